def matmul_kernel(
    a_ptr,
    b_ptr,
    c_ptr,
    M,
    N,
    K,
    stride_am,
    stride_ak,
    stride_bk,
    stride_bn,
    stride_cm,
    stride_cn,
    BLOCK_M: tl.constexpr,
    BLOCK_N: tl.constexpr,
    BLOCK_K: tl.constexpr,
    GROUP_M: tl.constexpr,
):
    pid = tl.program_id(axis=0)
    num_pid_m = tl.cdiv(M, BLOCK_M)
    num_pid_n = tl.cdiv(N, BLOCK_N)
    num_pid_in_group = GROUP_M * num_pid_n
    group_id = pid // num_pid_in_group
    first_pid_m = group_id * GROUP_M
    group_size_m = min(num_pid_m - first_pid_m, GROUP_M)
    pid_m = first_pid_m + ((pid % num_pid_in_group) % group_size_m)
    pid_n = (pid % num_pid_in_group) // group_size_m

    offs_am = (pid_m * BLOCK_M + tl.arange(0, BLOCK_M)) % M
    offs_bn = (pid_n * BLOCK_N + tl.arange(0, BLOCK_N)) % N
    offs_k = tl.arange(0, BLOCK_K)
    a_ptrs = a_ptr + offs_am[:, None] * stride_am + offs_k[None, :] * stride_ak
    b_ptrs = b_ptr + offs_k[:, None] * stride_bk + offs_bn[None, :] * stride_bn

    acc = tl.zeros((BLOCK_M, BLOCK_N), dtype=tl.float32)
    for kk in range(0, tl.cdiv(K, BLOCK_K)):
        a = tl.load(a_ptrs, mask=offs_k[None, :] < K - kk * BLOCK_K, other=0.0)
        b = tl.load(b_ptrs, mask=offs_k[:, None] < K - kk * BLOCK_K, other=0.0)
        acc = tl.dot(a, b, acc)
        a_ptrs += BLOCK_K * stride_ak
        b_ptrs += BLOCK_K * stride_bk

    c = acc.to(c_ptr.dtype.element_ty)
    offs_cm = pid_m * BLOCK_M + tl.arange(0, BLOCK_M)
    offs_cn = pid_n * BLOCK_N + tl.arange(0, BLOCK_N)
    c_ptrs = c_ptr + offs_cm[:, None] * stride_cm + offs_cn[None, :] * stride_cn
    mask = (offs_cm[:, None] < M) & (offs_cn[None, :] < N)
    tl.store(c_ptrs, c, mask=mask)

# config = {"BLOCK_K": 256, "BLOCK_M": 64, "BLOCK_N": 64, "GROUP_M": 8, "arch": "sm_80", "dtype": "fp16", "num_ctas": 1, "num_stages": 3, "num_warps": 4}
# arch = sm_80


// ===== COMPILED SASS (sm_80) =====

	.target	sm_80

	.elftype	@"ET_EXEC"


//--------------------- .note.nv.tkinfo           --------------------------
	.section	.note.nv.tkinfo,"",@"SHT_NOTE"
	.sectionflags	@"SHF_NOTE_NV_TKINFO"
	.tkinfo
        /*0018*/ 	.word	0x00000002
        /*0030*/ 	.string	""
        /*0030*/ 	.string	"ptxas"
        /*0030*/ 	.string	"Cuda compilation tools, release 13.0, V13.0.88"
        /*0030*/ 	.string	"Build cuda_13.0.r13.0/compiler.36424714_0"
        /*0030*/ 	.string	"-v  -suppress-debug-info  -lineinfo  -arch sm_80 "



//--------------------- .note.nv.cuinfo           --------------------------
	.section	.note.nv.cuinfo,"",@"SHT_NOTE"
	.sectionflags	@"SHF_NOTE_NV_CUINFO"
        /*0018*/ 	.short	0x0002
        /*001a*/ 	.short	0x0050
        /*001c*/ 	.short	0x0082
	.zero		2


//--------------------- .nv.info                  --------------------------
	.section	.nv.info,"",@"SHT_CUDA_INFO"
	.align	4


	//----- nvinfo : EIATTR_REGCOUNT
	.align		4
        /*0000*/ 	.byte	0x04, 0x2f
        /*0002*/ 	.short	(.L_1 - .L_0)
	.align		4
.L_0:
        /*0004*/ 	.word	index@(matmul_kernel)
        /*0008*/ 	.word	0x00000020


	//----- nvinfo : EIATTR_FRAME_SIZE
	.align		4
.L_1:
        /*000c*/ 	.byte	0x04, 0x11
        /*000e*/ 	.short	(.L_3 - .L_2)
	.align		4
.L_2:
        /*0010*/ 	.word	index@(matmul_kernel)
        /*0014*/ 	.word	0x00001978


	//----- nvinfo : EIATTR_MIN_STACK_SIZE
	.align		4
.L_3:
        /*0018*/ 	.byte	0x04, 0x12
        /*001a*/ 	.short	(.L_5 - .L_4)
	.align		4
.L_4:
        /*001c*/ 	.word	index@(matmul_kernel)
        /*0020*/ 	.word	0x00001978
.L_5:


//--------------------- .nv.info.matmul_kernel    --------------------------
	.section	.nv.info.matmul_kernel,"",@"SHT_CUDA_INFO"
	.sectionflags	@""
	.align	4


	//----- nvinfo : EIATTR_CUDA_API_VERSION
	.align		4
        /*0000*/ 	.byte	0x04, 0x37
        /*0002*/ 	.short	(.L_7 - .L_6)
.L_6:
        /*0004*/ 	.word	0x00000082


	//----- nvinfo : EIATTR_SW2861232_WAR
	.align		4
.L_7:
        /*0008*/ 	.byte	0x01, 0x35
	.zero		2


	//----- nvinfo : EIATTR_PARAM_CBANK
	.align		4
        /*000c*/ 	.byte	0x04, 0x0a
        /*000e*/ 	.short	(.L_9 - .L_8)
	.align		4
.L_8:
        /*0010*/ 	.word	index@(.nv.constant0.matmul_kernel)
        /*0014*/ 	.short	0x0160
        /*0016*/ 	.short	0x0050


	//----- nvinfo : EIATTR_CBANK_PARAM_SIZE
	.align		4
.L_9:
        /*0018*/ 	.byte	0x03, 0x19
        /*001a*/ 	.short	0x0050


	//----- nvinfo : EIATTR_KPARAM_INFO
	.align		4
        /*001c*/ 	.byte	0x04, 0x17
        /*001e*/ 	.short	(.L_11 - .L_10)
.L_10:
        /*0020*/ 	.word	0x00000000
        /*0024*/ 	.short	0x000d
        /*0026*/ 	.short	0x0048
        /*0028*/ 	.byte	0x00, 0xf4, 0x21, 0x00


	//----- nvinfo : EIATTR_KPARAM_INFO
	.align		4
.L_11:
        /*002c*/ 	.byte	0x04, 0x17
        /*002e*/ 	.short	(.L_13 - .L_12)
.L_12:
        /*0030*/ 	.word	0x00000000
        /*0034*/ 	.short	0x000c
        /*0036*/ 	.short	0x0040
        /*0038*/ 	.byte	0x00, 0xf4, 0x21, 0x00


	//----- nvinfo : EIATTR_KPARAM_INFO
	.align		4
.L_13:
        /*003c*/ 	.byte	0x04, 0x17
        /*003e*/ 	.short	(.L_15 - .L_14)
.L_14:
        /*0040*/ 	.word	0x00000000
        /*0044*/ 	.short	0x000b
        /*0046*/ 	.short	0x0038
        /*0048*/ 	.byte	0x00, 0xf0, 0x11, 0x00


	//----- nvinfo : EIATTR_KPARAM_INFO
	.align		4
.L_15:
        /*004c*/ 	.byte	0x04, 0x17
        /*004e*/ 	.short	(.L_17 - .L_16)
.L_16:
        /*0050*/ 	.word	0x00000000
        /*0054*/ 	.short	0x000a
        /*0056*/ 	.short	0x0034
        /*0058*/ 	.byte	0x00, 0xf0, 0x11, 0x00


	//----- nvinfo : EIATTR_KPARAM_INFO
	.align		4
.L_17:
        /*005c*/ 	.byte	0x04, 0x17
        /*005e*/ 	.short	(.L_19 - .L_18)
.L_18:
        /*0060*/ 	.word	0x00000000
        /*0064*/ 	.short	0x0009
        /*0066*/ 	.short	0x0030
        /*0068*/ 	.byte	0x00, 0xf0, 0x11, 0x00


	//----- nvinfo : EIATTR_KPARAM_INFO
	.align		4
.L_19:
        /*006c*/ 	.byte	0x04, 0x17
        /*006e*/ 	.short	(.L_21 - .L_20)
.L_20:
        /*0070*/ 	.word	0x00000000
        /*0074*/ 	.short	0x0008
        /*0076*/ 	.short	0x002c
        /*0078*/ 	.byte	0x00, 0xf0, 0x11, 0x00


	//----- nvinfo : EIATTR_KPARAM_INFO
	.align		4
.L_21:
        /*007c*/ 	.byte	0x04, 0x17
        /*007e*/ 	.short	(.L_23 - .L_22)
.L_22:
        /*0080*/ 	.word	0x00000000
        /*0084*/ 	.short	0x0007
        /*0086*/ 	.short	0x0028
        /*0088*/ 	.byte	0x00, 0xf0, 0x11, 0x00


	//----- nvinfo : EIATTR_KPARAM_INFO
	.align		4
.L_23:
        /*008c*/ 	.byte	0x04, 0x17
        /*008e*/ 	.short	(.L_25 - .L_24)
.L_24:
        /*0090*/ 	.word	0x00000000
        /*0094*/ 	.short	0x0006
        /*0096*/ 	.short	0x0024
        /*0098*/ 	.byte	0x00, 0xf0, 0x11, 0x00


	//----- nvinfo : EIATTR_KPARAM_INFO
	.align		4
.L_25:
        /*009c*/ 	.byte	0x04, 0x17
        /*009e*/ 	.short	(.L_27 - .L_26)
.L_26:
        /*00a0*/ 	.word	0x00000000
        /*00a4*/ 	.short	0x0005
        /*00a6*/ 	.short	0x0020
        /*00a8*/ 	.byte	0x00, 0xf0, 0x11, 0x00


	//----- nvinfo : EIATTR_KPARAM_INFO
	.align		4
.L_27:
        /*00ac*/ 	.byte	0x04, 0x17
        /*00ae*/ 	.short	(.L_29 - .L_28)
.L_28:
        /*00b0*/ 	.word	0x00000000
        /*00b4*/ 	.short	0x0004
        /*00b6*/ 	.short	0x001c
        /*00b8*/ 	.byte	0x00, 0xf0, 0x11, 0x00


	//----- nvinfo : EIATTR_KPARAM_INFO
	.align		4
.L_29:
        /*00bc*/ 	.byte	0x04, 0x17
        /*00be*/ 	.short	(.L_31 - .L_30)
.L_30:
        /*00c0*/ 	.word	0x00000000
        /*00c4*/ 	.short	0x0003
        /*00c6*/ 	.short	0x0018
        /*00c8*/ 	.byte	0x00, 0xf0, 0x11, 0x00


	//----- nvinfo : EIATTR_KPARAM_INFO
	.align		4
.L_31:
        /*00cc*/ 	.byte	0x04, 0x17
        /*00ce*/ 	.short	(.L_33 - .L_32)
.L_32:
        /*00d0*/ 	.word	0x00000000
        /*00d4*/ 	.short	0x0002
        /*00d6*/ 	.short	0x0010
        /*00d8*/ 	.byte	0x00, 0xf4, 0x21, 0x00


	//----- nvinfo : EIATTR_KPARAM_INFO
	.align		4
.L_33:
        /*00dc*/ 	.byte	0x04, 0x17
        /*00de*/ 	.short	(.L_35 - .L_34)
.L_34:
        /*00e0*/ 	.word	0x00000000
        /*00e4*/ 	.short	0x0001
        /*00e6*/ 	.short	0x0008
        /*00e8*/ 	.byte	0x00, 0xf4, 0x21, 0x00


	//----- nvinfo : EIATTR_KPARAM_INFO
	.align		4
.L_35:
        /*00ec*/ 	.byte	0x04, 0x17
        /*00ee*/ 	.short	(.L_37 - .L_36)
.L_36:
        /*00f0*/ 	.word	0x00000000
        /*00f4*/ 	.short	0x0000
        /*00f6*/ 	.short	0x0000
        /*00f8*/ 	.byte	0x00, 0xf4, 0x21, 0x00


	//----- nvinfo : EIATTR_MAXREG_COUNT
	.align		4
.L_37:
        /*00fc*/ 	.byte	0x03, 0x1b
        /*00fe*/ 	.short	0x00ff


	//----- nvinfo : EIATTR_NUM_BARRIERS
	.align		4
        /*0100*/ 	.byte	0x02, 0x4c
        /*0102*/ 	.byte	0x01
	.zero		1


	//----- nvinfo : EIATTR_ANNOTATIONS
	.align		4
        /*0104*/ 	.byte	0x04, 0x55
        /*0106*/ 	.short	(.L_39 - .L_38)


	//   ....[0]....
.L_38:
        /*0108*/ 	.word	0x00000001
        /*010c*/ 	.byte	0x30, 0x05, 0x00, 0x00, 0x01, 0x00, 0x00, 0x00, 0x80, 0x05, 0x00, 0x00, 0x01, 0x00, 0x00, 0x00
        /* <DEDUP_REMOVED lines=2449> */
        /*9a2c*/ 	.byte	0x40, 0x84, 0x02, 0x00


	//----- nvinfo : EIATTR_MERCURY_ISA_VERSION
	.align		4
.L_39:
        /*9a30*/ 	.byte	0x03, 0x5f
        /*9a32*/ 	.short	0x0000


	//----- nvinfo : EIATTR_EXIT_INSTR_OFFSETS
	.align		4
        /*9a34*/ 	.byte	0x04, 0x1c
        /*9a36*/ 	.short	(.L_41 - .L_40)


	//   ....[0]....
.L_40:
        /*9a38*/ 	.word	0x00028800


	//   ....[1]....
        /*9a3c*/ 	.word	0x00028830


	//----- nvinfo : EIATTR_REQNTID
	.align		4
.L_41:
        /*9a40*/ 	.byte	0x04, 0x10
        /*9a42*/ 	.short	(.L_43 - .L_42)
.L_42:
        /*9a44*/ 	.word	0x00000080
        /*9a48*/ 	.word	0x00000001
        /*9a4c*/ 	.word	0x00000001
.L_43:


//--------------------- .nv.callgraph             --------------------------
	.section	.nv.callgraph,"",@"SHT_CUDA_CALLGRAPH"
	.align	4
	.sectionentsize	8
	.align		4
        /*0000*/ 	.word	0x00000000
	.align		4
        /*0004*/ 	.word	0xffffffff
	.align		4
        /*0008*/ 	.word	0x00000000
	.align		4
        /*000c*/ 	.word	0xfffffffe
	.align		4
        /*0010*/ 	.word	0x00000000
	.align		4
        /*0014*/ 	.word	0xfffffffd
	.align		4
        /*0018*/ 	.word	0x00000000
	.align		4
        /*001c*/ 	.word	0xfffffffc


//--------------------- .nv.rel.action            --------------------------
	.section	.nv.rel.action,"",@"SHT_CUDA_RELOCINFO"
	.align	8
	.sectionentsize	8
        /*0000*/ 	.byte	0x73, 0x00, 0x00, 0x00, 0x00, 0x00, 0x00, 0x00, 0x00, 0x00, 0x00, 0x11, 0x25, 0x00, 0x05, 0x36


//--------------------- .nv.constant0.matmul_kernel --------------------------
	.section	.nv.constant0.matmul_kernel,"a",@progbits
	.sectionflags	@""
	.align	4
.nv.constant0.matmul_kernel:
	.zero		432


//--------------------- .text.matmul_kernel       --------------------------
	.section	.text.matmul_kernel,"ax",@progbits
	.sectioninfo	@"SHI_REGISTERS=32"
	.align	128
        .global         matmul_kernel
        .type           matmul_kernel,@function
        .size           matmul_kernel,(.L_x_4 - matmul_kernel)
        .other          matmul_kernel,@"STO_CUDA_ENTRY STV_DEFAULT"
matmul_kernel:
.text.matmul_kernel:
[----:B------:R-:W-:-:S03]  /*0000*/  IMAD.MOV.U32 R1, RZ, RZ, c[0x0][0x28] ;  /* 0x00000a00ff017624 */ /* 0x000fc600078e00ff */
[----:B------:R-:W-:Y:S01]  /*0010*/  IMAD.MOV.U32 R6, RZ, RZ, 0x3f ;  /* 0x0000003fff067424 */ /* 0x000fe200078e00ff */
[----:B------:R-:W0:Y:S01]  /*0020*/  S2R R20, SR_TID.X ;  /* 0x0000000000147919 */ /* 0x000e220000002100 */
[----:B------:R-:W-:Y:S01]  /*0030*/  IADD3 R1, R1, -0x1978, RZ ;  /* 0xffffe68801017810 */ /* 0x000fe20007ffe0ff */
[----:B------:R-:W-:Y:S01]  /*0040*/  ULDC.64 UR8, c[0x0][0x118] ;  /* 0x0000460000087ab9 */ /* 0x000fe20000000a00 */
[----:B------:R-:W-:Y:S01]  /*0050*/  CS2R R18, SRZ ;  /* 0x0000000000127805 */ /* 0x000fe2000001ff00 */
[----:B------:R-:W-:Y:S01]  /*0060*/  IADD3 R0, R6, c[0x0][0x17c], RZ ;  /* 0x00005f0006007a10 */ /* 0x000fe20007ffe0ff */
[----:B------:R-:W-:Y:S01]  /*0070*/  CS2R R14, SRZ ;  /* 0x00000000000e7805 */ /* 0x000fe2000001ff00 */
[----:B------:R-:W-:Y:S02]  /*0080*/  CS2R R12, SRZ ;  /* 0x00000000000c7805 */ /* 0x000fe4000001ff00 */
[----:B------:R-:W-:-:S04]  /*0090*/  SHF.R.S32.HI R3, RZ, 0x1f, R0 ;  /* 0x0000001fff037819 */ /* 0x000fc80000011400 */
[----:B------:R-:W-:-:S04]  /*00a0*/  LEA.HI R3, R3, R0, RZ, 0x6 ;  /* 0x0000000003037211 */ /* 0x000fc800078f30ff */
[----:B------:R-:W-:Y:S02]  /*00b0*/  SHF.R.S32.HI R0, RZ, 0x6, R3 ;  /* 0x00000006ff007819 */ /* 0x000fe40000011403 */
[----:B------:R-:W1:Y:S03]  /*00c0*/  S2R R3, SR_CTAID.X ;  /* 0x0000000000037919 */ /* 0x000e660000002500 */
[----:B------:R-:W-:-:S05]  /*00d0*/  IMAD.SHL.U32 R0, R0, 0x8, RZ ;  /* 0x0000000800007824 */ /* 0x000fca00078e00ff */
[-C--:B------:R-:W-:Y:S02]  /*00e0*/  IABS R7, R0.reuse ;  /* 0x0000000000077213 */ /* 0x080fe40000000000 */
[----:B------:R-:W-:Y:S02]  /*00f0*/  IABS R11, R0 ;  /* 0x00000000000b7213 */ /* 0x000fe40000000000 */
[----:B------:R-:W2:Y:S01]  /*0100*/  I2F.RP R2, R7 ;  /* 0x0000000700027306 */ /* 0x000ea20000209400 */
[----:B-1----:R-:W-:-:S07]  /*0110*/  IABS R10, R3 ;  /* 0x00000003000a7213 */ /* 0x002fce0000000000 */
[----:B--2---:R-:W1:Y:S02]  /*0120*/  MUFU.RCP R2, R2 ;  /* 0x0000000200027308 */ /* 0x004e640000001000 */
[----:B-1----:R-:W-:Y:S01]  /*0130*/  IADD3 R4, R2, 0xffffffe, RZ ;  /* 0x0ffffffe02047810 */ /* 0x002fe20007ffe0ff */
[----:B------:R-:W-:-:S05]  /*0140*/  IMAD.MOV R2, RZ, RZ, -R11 ;  /* 0x000000ffff027224 */ /* 0x000fca00078e0a0b */
[----:B------:R1:W2:Y:S02]  /*0150*/  F2I.FTZ.U32.TRUNC.NTZ R5, R4 ;  /* 0x0000000400057305 */ /* 0x0002a4000021f000 */
[----:B-1----:R-:W-:Y:S02]  /*0160*/  IMAD.MOV.U32 R4, RZ, RZ, RZ ;  /* 0x000000ffff047224 */ /* 0x002fe400078e00ff */
[----:B--2---:R-:W-:-:S04]  /*0170*/  IMAD.MOV R8, RZ, RZ, -R5 ;  /* 0x000000ffff087224 */ /* 0x004fc800078e0a05 */
[----:B------:R-:W-:Y:S02]  /*0180*/  IMAD R9, R8, R7, RZ ;  /* 0x0000000708097224 */ /* 0x000fe400078e02ff */
[----:B------:R-:W-:Y:S02]  /*0190*/  IMAD.MOV.U32 R8, RZ, RZ, R10 ;  /* 0x000000ffff087224 */ /* 0x000fe400078e000a */
[----:B------:R-:W-:-:S06]  /*01a0*/  IMAD.HI.U32 R5, R5, R9, R4 ;  /* 0x0000000905057227 */ /* 0x000fcc00078e0004 */
[----:B------:R-:W-:-:S04]  /*01b0*/  IMAD.HI.U32 R5, R5, R8, RZ ;  /* 0x0000000805057227 */ /* 0x000fc800078e00ff */
[----:B------:R-:W-:-:S05]  /*01c0*/  IMAD R2, R5, R2, R8 ;  /* 0x0000000205027224 */ /* 0x000fca00078e0208 */
[----:B------:R-:W-:-:S13]  /*01d0*/  ISETP.GT.U32.AND P1, PT, R7, R2, PT ;  /* 0x000000020700720c */ /* 0x000fda0003f24070 */
[----:B------:R-:W-:Y:S01]  /*01e0*/  @!P1 IMAD.IADD R2, R2, 0x1, -R7 ;  /* 0x0000000102029824 */ /* 0x000fe200078e0a07 */
[----:B------:R-:W-:Y:S02]  /*01f0*/  @!P1 IADD3 R5, R5, 0x1, RZ ;  /* 0x0000000105059810 */ /* 0x000fe40007ffe0ff */
[----:B------:R-:W-:Y:S02]  /*0200*/  ISETP.NE.AND P1, PT, R0, RZ, PT ;  /* 0x000000ff0000720c */ /* 0x000fe40003f25270 */
[----:B------:R-:W-:Y:S02]  /*0210*/  ISETP.GE.U32.AND P0, PT, R2, R7, PT ;  /* 0x000000070200720c */ /* 0x000fe40003f06070 */
[----:B------:R-:W-:-:S04]  /*0220*/  LOP3.LUT R2, R3, R0, RZ, 0x3c, !PT ;  /* 0x0000000003027212 */ /* 0x000fc800078e3cff */
[----:B------:R-:W-:Y:S02]  /*0230*/  ISETP.GE.AND P2, PT, R2, RZ, PT ;  /* 0x000000ff0200720c */ /* 0x000fe40003f46270 */
[----:B------:R-:W-:-:S05]  /*0240*/  IADD3 R2, R6, c[0x0][0x178], RZ ;  /* 0x00005e0006027a10 */ /* 0x000fca0007ffe0ff */
[----:B------:R-:W-:-:S05]  /*0250*/  @P0 IADD3 R5, R5, 0x1, RZ ;  /* 0x0000000105050810 */ /* 0x000fca0007ffe0ff */
[----:B------:R-:W-:Y:S01]  /*0260*/  IMAD.MOV.U32 R4, RZ, RZ, R5 ;  /* 0x000000ffff047224 */ /* 0x000fe200078e0005 */
[----:B------:R-:W-:-:S03]  /*0270*/  SHF.R.S32.HI R5, RZ, 0x1f, R2 ;  /* 0x0000001fff057819 */ /* 0x000fc60000011402 */
[----:B------:R-:W-:Y:S01]  /*0280*/  @!P2 IMAD.MOV R4, RZ, RZ, -R4 ;  /* 0x000000ffff04a224 */ /* 0x000fe200078e0a04 */
[----:B------:R-:W-:Y:S02]  /*0290*/  @!P1 LOP3.LUT R4, RZ, R0, RZ, 0x33, !PT ;  /* 0x00000000ff049212 */ /* 0x000fe400078e33ff */
[----:B------:R-:W-:-:S03]  /*02a0*/  LEA.HI R5, R5, R2, RZ, 0x6 ;  /* 0x0000000205057211 */ /* 0x000fc600078f30ff */
[----:B------:R-:W-:Y:S02]  /*02b0*/  IMAD.SHL.U32 R2, R4, 0x8, RZ ;  /* 0x0000000804027824 */ /* 0x000fe400078e00ff */
[----:B------:R-:W-:-:S03]  /*02c0*/  IMAD.MOV R4, RZ, RZ, -R4 ;  /* 0x000000ffff047224 */ /* 0x000fc600078e0a04 */
[----:B------:R-:W-:Y:S01]  /*02d0*/  LEA.HI.SX32 R5, R5, -R2, 0x1a ;  /* 0x8000000205057211 */ /* 0x000fe200078fd2ff */
[----:B------:R-:W-:Y:S02]  /*02e0*/  IMAD R9, R0, R4, R3 ;  /* 0x0000000400097224 */ /* 0x000fe400078e0203 */
[----:B------:R-:W-:Y:S01]  /*02f0*/  IMAD.MOV.U32 R4, RZ, RZ, RZ ;  /* 0x000000ffff047224 */ /* 0x000fe200078e00ff */
[----:B------:R-:W-:-:S04]  /*0300*/  IMNMX R10, R5, 0x8, PT ;  /* 0x00000008050a7817 */ /* 0x000fc80003800200 */
[-C--:B------:R-:W-:Y:S02]  /*0310*/  IABS R8, R10.reuse ;  /* 0x0000000a00087213 */ /* 0x080fe40000000000 */
[----:B------:R-:W-:Y:S02]  /*0320*/  IABS R0, R10 ;  /* 0x0000000a00007213 */ /* 0x000fe40000000000 */
[----:B------:R-:W1:Y:S08]  /*0330*/  I2F.RP R6, R8 ;  /* 0x0000000800067306 */ /* 0x000e700000209400 */
[----:B-1----:R-:W1:Y:S02]  /*0340*/  MUFU.RCP R6, R6 ;  /* 0x0000000600067308 */ /* 0x002e640000001000 */
[----:B-1----:R-:W-:-:S06]  /*0350*/  IADD3 R5, R6, 0xffffffe, RZ ;  /* 0x0ffffffe06057810 */ /* 0x002fcc0007ffe0ff */
[----:B------:R-:W1:Y:S02]  /*0360*/  F2I.FTZ.U32.TRUNC.NTZ R5, R5 ;  /* 0x0000000500057305 */ /* 0x000e64000021f000 */
[----:B-1----:R-:W-:-:S04]  /*0370*/  IMAD.MOV R7, RZ, RZ, -R5 ;  /* 0x000000ffff077224 */ /* 0x002fc800078e0a05 */
[----:B------:R-:W-:Y:S01]  /*0380*/  IMAD.MOV.U32 R3, RZ, RZ, R7 ;  /* 0x000000ffff037224 */ /* 0x000fe200078e0007 */
[----:B------:R-:W-:-:S03]  /*0390*/  IABS R7, R9 ;  /* 0x0000000900077213 */ /* 0x000fc60000000000 */
[----:B------:R-:W-:-:S04]  /*03a0*/  IMAD R3, R3, R8, RZ ;  /* 0x0000000803037224 */ /* 0x000fc800078e02ff */
[----:B------:R-:W-:-:S04]  /*03b0*/  IMAD.HI.U32 R4, R5, R3, R4 ;  /* 0x0000000305047227 */ /* 0x000fc800078e0004 */
[----:B------:R-:W-:Y:S02]  /*03c0*/  IMAD.MOV R3, RZ, RZ, -R0 ;  /* 0x000000ffff037224 */ /* 0x000fe400078e0a00 */
[----:B------:R-:W-:-:S04]  /*03d0*/  IMAD.HI.U32 R0, R4, R7, RZ ;  /* 0x0000000704007227 */ /* 0x000fc800078e00ff */
[----:B------:R-:W-:Y:S02]  /*03e0*/  IMAD R3, R0, R3, R7 ;  /* 0x0000000300037224 */ /* 0x000fe400078e0207 */
[----:B------:R-:W-:Y:S01]  /*03f0*/  IMAD.MOV.U32 R5, RZ, RZ, c[0x0][0x180] ;  /* 0x00006000ff057624 */ /* 0x000fe200078e00ff */
[----:B------:R-:W-:Y:S02]  /*0400*/  CS2R R6, SRZ ;  /* 0x0000000000067805 */ /* 0x000fe4000001ff00 */
[----:B------:R-:W-:Y:S02]  /*0410*/  ISETP.GT.U32.AND P1, PT, R8, R3, PT ;  /* 0x000000030800720c */ /* 0x000fe40003f24070 */
[----:B------:R-:W-:Y:S02]  /*0420*/  IADD3 R21, R5, 0xff, RZ ;  /* 0x000000ff05157810 */ /* 0x000fe40007ffe0ff */
[----:B------:R-:W-:-:S09]  /*0430*/  CS2R R4, SRZ ;  /* 0x0000000000047805 */ /* 0x000fd2000001ff00 */
[----:B------:R-:W-:Y:S01]  /*0440*/  @!P1 IMAD.IADD R3, R3, 0x1, -R8 ;  /* 0x0000000103039824 */ /* 0x000fe200078e0a08 */
[----:B------:R-:W-:Y:S02]  /*0450*/  @!P1 IADD3 R0, R0, 0x1, RZ ;  /* 0x0000000100009810 */ /* 0x000fe40007ffe0ff */
[----:B------:R-:W-:Y:S02]  /*0460*/  ISETP.NE.AND P1, PT, R10, RZ, PT ;  /* 0x000000ff0a00720c */ /* 0x000fe40003f25270 */
[----:B------:R-:W-:Y:S02]  /*0470*/  ISETP.GE.U32.AND P0, PT, R3, R8, PT ;  /* 0x000000080300720c */ /* 0x000fe40003f06070 */
[----:B------:R-:W-:-:S04]  /*0480*/  LOP3.LUT R3, R9, R10, RZ, 0x3c, !PT ;  /* 0x0000000a09037212 */ /* 0x000fc800078e3cff */
[----:B------:R-:W-:-:S07]  /*0490*/  ISETP.GE.AND P2, PT, R3, RZ, PT ;  /* 0x000000ff0300720c */ /* 0x000fce0003f46270 */
[----:B------:R-:W-:Y:S02]  /*04a0*/  @P0 IADD3 R0, R0, 0x1, RZ ;  /* 0x0000000100000810 */ /* 0x000fe40007ffe0ff */
[----:B------:R-:W-:Y:S02]  /*04b0*/  ISETP.GE.AND P0, PT, R21, 0x100, PT ;  /* 0x000001001500780c */ /* 0x000fe40003f06270 */
[----:B0-----:R-:W-:Y:S02]  /*04c0*/  LOP3.LUT R21, R20, 0x3f, RZ, 0xc0, !PT ;  /* 0x0000003f14157812 */ /* 0x001fe400078ec0ff */
[----:B------:R-:W-:Y:S01]  /*04d0*/  @!P2 IMAD.MOV R0, RZ, RZ, -R0 ;  /* 0x000000ffff00a224 */ /* 0x000fe200078e0a00 */
[----:B------:R-:W-:-:S05]  /*04e0*/  @!P1 LOP3.LUT R0, RZ, R10, RZ, 0x33, !PT ;  /* 0x0000000aff009212 */ /* 0x000fca00078e33ff */
[----:B------:R-:W-:Y:S02]  /*04f0*/  IMAD.MOV R3, RZ, RZ, -R0 ;  /* 0x000000ffff037224 */ /* 0x000fe400078e0a00 */
[----:B------:R-:W-:Y:S02]  /*0500*/  IMAD.SHL.U32 R20, R0, 0x40, RZ ;  /* 0x0000004000147824 */ /* 0x000fe400078e00ff */
[----:B------:R-:W-:Y:S02]  /*0510*/  IMAD R3, R10, R3, R9 ;  /* 0x000000030a037224 */ /* 0x000fe400078e0209 */
[----:B------:R-:W-:Y:S01]  /*0520*/  CS2R R10, SRZ ;  /* 0x00000000000a7805 */ /* 0x000fe2000001ff00 */
[----:B------:R0:W-:Y:S01]  /*0530*/  STL [R1+0x2c8], R20 ;  /* 0x0002c81401007387 */ /* 0x0001e20000100800 */
[----:B------:R-:W-:Y:S01]  /*0540*/  IMAD.IADD R16, R2, 0x1, R3 ;  /* 0x0000000102107824 */ /* 0x000fe200078e0203 */
[----:B------:R-:W-:Y:S01]  /*0550*/  CS2R R8, SRZ ;  /* 0x0000000000087805 */ /* 0x000fe2000001ff00 */
[----:B------:R-:W-:-:S02]  /*0560*/  CS2R R2, SRZ ;  /* 0x0000000000027805 */ /* 0x000fc4000001ff00 */
[----:B------:R-:W-:-:S05]  /*0570*/  IMAD R0, R16, 0x40, R21 ;  /* 0x0000004010007824 */ /* 0x000fca00078e0215 */
[----:B------:R0:W-:Y:S01]  /*0580*/  STL [R1+0xb00], R0 ;  /* 0x000b000001007387 */ /* 0x0001e20000100800 */
[----:B------:R-:W-:Y:S05]  /*0590*/  @!P0 BRA `(.L_x_0) ;  /* 0x00026fa000008947 */ /* 0x000fea0003800000 */
[----:B------:R-:W-:Y:S01]  /*05a0*/  IABS R2, c[0x0][0x17c] ;  /* 0x00005f0000027a13 */ /* 0x000fe20000000000 */
[----:B------:R-:W-:Y:S01]  /*05b0*/  IMAD.MOV.U32 R4, RZ, RZ, RZ ;  /* 0x000000ffff047224 */ /* 0x000fe200078e00ff */
[C---:B0-----:R-:W-:Y:S02]  /*05c0*/  IADD3 R0, R20.reuse, 0x3f, RZ ;  /* 0x0000003f14007810 */ /* 0x041fe40007ffe0ff */
[----:B------:R-:W0:Y:S01]  /*05d0*/  I2F.RP R3, R2 ;  /* 0x0000000200037306 */ /* 0x000e220000209400 */
[----:B------:R-:W-:Y:S02]  /*05e0*/  IADD3 R10, R20, 0x3c, RZ ;  /* 0x0000003c140a7810 */ /* 0x000fe40007ffe0ff */
[----:B------:R-:W-:Y:S02]  /*05f0*/  IABS R6, R0 ;  /* 0x0000000000067213 */ /* 0x000fe40000000000 */
[----:B------:R-:W-:-:S02]  /*0600*/  IABS R27, R10 ;  /* 0x0000000a001b7213 */ /* 0x000fc40000000000 */
[C---:B------:R-:W-:Y:S02]  /*0610*/  IADD3 R12, R20.reuse, 0x3a, RZ ;  /* 0x0000003a140c7810 */ /* 0x040fe40007ffe0ff */
[----:B------:R-:W-:Y:S02]  /*0620*/  IADD3 R11, R20, 0x3b, RZ ;  /* 0x0000003b140b7810 */ /* 0x000fe40007ffe0ff */
[----:B------:R-:W-:Y:S02]  /*0630*/  ISETP.GE.AND P5, PT, R0, RZ, PT ;  /* 0x000000ff0000720c */ /* 0x000fe40003fa6270 */
[----:B------:R-:W-:Y:S01]  /*0640*/  IABS R26, R11 ;  /* 0x0000000b001a7213 */ /* 0x000fe20000000000 */
[----:B0-----:R-:W0:Y:S02]  /*0650*/  MUFU.RCP R3, R3 ;  /* 0x0000000300037308 */ /* 0x001e240000001000 */
[----:B0-----:R-:W-:Y:S02]  /*0660*/  IADD3 R5, R3, 0xffffffe, RZ ;  /* 0x0ffffffe03057810 */ /* 0x001fe40007ffe0ff */
[----:B------:R-:W-:-:S04]  /*0670*/  IADD3 R3, R20, 0x3d, RZ ;  /* 0x0000003d14037810 */ /* 0x000fc80007ffe0ff */
[----:B------:R-:W0:Y:S01]  /*0680*/  F2I.FTZ.U32.TRUNC.NTZ R5, R5 ;  /* 0x0000000500057305 */ /* 0x000e22000021f000 */
[----:B------:R-:W-:Y:S02]  /*0690*/  IABS R29, R3 ;  /* 0x00000003001d7213 */ /* 0x000fe40000000000 */
[----:B------:R-:W-:Y:S02]  /*06a0*/  ISETP.GE.AND P3, PT, R3, RZ, PT ;  /* 0x000000ff0300720c */ /* 0x000fe40003f66270 */
[----:B------:R-:W-:Y:S01]  /*06b0*/  IADD3 R3, R20, 0x39, RZ ;  /* 0x0000003914037810 */ /* 0x000fe20007ffe0ff */
[----:B0-----:R-:W-:-:S04]  /*06c0*/  IMAD.MOV R23, RZ, RZ, -R5 ;  /* 0x000000ffff177224 */ /* 0x001fc800078e0a05 */
[----:B------:R-:W-:-:S04]  /*06d0*/  IMAD R23, R23, R2, RZ ;  /* 0x0000000217177224 */ /* 0x000fc800078e02ff */
[----:B------:R-:W-:Y:S01]  /*06e0*/  IMAD.HI.U32 R23, R5, R23, R4 ;  /* 0x0000001705177227 */ /* 0x000fe200078e0004 */
[----:B------:R-:W-:-:S04]  /*06f0*/  IADD3 R4, R20, 0x3e, RZ ;  /* 0x0000003e14047810 */ /* 0x000fc80007ffe0ff */
[----:B------:R-:W-:Y:S01]  /*0700*/  IABS R9, R4 ;  /* 0x0000000400097213 */ /* 0x000fe20000000000 */
[----:B------:R-:W-:-:S04]  /*0710*/  IMAD.HI.U32 R5, R23, R6, RZ ;  /* 0x0000000617057227 */ /* 0x000fc800078e00ff */
[----:B------:R-:W-:Y:S02]  /*0720*/  IMAD.MOV R5, RZ, RZ, -R5 ;  /* 0x000000ffff057224 */ /* 0x000fe400078e0a05 */
[----:B------:R-:W-:-:S04]  /*0730*/  IMAD.HI.U32 R7, R23, R29, RZ ;  /* 0x0000001d17077227 */ /* 0x000fc800078e00ff */
[----:B------:R-:W-:Y:S02]  /*0740*/  IMAD R5, R2, R5, R6 ;  /* 0x0000000502057224 */ /* 0x000fe400078e0206 */
[----:B------:R-:W-:-:S03]  /*0750*/  IMAD.HI.U32 R6, R23, R9, RZ ;  /* 0x0000000917067227 */ /* 0x000fc600078e00ff */
[C---:B------:R-:W-:Y:S01]  /*0760*/  ISETP.GT.U32.AND P1, PT, R2.reuse, R5, PT ;  /* 0x000000050200720c */ /* 0x040fe20003f24070 */
[----:B------:R-:W-:Y:S02]  /*0770*/  IMAD.MOV R6, RZ, RZ, -R6 ;  /* 0x000000ffff067224 */ /* 0x000fe400078e0a06 */
[----:B------:R-:W-:Y:S02]  /*0780*/  IMAD.MOV R7, RZ, RZ, -R7 ;  /* 0x000000ffff077224 */ /* 0x000fe400078e0a07 */
[C---:B------:R-:W-:Y:S01]  /*0790*/  IMAD R9, R2.reuse, R6, R9 ;  /* 0x0000000602097224 */ /* 0x040fe200078e0209 */
[----:B------:R-:W-:Y:S01]  /*07a0*/  IABS R6, R12 ;  /* 0x0000000c00067213 */ /* 0x000fe20000000000 */
[C---:B------:R-:W-:Y:S02]  /*07b0*/  IMAD R29, R2.reuse, R7, R29 ;  /* 0x00000007021d7224 */ /* 0x040fe400078e021d */
[----:B------:R-:W-:Y:S01]  /*07c0*/  IMAD.HI.U32 R8, R23, R27, RZ ;  /* 0x0000001b17087227 */ /* 0x000fe200078e00ff */
[----:B------:R-:W-:-:S02]  /*07d0*/  ISETP.GT.U32.AND P0, PT, R2, R9, PT ;  /* 0x000000090200720c */ /* 0x000fc40003f04070 */
[----:B------:R-:W-:Y:S01]  /*07e0*/  ISETP.GT.U32.AND P4, PT, R2, R29, PT ;  /* 0x0000001d0200720c */ /* 0x000fe20003f84070 */
[----:B------:R-:W-:Y:S01]  /*07f0*/  @!P1 IMAD.IADD R5, R5, 0x1, -R2 ;  /* 0x0000000105059824 */ /* 0x000fe200078e0a02 */
[----:B------:R-:W-:Y:S01]  /*0800*/  ISETP.GE.AND P1, PT, R4, RZ, PT ;  /* 0x000000ff0400720c */ /* 0x000fe20003f26270 */
[----:B------:R-:W-:Y:S01]  /*0810*/  IMAD.MOV R8, RZ, RZ, -R8 ;  /* 0x000000ffff087224 */ /* 0x000fe200078e0a08 */
[----:B------:R-:W-:Y:S02]  /*0820*/  IADD3 R4, R20, 0x38, RZ ;  /* 0x0000003814047810 */ /* 0x000fe40007ffe0ff */
[C---:B------:R-:W-:Y:S01]  /*0830*/  ISETP.GT.U32.AND P2, PT, R2.reuse, R5, PT ;  /* 0x000000050200720c */ /* 0x040fe20003f44070 */
[C---:B------:R-:W-:Y:S02]  /*0840*/  IMAD R27, R2.reuse, R8, R27 ;  /* 0x00000008021b7224 */ /* 0x040fe400078e021b */
[----:B------:R-:W-:Y:S02]  /*0850*/  IMAD.MOV.U32 R8, RZ, RZ, R6 ;  /* 0x000000ffff087224 */ /* 0x000fe400078e0006 */
[--C-:B------:R-:W-:Y:S01]  /*0860*/  @!P0 IMAD.IADD R9, R9, 0x1, -R2.reuse ;  /* 0x0000000109098824 */ /* 0x100fe200078e0a02 */
[----:B------:R-:W-:Y:S01]  /*0870*/  ISETP.GT.U32.AND P6, PT, R2, R27, PT ;  /* 0x0000001b0200720c */ /* 0x000fe20003fc4070 */
[----:B------:R-:W-:-:S02]  /*0880*/  @!P4 IMAD.IADD R29, R29, 0x1, -R2 ;  /* 0x000000011d1dc824 */ /* 0x000fc400078e0a02 */
[----:B------:R-:W-:Y:S01]  /*0890*/  IMAD.HI.U32 R6, R23, R26, RZ ;  /* 0x0000001a17067227 */ /* 0x000fe200078e00ff */
[----:B------:R-:W-:-:S03]  /*08a0*/  ISETP.GT.U32.AND P4, PT, R2, R9, PT ;  /* 0x000000090200720c */ /* 0x000fc60003f84070 */
[----:B------:R-:W-:Y:S01]  /*08b0*/  @!P2 IMAD.IADD R5, R5, 0x1, -R2 ;  /* 0x000000010505a824 */ /* 0x000fe200078e0a02 */
[----:B------:R-:W-:Y:S01]  /*08c0*/  ISETP.GT.U32.AND P2, PT, R2, R29, PT ;  /* 0x0000001d0200720c */ /* 0x000fe20003f44070 */
[----:B------:R-:W-:Y:S02]  /*08d0*/  IMAD.MOV R13, RZ, RZ, -R6 ;  /* 0x000000ffff0d7224 */ /* 0x000fe400078e0a06 */
[----:B------:R-:W-:Y:S02]  /*08e0*/  IMAD.MOV.U32 R14, RZ, RZ, R5 ;  /* 0x000000ffff0e7224 */ /* 0x000fe400078e0005 */
[----:B------:R-:W-:Y:S02]  /*08f0*/  @!P6 IMAD.IADD R27, R27, 0x1, -R2 ;  /* 0x000000011b1be824 */ /* 0x000fe400078e0a02 */
[----:B------:R-:W-:Y:S01]  /*0900*/  @!P5 IMAD.MOV R14, RZ, RZ, -R14 ;  /* 0x000000ffff0ed224 */ /* 0x000fe200078e0a0e */
[----:B------:R-:W-:Y:S01]  /*0910*/  ISETP.GE.AND P5, PT, R10, RZ, PT ;  /* 0x000000ff0a00720c */ /* 0x000fe20003fa6270 */
[----:B------:R-:W-:Y:S01]  /*0920*/  @!P4 IMAD.IADD R9, R9, 0x1, -R2 ;  /* 0x000000010909c824 */ /* 0x000fe200078e0a02 */
[----:B------:R-:W-:Y:S01]  /*0930*/  ISETP.GT.U32.AND P6, PT, R2, R27, PT ;  /* 0x0000001b0200720c */ /* 0x000fe20003fc4070 */
[----:B------:R-:W-:Y:S01]  /*0940*/  IMAD.HI.U32 R7, R23, R8, RZ ;  /* 0x0000000817077227 */ /* 0x000fe200078e00ff */
[----:B------:R0:W-:Y:S01]  /*0950*/  STL [R1+0x14], R14 ;  /* 0x0000140e01007387 */ /* 0x0001e20000100800 */
[----:B------:R-:W-:-:S02]  /*0960*/  IABS R10, R3 ;  /* 0x00000003000a7213 */ /* 0x000fc40000000000 */
[----:B------:R-:W-:Y:S02]  /*0970*/  IMAD.MOV.U32 R6, RZ, RZ, R9 ;  /* 0x000000ffff067224 */ /* 0x000fe400078e0009 */
[----:B------:R-:W-:Y:S01]  /*0980*/  @!P2 IMAD.IADD R29, R29, 0x1, -R2 ;  /* 0x000000011d1da824 */ /* 0x000fe200078e0a02 */
[----:B------:R-:W-:Y:S01]  /*0990*/  ISETP.GE.AND P2, PT, R11, RZ, PT ;  /* 0x000000ff0b00720c */ /* 0x000fe20003f46270 */
[----:B------:R-:W-:Y:S02]  /*09a0*/  @!P1 IMAD.MOV R6, RZ, RZ, -R6 ;  /* 0x000000ffff069224 */ /* 0x000fe400078e0a06 */
[----:B------:R-:W-:Y:S01]  /*09b0*/  @!P3 IMAD.MOV R29, RZ, RZ, -R29 ;  /* 0x000000ffff1db224 */ /* 0x000fe200078e0a1d */
[----:B0-----:R-:W-:Y:S01]  /*09c0*/  IABS R14, R4 ;  /* 0x00000004000e7213 */ /* 0x001fe20000000000 */
[----:B------:R-:W-:Y:S01]  /*09d0*/  IMAD R26, R2, R13, R26 ;  /* 0x0000000d021a7224 */ /* 0x000fe200078e021a */
[----:B------:R-:W-:Y:S01]  /*09e0*/  STL [R1+0x10], R6 ;  /* 0x0000100601007387 */ /* 0x000fe20000100800 */
[----:B------:R-:W-:-:S02]  /*09f0*/  IMAD.MOV R7, RZ, RZ, -R7 ;  /* 0x000000ffff077224 */ /* 0x000fc400078e0a07 */
[----:B------:R-:W-:Y:S01]  /*0a00*/  IMAD.HI.U32 R0, R23, R10, RZ ;  /* 0x0000000a17007227 */ /* 0x000fe200078e00ff */
[----:B------:R0:W-:Y:S01]  /*0a10*/  STL [R1+0xf0c], R29 ;  /* 0x000f0c1d01007387 */ /* 0x0001e20000100800 */
[C---:B------:R-:W-:Y:S02]  /*0a20*/  ISETP.GT.U32.AND P0, PT, R2.reuse, R26, PT ;  /* 0x0000001a0200720c */ /* 0x040fe40003f04070 */
[C---:B------:R-:W-:Y:S02]  /*0a30*/  IMAD R7, R2.reuse, R7, R8 ;  /* 0x0000000702077224 */ /* 0x040fe400078e0208 */
[----:B------:R-:W-:Y:S02]  /*0a40*/  IMAD.MOV R5, RZ, RZ, -R0 ;  /* 0x000000ffff057224 */ /* 0x000fe400078e0a00 */
[----:B------:R-:W-:Y:S01]  /*0a50*/  @!P6 IMAD.IADD R27, R27, 0x1, -R2 ;  /* 0x000000011b1be824 */ /* 0x000fe200078e0a02 */
[C---:B------:R-:W-:Y:S01]  /*0a60*/  ISETP.GT.U32.AND P4, PT, R2.reuse, R7, PT ;  /* 0x000000070200720c */ /* 0x040fe20003f84070 */
[----:B0-----:R-:W2:Y:S01]  /*0a70*/  LDL R29, [R1+0x2c8] ;  /* 0x0002c800011d7983 */ /* 0x001ea20000100800 */
[----:B------:R-:W-:Y:S01]  /*0a80*/  IMAD R10, R2, R5, R10 ;  /* 0x00000005020a7224 */ /* 0x000fe200078e020a */
[----:B------:R-:W-:Y:S01]  /*0a90*/  ISETP.GE.AND P6, PT, R12, RZ, PT ;  /* 0x000000ff0c00720c */ /* 0x000fe20003fc6270 */
[----:B------:R-:W-:-:S02]  /*0aa0*/  @!P5 IMAD.MOV R27, RZ, RZ, -R27 ;  /* 0x000000ffff1bd224 */ /* 0x000fc400078e0a1b */
[----:B------:R-:W-:Y:S01]  /*0ab0*/  @!P0 IMAD.IADD R26, R26, 0x1, -R2 ;  /* 0x000000011a1a8824 */ /* 0x000fe200078e0a02 */
[C---:B------:R-:W-:Y:S02]  /*0ac0*/  ISETP.GT.U32.AND P5, PT, R2.reuse, R10, PT ;  /* 0x0000000a0200720c */ /* 0x040fe40003fa4070 */
[----:B------:R-:W-:Y:S01]  /*0ad0*/  ISETP.GE.AND P0, PT, R3, RZ, PT ;  /* 0x000000ff0300720c */ /* 0x000fe20003f06270 */
[----:B------:R-:W-:Y:S01]  /*0ae0*/  IMAD.HI.U32 R3, R23, R14, RZ ;  /* 0x0000000e17037227 */ /* 0x000fe200078e00ff */
[----:B------:R-:W-:-:S03]  /*0af0*/  ISETP.GT.U32.AND P1, PT, R2, R26, PT ;  /* 0x0000001a0200720c */ /* 0x000fc60003f24070 */
[----:B------:R-:W-:Y:S02]  /*0b00*/  @!P4 IMAD.IADD R7, R7, 0x1, -R2 ;  /* 0x000000010707c824 */ /* 0x000fe400078e0a02 */
[----:B------:R-:W-:-:S03]  /*0b10*/  IMAD.MOV R3, RZ, RZ, -R3 ;  /* 0x000000ffff037224 */ /* 0x000fc600078e0a03 */
[----:B------:R-:W-:Y:S01]  /*0b20*/  ISETP.GT.U32.AND P3, PT, R2, R7, PT ;  /* 0x000000070200720c */ /* 0x000fe20003f64070 */
[----:B------:R-:W-:Y:S02]  /*0b30*/  @!P5 IMAD.IADD R10, R10, 0x1, -R2 ;  /* 0x000000010a0ad824 */ /* 0x000fe400078e0a02 */
[----:B------:R-:W-:Y:S02]  /*0b40*/  IMAD R14, R2, R3, R14 ;  /* 0x00000003020e7224 */ /* 0x000fe400078e020e */
[----:B------:R-:W-:Y:S01]  /*0b50*/  @!P1 IMAD.IADD R26, R26, 0x1, -R2 ;  /* 0x000000011a1a9824 */ /* 0x000fe200078e0a02 */
[----:B------:R-:W-:-:S07]  /*0b60*/  ISETP.GT.U32.AND P5, PT, R2, R10, PT ;  /* 0x0000000a0200720c */ /* 0x000fce0003fa4070 */
[----:B------:R-:W-:Y:S01]  /*0b70*/  @!P3 IMAD.IADD R7, R7, 0x1, -R2 ;  /* 0x000000010707b824 */ /* 0x000fe200078e0a02 */
[----:B------:R-:W-:Y:S02]  /*0b80*/  ISETP.GT.U32.AND P3, PT, R2, R14, PT ;  /* 0x0000000e0200720c */ /* 0x000fe40003f64070 */
[----:B------:R-:W-:-:S03]  /*0b90*/  ISETP.GE.AND P4, PT, R4, RZ, PT ;  /* 0x000000ff0400720c */ /* 0x000fc60003f86270 */
[----:B------:R-:W-:Y:S02]  /*0ba0*/  @!P5 IMAD.IADD R10, R10, 0x1, -R2 ;  /* 0x000000010a0ad824 */ /* 0x000fe400078e0a02 */
[----:B------:R-:W-:-:S06]  /*0bb0*/  @!P2 IMAD.MOV R26, RZ, RZ, -R26 ;  /* 0x000000ffff1aa224 */ /* 0x000fcc00078e0a1a */
[----:B------:R-:W-:-:S05]  /*0bc0*/  @!P3 IMAD.IADD R14, R14, 0x1, -R2 ;  /* 0x000000010e0eb824 */ /* 0x000fca00078e0a02 */
[----:B------:R-:W-:Y:S01]  /*0bd0*/  ISETP.GT.U32.AND P3, PT, R2, R14, PT ;  /* 0x0000000e0200720c */ /* 0x000fe20003f64070 */
[----:B------:R-:W-:Y:S02]  /*0be0*/  @!P0 IMAD.MOV R10, RZ, RZ, -R10 ;  /* 0x000000ffff0a8224 */ /* 0x000fe400078e0a0a */
[----:B------:R-:W-:-:S10]  /*0bf0*/  @!P6 IMAD.MOV R7, RZ, RZ, -R7 ;  /* 0x000000ffff07e224 */ /* 0x000fd400078e0a07 */
[----:B------:R-:W-:-:S04]  /*0c00*/  @!P3 IMAD.IADD R14, R14, 0x1, -R2 ;  /* 0x000000010e0eb824 */ /* 0x000fc800078e0a02 */
[----:B------:R-:W-:Y:S01]  /*0c10*/  @!P4 IMAD.MOV R14, RZ, RZ, -R14 ;  /* 0x000000ffff0ec224 */ /* 0x000fe200078e0a0e */
[----:B------:R-:W-:Y:S04]  /*0c20*/  STL [R1+0xf10], R27 ;  /* 0x000f101b01007387 */ /* 0x000fe80000100800 */
[----:B------:R-:W-:Y:S04]  /*0c30*/  STL [R1+0xf14], R26 ;  /* 0x000f141a01007387 */ /* 0x000fe80000100800 */
[----:B------:R0:W-:Y:S04]  /*0c40*/  STL [R1+0xf18], R7 ;  /* 0x000f180701007387 */ /* 0x0001e80000100800 */
[----:B------:R-:W-:Y:S04]  /*0c50*/  STL [R1+0xf1c], R10 ;  /* 0x000f1c0a01007387 */ /* 0x000fe80000100800 */
[----:B------:R-:W-:Y:S01]  /*0c60*/  STL [R1+0xf20], R14 ;  /* 0x000f200e01007387 */ /* 0x000fe20000100800 */
[----:B--2---:R-:W-:-:S04]  /*0c70*/  IADD3 R0, R29, 0x37, RZ ;  /* 0x000000371d007810 */ /* 0x004fc80007ffe0ff */
[----:B------:R-:W-:Y:S02]  /*0c80*/  IABS R16, R0 ;  /* 0x0000000000107213 */ /* 0x000fe40000000000 */
[----:B------:R-:W-:-:S03]  /*0c90*/  ISETP.GE.AND P1, PT, R0, RZ, PT ;  /* 0x000000ff0000720c */ /* 0x000fc60003f26270 */
[----:B------:R-:W-:-:S04]  /*0ca0*/  IMAD.HI.U32 R0, R23, R16, RZ ;  /* 0x0000001017007227 */ /* 0x000fc800078e00ff */
[----:B------:R-:W-:Y:S01]  /*0cb0*/  IMAD.MOV R11, RZ, RZ, -R0 ;  /* 0x000000ffff0b7224 */ /* 0x000fe200078e0a00 */
[----:B------:R-:W-:-:S03]  /*0cc0*/  IADD3 R6, R29, 0x35, RZ ;  /* 0x000000351d067810 */ /* 0x000fc60007ffe0ff */
[C---:B------:R-:W-:Y:S01]  /*0cd0*/  IMAD R16, R2.reuse, R11, R16 ;  /* 0x0000000b02107224 */ /* 0x040fe200078e0210 */
[----:B------:R-:W-:Y:S02]  /*0ce0*/  IABS R9, R6 ;  /* 0x0000000600097213 */ /* 0x000fe40000000000 */
[----:B------:R-:W-:Y:S02]  /*0cf0*/  IADD3 R4, R29, 0x36, RZ ;  /* 0x000000361d047810 */ /* 0x000fe40007ffe0ff */
[----:B------:R-:W-:Y:S01]  /*0d00*/  ISETP.GT.U32.AND P5, PT, R2, R16, PT ;  /* 0x000000100200720c */ /* 0x000fe20003fa4070 */
[----:B------:R-:W-:Y:S01]  /*0d10*/  IMAD.HI.U32 R5, R23, R9, RZ ;  /* 0x0000000917057227 */ /* 0x000fe200078e00ff */
[----:B------:R-:W-:Y:S02]  /*0d20*/  IABS R3, R4 ;  /* 0x0000000400037213 */ /* 0x000fe40000000000 */
[----:B------:R-:W-:Y:S01]  /*0d30*/  ISETP.GE.AND P2, PT, R4, RZ, PT ;  /* 0x000000ff0400720c */ /* 0x000fe20003f46270 */
[----:B------:R-:W-:Y:S01]  /*0d40*/  IMAD.MOV R5, RZ, RZ, -R5 ;  /* 0x000000ffff057224 */ /* 0x000fe200078e0a05 */
[----:B------:R-:W-:Y:S01]  /*0d50*/  IADD3 R12, R29, 0x34, RZ ;  /* 0x000000341d0c7810 */ /* 0x000fe20007ffe0ff */
[----:B------:R-:W-:-:S03]  /*0d60*/  IMAD.HI.U32 R4, R23, R3, RZ ;  /* 0x0000000317047227 */ /* 0x000fc600078e00ff */
[----:B------:R-:W-:Y:S01]  /*0d70*/  IABS R0, R12 ;  /* 0x0000000c00007213 */ /* 0x000fe20000000000 */
[----:B------:R-:W-:Y:S02]  /*0d80*/  IMAD R9, R2, R5, R9 ;  /* 0x0000000502097224 */ /* 0x000fe400078e0209 */
[----:B------:R-:W-:Y:S02]  /*0d90*/  @!P5 IMAD.IADD R16, R16, 0x1, -R2 ;  /* 0x000000011010d824 */ /* 0x000fe400078e0a02 */
[----:B------:R-:W-:Y:S01]  /*0da0*/  IMAD.MOV R4, RZ, RZ, -R4 ;  /* 0x000000ffff047224 */ /* 0x000fe200078e0a04 */
[C---:B------:R-:W-:Y:S01]  /*0db0*/  ISETP.GT.U32.AND P0, PT, R2.reuse, R9, PT ;  /* 0x000000090200720c */ /* 0x040fe20003f04070 */
[----:B------:R-:W-:Y:S01]  /*0dc0*/  IMAD.HI.U32 R5, R23, R0, RZ ;  /* 0x0000000017057227 */ /* 0x000fe200078e00ff */
[----:B------:R-:W-:-:S03]  /*0dd0*/  ISETP.GT.U32.AND P5, PT, R2, R16, PT ;  /* 0x000000100200720c */ /* 0x000fc60003fa4070 */
[----:B------:R-:W-:Y:S02]  /*0de0*/  IMAD R3, R2, R4, R3 ;  /* 0x0000000402037224 */ /* 0x000fe400078e0203 */
[----:B------:R-:W-:-:S03]  /*0df0*/  IMAD.MOV R5, RZ, RZ, -R5 ;  /* 0x000000ffff057224 */ /* 0x000fc600078e0a05 */
[C---:B------:R-:W-:Y:S01]  /*0e00*/  ISETP.GT.U32.AND P3, PT, R2.reuse, R3, PT ;  /* 0x000000030200720c */ /* 0x040fe20003f64070 */
[----:B------:R-:W-:Y:S01]  /*0e10*/  IMAD R0, R2, R5, R0 ;  /* 0x0000000502007224 */ /* 0x000fe200078e0200 */
[----:B------:R-:W-:Y:S01]  /*0e20*/  ISETP.GE.AND P6, PT, R6, RZ, PT ;  /* 0x000000ff0600720c */ /* 0x000fe20003fc6270 */
[--C-:B------:R-:W-:Y:S01]  /*0e30*/  @!P0 IMAD.IADD R9, R9, 0x1, -R2.reuse ;  /* 0x0000000109098824 */ /* 0x100fe200078e0a02 */
[C---:B------:R-:W-:Y:S01]  /*0e40*/  IADD3 R13, R29.reuse, 0x33, RZ ;  /* 0x000000331d0d7810 */ /* 0x040fe20007ffe0ff */
[----:B------:R-:W-:Y:S01]  /*0e50*/  @!P5 IMAD.IADD R16, R16, 0x1, -R2 ;  /* 0x000000011010d824 */ /* 0x000fe200078e0a02 */
[----:B------:R-:W-:Y:S02]  /*0e60*/  ISETP.GT.U32.AND P5, PT, R2, R0, PT ;  /* 0x000000000200720c */ /* 0x000fe40003fa4070 */
[----:B------:R-:W-:Y:S02]  /*0e70*/  IADD3 R6, R29, 0x32, RZ ;  /* 0x000000321d067810 */ /* 0x000fe40007ffe0ff */
[----:B------:R-:W-:-:S02]  /*0e80*/  IABS R18, R13 ;  /* 0x0000000d00127213 */ /* 0x000fc40000000000 */
[----:B------:R-:W-:Y:S01]  /*0e90*/  IADD3 R4, R29, 0x31, RZ ;  /* 0x000000311d047810 */ /* 0x000fe20007ffe0ff */
[----:B------:R-:W-:Y:S01]  /*0ea0*/  @!P3 IMAD.IADD R3, R3, 0x1, -R2 ;  /* 0x000000010303b824 */ /* 0x000fe200078e0a02 */
[----:B------:R-:W-:Y:S02]  /*0eb0*/  IABS R11, R6 ;  /* 0x00000006000b7213 */ /* 0x000fe40000000000 */
[C---:B------:R-:W-:Y:S01]  /*0ec0*/  ISETP.GT.U32.AND P0, PT, R2.reuse, R9, PT ;  /* 0x000000090200720c */ /* 0x040fe20003f04070 */
[C---:B------:R-:W-:Y:S01]  /*0ed0*/  IMAD.HI.U32 R15, R23.reuse, R18, RZ ;  /* 0x00000012170f7227 */ /* 0x040fe200078e00ff */
[----:B------:R-:W-:Y:S02]  /*0ee0*/  IABS R8, R4 ;  /* 0x0000000400087213 */ /* 0x000fe40000000000 */
[----:B------:R-:W-:Y:S01]  /*0ef0*/  ISETP.GT.U32.AND P3, PT, R2, R3, PT ;  /* 0x000000030200720c */ /* 0x000fe20003f64070 */
[----:B------:R-:W-:Y:S01]  /*0f00*/  IMAD.HI.U32 R5, R23, R11, RZ ;  /* 0x0000000b17057227 */ /* 0x000fe200078e00ff */
[----:B------:R-:W-:-:S03]  /*0f10*/  ISETP.GE.AND P4, PT, R12, RZ, PT ;  /* 0x000000ff0c00720c */ /* 0x000fc60003f86270 */
[----:B------:R-:W-:Y:S02]  /*0f20*/  IMAD.MOV R15, RZ, RZ, -R15 ;  /* 0x000000ffff0f7224 */ /* 0x000fe400078e0a0f */
[----:B------:R-:W-:Y:S02]  /*0f30*/  @!P5 IMAD.IADD R0, R0, 0x1, -R2 ;  /* 0x000000010000d824 */ /* 0x000fe400078e0a02 */
[----:B------:R-:W-:-:S04]  /*0f40*/  IMAD.HI.U32 R12, R23, R8, RZ ;  /* 0x00000008170c7227 */ /* 0x000fc800078e00ff */
[----:B------:R-:W-:Y:S01]  /*0f50*/  IMAD.MOV R5, RZ, RZ, -R5 ;  /* 0x000000ffff057224 */ /* 0x000fe200078e0a05 */
[C---:B------:R-:W-:Y:S01]  /*0f60*/  ISETP.GT.U32.AND P5, PT, R2.reuse, R0, PT ;  /* 0x000000000200720c */ /* 0x040fe20003fa4070 */
[C---:B------:R-:W-:Y:S02]  /*0f70*/  IMAD R18, R2.reuse, R15, R18 ;  /* 0x0000000f02127224 */ /* 0x040fe400078e0212 */
[----:B------:R-:W-:Y:S02]  /*0f80*/  IMAD.MOV R12, RZ, RZ, -R12 ;  /* 0x000000ffff0c7224 */ /* 0x000fe400078e0a0c */
[C---:B------:R-:W-:Y:S02]  /*0f90*/  IMAD R11, R2.reuse, R5, R11 ;  /* 0x00000005020b7224 */ /* 0x040fe400078e020b */
[----:B------:R-:W-:Y:S01]  /*0fa0*/  @!P0 IMAD.IADD R9, R9, 0x1, -R2 ;  /* 0x0000000109098824 */ /* 0x000fe200078e0a02 */
[----:B------:R-:W-:Y:S01]  /*0fb0*/  IADD3 R5, R29, 0x30, RZ ;  /* 0x000000301d057810 */ /* 0x000fe20007ffe0ff */
[----:B------:R-:W-:Y:S01]  /*0fc0*/  @!P1 IMAD.MOV R16, RZ, RZ, -R16 ;  /* 0x000000ffff109224 */ /* 0x000fe200078e0a10 */
[C---:B------:R-:W-:Y:S01]  /*0fd0*/  ISETP.GT.U32.AND P1, PT, R2.reuse, R18, PT ;  /* 0x000000120200720c */ /* 0x040fe20003f24070 */
[C---:B------:R-:W-:Y:S01]  /*0fe0*/  IMAD R8, R2.reuse, R12, R8 ;  /* 0x0000000c02087224 */ /* 0x040fe200078e0208 */
[----:B------:R-:W-:Y:S01]  /*0ff0*/  ISETP.GT.U32.AND P0, PT, R2, R11, PT ;  /* 0x0000000b0200720c */ /* 0x000fe20003f04070 */
[----:B------:R-:W-:Y:S01]  /*1000*/  IMAD.MOV.U32 R17, RZ, RZ, R9 ;  /* 0x000000ffff117224 */ /* 0x000fe200078e0009 */
[----:B------:R-:W-:Y:S01]  /*1010*/  IABS R12, R5 ;  /* 0x00000005000c7213 */ /* 0x000fe20000000000 */
[----:B------:R-:W-:-:S02]  /*1020*/  @!P3 IMAD.IADD R3, R3, 0x1, -R2 ;  /* 0x000000010303b824 */ /* 0x000fc400078e0a02 */
[----:B------:R-:W-:Y:S01]  /*1030*/  @!P6 IMAD.MOV R17, RZ, RZ, -R17 ;  /* 0x000000ffff11e224 */ /* 0x000fe200078e0a11 */
[----:B------:R-:W-:Y:S01]  /*1040*/  ISETP.GT.U32.AND P6, PT, R2, R8, PT ;  /* 0x000000080200720c */ /* 0x000fe20003fc4070 */
[----:B------:R-:W-:Y:S01]  /*1050*/  IMAD.MOV.U32 R19, RZ, RZ, R3 ;  /* 0x000000ffff137224 */ /* 0x000fe200078e0003 */
[----:B------:R-:W-:Y:S01]  /*1060*/  IADD3 R9, R29, 0x2f, RZ ;  /* 0x0000002f1d097810 */ /* 0x000fe20007ffe0ff */
[----:B------:R-:W-:Y:S02]  /*1070*/  IMAD.MOV.U32 R3, RZ, RZ, R12 ;  /* 0x000000ffff037224 */ /* 0x000fe400078e000c */
[----:B------:R-:W-:Y:S01]  /*1080*/  @!P2 IMAD.MOV R19, RZ, RZ, -R19 ;  /* 0x000000ffff13a224 */ /* 0x000fe200078e0a13 */
[----:B------:R-:W-:Y:S01]  /*1090*/  ISETP.GE.AND P2, PT, R6, RZ, PT ;  /* 0x000000ff0600720c */ /* 0x000fe20003f46270 */
[----:B------:R-:W-:Y:S01]  /*10a0*/  @!P5 IMAD.IADD R0, R0, 0x1, -R2 ;  /* 0x000000010000d824 */ /* 0x000fe200078e0a02 */
[----:B------:R-:W-:Y:S01]  /*10b0*/  ISETP.GE.AND P5, PT, R4, RZ, PT ;  /* 0x000000ff0400720c */ /* 0x000fe20003fa6270 */
[----:B------:R-:W-:Y:S01]  /*10c0*/  IMAD.HI.U32 R6, R23, R3, RZ ;  /* 0x0000000317067227 */ /* 0x000fe200078e00ff */
[----:B------:R-:W-:-:S03]  /*10d0*/  IABS R4, R9 ;  /* 0x0000000900047213 */ /* 0x000fc60000000000 */
[--C-:B------:R-:W-:Y:S01]  /*10e0*/  @!P1 IMAD.IADD R18, R18, 0x1, -R2.reuse ;  /* 0x0000000112129824 */ /* 0x100fe200078e0a02 */
[----:B------:R-:W-:Y:S01]  /*10f0*/  ISETP.GE.AND P1, PT, R5, RZ, PT ;  /* 0x000000ff0500720c */ /* 0x000fe20003f26270 */
[----:B------:R-:W-:Y:S02]  /*1100*/  @!P0 IMAD.IADD R11, R11, 0x1, -R2 ;  /* 0x000000010b0b8824 */ /* 0x000fe400078e0a02 */
[----:B------:R-:W-:Y:S02]  /*1110*/  IMAD.MOV R5, RZ, RZ, -R6 ;  /* 0x000000ffff057224 */ /* 0x000fe400078e0a06 */
[----:B------:R-:W-:Y:S02]  /*1120*/  IMAD.MOV.U32 R6, RZ, RZ, R4 ;  /* 0x000000ffff067224 */ /* 0x000fe400078e0004 */
[----:B------:R-:W-:Y:S01]  /*1130*/  @!P6 IMAD.IADD R8, R8, 0x1, -R2 ;  /* 0x000000010808e824 */ /* 0x000fe200078e0a02 */
[C---:B------:R-:W-:Y:S01]  /*1140*/  ISETP.GT.U32.AND P6, PT, R2.reuse, R11, PT ;  /* 0x0000000b0200720c */ /* 0x040fe20003fc4070 */
[----:B------:R-:W-:Y:S01]  /*1150*/  IMAD.HI.U32 R12, R23, R6, RZ ;  /* 0x00000006170c7227 */ /* 0x000fe200078e00ff */
[----:B------:R-:W-:-:S03]  /*1160*/  ISETP.GT.U32.AND P0, PT, R2, R18, PT ;  /* 0x000000120200720c */ /* 0x000fc60003f04070 */
[----:B------:R-:W-:Y:S02]  /*1170*/  IMAD.MOV R12, RZ, RZ, -R12 ;  /* 0x000000ffff0c7224 */ /* 0x000fe400078e0a0c */
[----:B0-----:R-:W-:Y:S02]  /*1180*/  IMAD.MOV.U32 R7, RZ, RZ, R0 ;  /* 0x000000ffff077224 */ /* 0x001fe400078e0000 */
[C---:B------:R-:W-:Y:S02]  /*1190*/  IMAD R6, R2.reuse, R12, R6 ;  /* 0x0000000c02067224 */ /* 0x040fe400078e0206 */
[C---:B------:R-:W-:Y:S02]  /*11a0*/  IMAD R3, R2.reuse, R5, R3 ;  /* 0x0000000502037224 */ /* 0x040fe400078e0203 */
[----:B------:R-:W-:Y:S01]  /*11b0*/  @!P4 IMAD.MOV R7, RZ, RZ, -R7 ;  /* 0x000000ffff07c224 */ /* 0x000fe200078e0a07 */
[C---:B------:R-:W-:Y:S01]  /*11c0*/  ISETP.GT.U32.AND P4, PT, R2.reuse, R8, PT ;  /* 0x000000080200720c */ /* 0x040fe20003f84070 */
[--C-:B------:R-:W-:Y:S01]  /*11d0*/  @!P6 IMAD.IADD R11, R11, 0x1, -R2.reuse ;  /* 0x000000010b0be824 */ /* 0x100fe200078e0a02 */
[----:B------:R-:W-:Y:S01]  /*11e0*/  ISETP.GT.U32.AND P6, PT, R2, R6, PT ;  /* 0x000000060200720c */ /* 0x000fe20003fc4070 */
[----:B------:R-:W-:Y:S01]  /*11f0*/  @!P0 IMAD.IADD R18, R18, 0x1, -R2 ;  /* 0x0000000112128824 */ /* 0x000fe200078e0a02 */
[----:B------:R-:W-:-:S02]  /*1200*/  ISETP.GE.AND P3, PT, R13, RZ, PT ;  /* 0x000000ff0d00720c */ /* 0x000fc40003f66270 */
[----:B------:R-:W-:Y:S02]  /*1210*/  ISETP.GT.U32.AND P0, PT, R2, R3, PT ;  /* 0x000000030200720c */ /* 0x000fe40003f04070 */
[C---:B------:R-:W-:Y:S01]  /*1220*/  IADD3 R4, R29.reuse, 0x2d, RZ ;  /* 0x0000002d1d047810 */ /* 0x040fe20007ffe0ff */
[----:B------:R-:W-:Y:S01]  /*1230*/  STL [R1+0xf24], R16 ;  /* 0x000f241001007387 */ /* 0x000fe20000100800 */
[C---:B------:R-:W-:Y:S02]  /*1240*/  IADD3 R5, R29.reuse, 0x2e, RZ ;  /* 0x0000002e1d057810 */ /* 0x040fe40007ffe0ff */
[----:B------:R-:W-:Y:S01]  /*1250*/  IADD3 R0, R29, 0x2c, RZ ;  /* 0x0000002c1d007810 */ /* 0x000fe20007ffe0ff */
[----:B------:R-:W-:Y:S01]  /*1260*/  STL [R1+0x28], R19 ;  /* 0x0000281301007387 */ /* 0x000fe20000100800 */
[----:B------:R-:W-:Y:S01]  /*1270*/  IABS R13, R4 ;  /* 0x00000004000d7213 */ /* 0x000fe20000000000 */
[--C-:B------:R-:W-:Y:S01]  /*1280*/  @!P4 IMAD.IADD R8, R8, 0x1, -R2.reuse ;  /* 0x000000010808c824 */ /* 0x100fe200078e0a02 */
[----:B------:R-:W-:Y:S01]  /*1290*/  IABS R15, R5 ;  /* 0x00000005000f7213 */ /* 0x000fe20000000000 */
[----:B------:R0:W-:Y:S01]  /*12a0*/  STL [R1+0x4c], R17 ;  /* 0x00004c1101007387 */ /* 0x0001e20000100800 */
[----:B------:R-:W-:Y:S01]  /*12b0*/  @!P6 IMAD.IADD R6, R6, 0x1, -R2 ;  /* 0x000000010606e824 */ /* 0x000fe200078e0a02 */
[----:B------:R-:W-:-:S02]  /*12c0*/  IABS R12, R0 ;  /* 0x00000000000c7213 */ /* 0x000fc40000000000 */
[----:B------:R1:W-:Y:S01]  /*12d0*/  STL [R1+0x54], R7 ;  /* 0x0000540701007387 */ /* 0x0003e20000100800 */
[----:B------:R-:W-:Y:S01]  /*12e0*/  ISETP.GE.AND P4, PT, R9, RZ, PT ;  /* 0x000000ff0900720c */ /* 0x000fe20003f86270 */
[----:B------:R-:W-:Y:S01]  /*12f0*/  IMAD.HI.U32 R9, R23, R13, RZ ;  /* 0x0000000d17097227 */ /* 0x000fe200078e00ff */
[----:B------:R-:W-:-:S03]  /*1300*/  ISETP.GT.U32.AND P6, PT, R2, R6, PT ;  /* 0x000000060200720c */ /* 0x000fc60003fc4070 */
[----:B0-----:R-:W-:-:S04]  /*1310*/  IMAD.HI.U32 R17, R23, R15, RZ ;  /* 0x0000000f17117227 */ /* 0x001fc800078e00ff */
[----:B-1----:R-:W-:Y:S02]  /*1320*/  IMAD.MOV.U32 R7, RZ, RZ, R18 ;  /* 0x000000ffff077224 */ /* 0x002fe400078e0012 */
[----:B------:R-:W-:Y:S01]  /*1330*/  @!P0 IMAD.IADD R3, R3, 0x1, -R2 ;  /* 0x0000000103038824 */ /* 0x000fe200078e0a02 */
[----:B------:R-:W-:Y:S01]  /*1340*/  ISETP.GE.AND P0, PT, R5, RZ, PT ;  /* 0x000000ff0500720c */ /* 0x000fe20003f06270 */
[----:B------:R-:W-:Y:S02]  /*1350*/  @!P3 IMAD.MOV R7, RZ, RZ, -R7 ;  /* 0x000000ffff07b224 */ /* 0x000fe400078e0a07 */
[----:B------:R-:W-:-:S04]  /*1360*/  IMAD.HI.U32 R5, R23, R12, RZ ;  /* 0x0000000c17057227 */ /* 0x000fc800078e00ff */
[----:B------:R-:W-:Y:S01]  /*1370*/  IMAD.MOV R9, RZ, RZ, -R9 ;  /* 0x000000ffff097224 */ /* 0x000fe200078e0a09 */
[----:B------:R0:W-:Y:S01]  /*1380*/  STL [R1+0x58], R7 ;  /* 0x0000580701007387 */ /* 0x0001e20000100800 */
[----:B------:R-:W-:Y:S02]  /*1390*/  IMAD.MOV R17, RZ, RZ, -R17 ;  /* 0x000000ffff117224 */ /* 0x000fe400078e0a11 */
[----:B------:R-:W-:Y:S02]  /*13a0*/  IMAD.MOV R5, RZ, RZ, -R5 ;  /* 0x000000ffff057224 */ /* 0x000fe400078e0a05 */
[C---:B------:R-:W-:Y:S02]  /*13b0*/  IMAD R13, R2.reuse, R9, R13 ;  /* 0x00000009020d7224 */ /* 0x040fe400078e020d */
[----:B------:R-:W-:Y:S02]  /*13c0*/  IMAD R15, R2, R17, R15 ;  /* 0x00000011020f7224 */ /* 0x000fe400078e020f */
[----:B0-----:R-:W-:-:S02]  /*13d0*/  IMAD.MOV.U32 R7, RZ, RZ, R8 ;  /* 0x000000ffff077224 */ /* 0x001fc400078e0008 */
[----:B------:R-:W-:Y:S01]  /*13e0*/  IMAD.MOV.U32 R10, RZ, RZ, R11 ;  /* 0x000000ffff0a7224 */ /* 0x000fe200078e000b */
[C---:B------:R-:W-:Y:S01]  /*13f0*/  ISETP.GT.U32.AND P3, PT, R2.reuse, R3, PT ;  /* 0x000000030200720c */ /* 0x040fe20003f64070 */
[C---:B------:R-:W-:Y:S02]  /*1400*/  IMAD R12, R2.reuse, R5, R12 ;  /* 0x00000005020c7224 */ /* 0x040fe400078e020c */
[----:B------:R-:W-:Y:S01]  /*1410*/  @!P5 IMAD.MOV R7, RZ, RZ, -R7 ;  /* 0x000000ffff07d224 */ /* 0x000fe200078e0a07 */
[C---:B------:R-:W-:Y:S01]  /*1420*/  ISETP.GT.U32.AND P5, PT, R2.reuse, R13, PT ;  /* 0x0000000d0200720c */ /* 0x040fe20003fa4070 */
[----:B------:R-:W-:Y:S01]  /*1430*/  @!P2 IMAD.MOV R10, RZ, RZ, -R10 ;  /* 0x000000ffff0aa224 */ /* 0x000fe200078e0a0a */
[----:B------:R-:W-:Y:S01]  /*1440*/  ISETP.GT.U32.AND P2, PT, R2, R15, PT ;  /* 0x0000000f0200720c */ /* 0x000fe20003f44070 */
[----:B------:R-:W-:Y:S01]  /*1450*/  @!P6 IMAD.IADD R6, R6, 0x1, -R2 ;  /* 0x000000010606e824 */ /* 0x000fe200078e0a02 */
[----:B------:R-:W-:Y:S02]  /*1460*/  ISETP.GT.U32.AND P6, PT, R2, R12, PT ;  /* 0x0000000c0200720c */ /* 0x000fe40003fc4070 */
[----:B------:R-:W-:-:S02]  /*1470*/  IADD3 R11, R29, 0x2a, RZ ;  /* 0x0000002a1d0b7810 */ /* 0x000fc40007ffe0ff */
[----:B------:R-:W-:Y:S01]  /*1480*/  IADD3 R17, R29, 0x2b, RZ ;  /* 0x0000002b1d117810 */ /* 0x000fe20007ffe0ff */
[--C-:B------:R-:W-:Y:S01]  /*1490*/  @!P3 IMAD.IADD R3, R3, 0x1, -R2.reuse ;  /* 0x000000010303b824 */ /* 0x100fe200078e0a02 */
[----:B------:R-:W-:Y:S02]  /*14a0*/  ISETP.GE.AND P3, PT, R4, RZ, PT ;  /* 0x000000ff0400720c */ /* 0x000fe40003f66270 */
[----:B------:R-:W-:Y:S01]  /*14b0*/  IABS R4, R11 ;  /* 0x0000000b00047213 */ /* 0x000fe20000000000 */
[--C-:B------:R-:W-:Y:S01]  /*14c0*/  @!P5 IMAD.IADD R13, R13, 0x1, -R2.reuse ;  /* 0x000000010d0dd824 */ /* 0x100fe200078e0a02 */
[----:B------:R-:W-:Y:S01]  /*14d0*/  STL [R1+0x5c], R10 ;  /* 0x00005c0a01007387 */ /* 0x000fe20000100800 */
[--C-:B------:R-:W-:Y:S01]  /*14e0*/  @!P2 IMAD.IADD R15, R15, 0x1, -R2.reuse ;  /* 0x000000010f0fa824 */ /* 0x100fe200078e0a02 */
[----:B------:R-:W-:Y:S01]  /*14f0*/  IABS R9, R17 ;  /* 0x0000001100097213 */ /* 0x000fe20000000000 */
[----:B------:R-:W-:Y:S01]  /*1500*/  @!P6 IMAD.IADD R12, R12, 0x1, -R2 ;  /* 0x000000010c0ce824 */ /* 0x000fe200078e0a02 */
[----:B------:R0:W-:Y:S01]  /*1510*/  STL [R1+0x6c], R7 ;  /* 0x00006c0701007387 */ /* 0x0001e20000100800 */
[----:B------:R-:W-:-:S02]  /*1520*/  ISETP.GT.U32.AND P6, PT, R2, R13, PT ;  /* 0x0000000d0200720c */ /* 0x000fc40003fc4070 */
[----:B------:R-:W-:Y:S01]  /*1530*/  ISETP.GT.U32.AND P5, PT, R2, R15, PT ;  /* 0x0000000f0200720c */ /* 0x000fe20003fa4070 */
[----:B------:R-:W-:-:S04]  /*1540*/  IMAD.HI.U32 R5, R23, R9, RZ ;  /* 0x0000000917057227 */ /* 0x000fc800078e00ff */
[----:B0-----:R-:W-:Y:S02]  /*1550*/  IMAD.MOV.U32 R7, RZ, RZ, R3 ;  /* 0x000000ffff077224 */ /* 0x001fe400078e0003 */
[----:B------:R-:W-:-:S04]  /*1560*/  IMAD.HI.U32 R3, R23, R4, RZ ;  /* 0x0000000417037227 */ /* 0x000fc800078e00ff */
[----:B------:R-:W-:Y:S02]  /*1570*/  IMAD.MOV R3, RZ, RZ, -R3 ;  /* 0x000000ffff037224 */ /* 0x000fe400078e0a03 */
[----:B------:R-:W-:Y:S02]  /*1580*/  IMAD.MOV R5, RZ, RZ, -R5 ;  /* 0x000000ffff057224 */ /* 0x000fe400078e0a05 */
[C---:B------:R-:W-:Y:S02]  /*1590*/  IMAD R4, R2.reuse, R3, R4 ;  /* 0x0000000302047224 */ /* 0x040fe400078e0204 */
[----:B------:R-:W-:Y:S01]  /*15a0*/  IMAD R9, R2, R5, R9 ;  /* 0x0000000502097224 */ /* 0x000fe200078e0209 */
[----:B------:R-:W-:Y:S01]  /*15b0*/  ISETP.GE.AND P2, PT, R0, RZ, PT ;  /* 0x000000ff0000720c */ /* 0x000fe20003f46270 */
[--C-:B------:R-:W-:Y:S01]  /*15c0*/  @!P6 IMAD.IADD R13, R13, 0x1, -R2.reuse ;  /* 0x000000010d0de824 */ /* 0x100fe200078e0a02 */
[----:B------:R-:W-:Y:S01]  /*15d0*/  IADD3 R0, R29, 0x29, RZ ;  /* 0x000000291d007810 */ /* 0x000fe20007ffe0ff */
[----:B------:R-:W-:Y:S01]  /*15e0*/  @!P5 IMAD.IADD R15, R15, 0x1, -R2 ;  /* 0x000000010f0fd824 */ /* 0x000fe200078e0a02 */
[C---:B------:R-:W-:Y:S01]  /*15f0*/  ISETP.GT.U32.AND P6, PT, R2.reuse, R4, PT ;  /* 0x000000040200720c */ /* 0x040fe20003fc4070 */
[----:B------:R-:W-:Y:S01]  /*1600*/  @!P1 IMAD.MOV R7, RZ, RZ, -R7 ;  /* 0x000000ffff079224 */ /* 0x000fe200078e0a07 */
[----:B------:R-:W-:-:S02]  /*1610*/  ISETP.GT.U32.AND P5, PT, R2, R9, PT ;  /* 0x000000090200720c */ /* 0x000fc40003fa4070 */
[----:B------:R-:W-:Y:S02]  /*1620*/  IABS R19, R0 ;  /* 0x0000000000137213 */ /* 0x000fe40000000000 */
[----:B------:R-:W-:Y:S01]  /*1630*/  ISETP.GT.U32.AND P1, PT, R2, R12, PT ;  /* 0x0000000c0200720c */ /* 0x000fe20003f24070 */
[----:B------:R0:W-:Y:S01]  /*1640*/  STL [R1+0x60], R7 ;  /* 0x0000600701007387 */ /* 0x0001e20000100800 */
[----:B------:R-:W-:Y:S01]  /*1650*/  IADD3 R5, R29, 0x28, RZ ;  /* 0x000000281d057810 */ /* 0x000fe20007ffe0ff */
[----:B------:R-:W-:-:S03]  /*1660*/  IMAD.HI.U32 R20, R23, R19, RZ ;  /* 0x0000001317147227 */ /* 0x000fc600078e00ff */
[----:B------:R-:W-:Y:S01]  /*1670*/  IABS R8, R5 ;  /* 0x0000000500087213 */ /* 0x000fe20000000000 */
[----:B------:R-:W-:Y:S02]  /*1680*/  IMAD.MOV R20, RZ, RZ, -R20 ;  /* 0x000000ffff147224 */ /* 0x000fe400078e0a14 */
[----:B------:R-:W-:Y:S02]  /*1690*/  @!P6 IMAD.IADD R4, R4, 0x1, -R2 ;  /* 0x000000010404e824 */ /* 0x000fe400078e0a02 */
[----:B0-----:R-:W-:Y:S02]  /*16a0*/  IMAD.MOV.U32 R7, RZ, RZ, R6 ;  /* 0x000000ffff077224 */ /* 0x001fe400078e0006 */
[--C-:B------:R-:W-:Y:S01]  /*16b0*/  @!P5 IMAD.IADD R9, R9, 0x1, -R2.reuse ;  /* 0x000000010909d824 */ /* 0x100fe200078e0a02 */
[----:B------:R-:W-:Y:S01]  /*16c0*/  ISETP.GE.AND P5, PT, R11, RZ, PT ;  /* 0x000000ff0b00720c */ /* 0x000fe20003fa6270 */
[----:B------:R-:W-:Y:S01]  /*16d0*/  @!P4 IMAD.MOV R7, RZ, RZ, -R7 ;  /* 0x000000ffff07c224 */ /* 0x000fe200078e0a07 */
[----:B------:R-:W-:Y:S01]  /*16e0*/  ISETP.GT.U32.AND P4, PT, R2, R4, PT ;  /* 0x000000040200720c */ /* 0x000fe20003f84070 */
[----:B------:R-:W-:Y:S01]  /*16f0*/  @!P1 IMAD.IADD R12, R12, 0x1, -R2 ;  /* 0x000000010c0c9824 */ /* 0x000fe200078e0a02 */
[----:B------:R-:W-:Y:S01]  /*1700*/  ISETP.GE.AND P1, PT, R17, RZ, PT ;  /* 0x000000ff1100720c */ /* 0x000fe20003f26270 */
[----:B------:R-:W-:-:S02]  /*1710*/  IMAD R11, R2, R20, R19 ;  /* 0x00000014020b7224 */ /* 0x000fc400078e0213 */
[----:B------:R-:W-:Y:S01]  /*1720*/  IMAD.MOV.U32 R14, RZ, RZ, R15 ;  /* 0x000000ffff0e7224 */ /* 0x000fe200078e000f */
[----:B------:R-:W-:Y:S01]  /*1730*/  IADD3 R3, R29, 0x27, RZ ;  /* 0x000000271d037810 */ /* 0x000fe20007ffe0ff */
[----:B------:R-:W-:Y:S01]  /*1740*/  IMAD.HI.U32 R17, R23, R8, RZ ;  /* 0x0000000817117227 */ /* 0x000fe200078e00ff */
[----:B------:R0:W-:Y:S03]  /*1750*/  STL [R1+0x50], R7 ;  /* 0x0000500701007387 */ /* 0x0001e60000100800 */
[----:B------:R-:W-:Y:S01]  /*1760*/  @!P0 IMAD.MOV R14, RZ, RZ, -R14 ;  /* 0x000000ffff0e8224 */ /* 0x000fe200078e0a0e */
[C---:B------:R-:W-:Y:S01]  /*1770*/  ISETP.GT.U32.AND P0, PT, R2.reuse, R11, PT ;  /* 0x0000000b0200720c */ /* 0x040fe20003f04070 */
[----:B------:R-:W-:Y:S01]  /*1780*/  IMAD.MOV R17, RZ, RZ, -R17 ;  /* 0x000000ffff117224 */ /* 0x000fe200078e0a11 */
[----:B------:R-:W-:Y:S01]  /*1790*/  IABS R18, R3 ;  /* 0x0000000300127213 */ /* 0x000fe20000000000 */
[----:B0-----:R-:W-:Y:S01]  /*17a0*/  IMAD.MOV.U32 R7, RZ, RZ, R12 ;  /* 0x000000ffff077224 */ /* 0x001fe200078e000c */
[----:B------:R-:W-:-:S03]  /*17b0*/  ISETP.GT.U32.AND P6, PT, R2, R9, PT ;  /* 0x000000090200720c */ /* 0x000fc60003fc4070 */
[----:B------:R-:W-:Y:S01]  /*17c0*/  @!P2 IMAD.MOV R7, RZ, RZ, -R7 ;  /* 0x000000ffff07a224 */ /* 0x000fe200078e0a07 */
[----:B------:R-:W-:Y:S01]  /*17d0*/  ISETP.GE.AND P2, PT, R5, RZ, PT ;  /* 0x000000ff0500720c */ /* 0x000fe20003f46270 */
[----:B------:R-:W-:Y:S02]  /*17e0*/  IMAD R5, R2, R17, R8 ;  /* 0x0000001102057224 */ /* 0x000fe400078e0208 */
[----:B------:R-:W-:Y:S02]  /*17f0*/  IMAD.MOV.U32 R6, RZ, RZ, R18 ;  /* 0x000000ffff067224 */ /* 0x000fe400078e0012 */
[----:B------:R-:W-:Y:S02]  /*1800*/  IMAD.MOV.U32 R10, RZ, RZ, R13 ;  /* 0x000000ffff0a7224 */ /* 0x000fe400078e000d */
[----:B------:R-:W-:Y:S01]  /*1810*/  @!P4 IMAD.IADD R4, R4, 0x1, -R2 ;  /* 0x000000010404c824 */ /* 0x000fe200078e0a02 */
[----:B------:R-:W-:Y:S01]  /*1820*/  ISETP.GT.U32.AND P4, PT, R2, R5, PT ;  /* 0x000000050200720c */ /* 0x000fe20003f84070 */
[----:B------:R-:W-:-:S04]  /*1830*/  IMAD.HI.U32 R12, R23, R6, RZ ;  /* 0x00000006170c7227 */ /* 0x000fc800078e00ff */
[----:B------:R-:W-:Y:S02]  /*1840*/  @!P3 IMAD.MOV R10, RZ, RZ, -R10 ;  /* 0x000000ffff0ab224 */ /* 0x000fe400078e0a0a */
[--C-:B------:R-:W-:Y:S02]  /*1850*/  @!P0 IMAD.IADD R11, R11, 0x1, -R2.reuse ;  /* 0x000000010b0b8824 */ /* 0x100fe400078e0a02 */
[----:B------:R-:W-:Y:S02]  /*1860*/  @!P6 IMAD.IADD R9, R9, 0x1, -R2 ;  /* 0x000000010909e824 */ /* 0x000fe400078e0a02 */
[----:B------:R-:W-:Y:S01]  /*1870*/  IMAD.MOV R12, RZ, RZ, -R12 ;  /* 0x000000ffff0c7224 */ /* 0x000fe200078e0a0c */
[----:B------:R-:W-:Y:S01]  /*1880*/  STL [R1+0x2c], R14 ;  /* 0x00002c0e01007387 */ /* 0x000fe20000100800 */
[C---:B------:R-:W-:Y:S02]  /*1890*/  ISETP.GT.U32.AND P0, PT, R2.reuse, R11, PT ;  /* 0x0000000b0200720c */ /* 0x040fe40003f04070 */
[----:B------:R-:W-:Y:S01]  /*18a0*/  IMAD R6, R2, R12, R6 ;  /* 0x0000000c02067224 */ /* 0x000fe200078e0206 */
[----:B------:R0:W-:Y:S01]  /*18b0*/  STL [R1+0x30], R10 ;  /* 0x0000300a01007387 */ /* 0x0001e20000100800 */
[----:B------:R-:W-:Y:S01]  /*18c0*/  @!P4 IMAD.IADD R5, R5, 0x1, -R2 ;  /* 0x000000010505c824 */ /* 0x000fe200078e0a02 */
[----:B------:R-:W-:-:S02]  /*18d0*/  IADD3 R8, R29, 0x25, RZ ;  /* 0x000000251d087810 */ /* 0x000fc40007ffe0ff */
[----:B------:R1:W-:Y:S01]  /*18e0*/  STL [R1+0x34], R7 ;  /* 0x0000340701007387 */ /* 0x0003e20000100800 */
[----:B0-----:R-:W-:Y:S01]  /*18f0*/  IMAD.MOV.U32 R10, RZ, RZ, R9 ;  /* 0x000000ffff0a7224 */ /* 0x001fe200078e0009 */
[----:B------:R-:W-:-:S03]  /*1900*/  ISETP.GE.AND P3, PT, R0, RZ, PT ;  /* 0x000000ff0000720c */ /* 0x000fc60003f66270 */
[----:B------:R-:W-:Y:S01]  /*1910*/  @!P1 IMAD.MOV R10, RZ, RZ, -R10 ;  /* 0x000000ffff0a9224 */ /* 0x000fe200078e0a0a */
[C---:B------:R-:W-:Y:S01]  /*1920*/  ISETP.GT.U32.AND P1, PT, R2.reuse, R6, PT ;  /* 0x000000060200720c */ /* 0x040fe20003f24070 */
[----:B-1----:R-:W-:Y:S01]  /*1930*/  IMAD.MOV.U32 R7, RZ, RZ, R4 ;  /* 0x000000ffff077224 */ /* 0x002fe200078e0004 */
[----:B------:R-:W-:Y:S02]  /*1940*/  IADD3 R0, R29, 0x26, RZ ;  /* 0x000000261d007810 */ /* 0x000fe40007ffe0ff */
[----:B------:R-:W-:Y:S01]  /*1950*/  IABS R9, R8 ;  /* 0x0000000800097213 */ /* 0x000fe20000000000 */
[----:B------:R-:W-:Y:S01]  /*1960*/  @!P5 IMAD.MOV R7, RZ, RZ, -R7 ;  /* 0x000000ffff07d224 */ /* 0x000fe200078e0a07 */
[----:B------:R-:W-:Y:S01]  /*1970*/  ISETP.GT.U32.AND P4, PT, R2, R5, PT ;  /* 0x000000050200720c */ /* 0x000fe20003f84070 */
[----:B------:R-:W-:Y:S01]  /*1980*/  @!P0 IMAD.IADD R11, R11, 0x1, -R2 ;  /* 0x000000010b0b8824 */ /* 0x000fe200078e0a02 */
[----:B------:R-:W-:Y:S01]  /*1990*/  ISETP.GE.AND P6, PT, R3, RZ, PT ;  /* 0x000000ff0300720c */ /* 0x000fe20003fc6270 */
[----:B------:R-:W-:Y:S01]  /*19a0*/  STL [R1+0x38], R10 ;  /* 0x0000380a01007387 */ /* 0x000fe20000100800 */
[----:B------:R-:W-:-:S02]  /*19b0*/  IABS R3, R0 ;  /* 0x0000000000037213 */ /* 0x000fc40000000000 */
[----:B------:R-:W-:Y:S01]  /*19c0*/  ISETP.GE.AND P5, PT, R0, RZ, PT ;  /* 0x000000ff0000720c */ /* 0x000fe20003fa6270 */
[----:B------:R-:W-:Y:S01]  /*19d0*/  IMAD.MOV.U32 R0, RZ, RZ, R9 ;  /* 0x000000ffff007224 */ /* 0x000fe200078e0009 */
[----:B------:R0:W-:Y:S01]  /*19e0*/  STL [R1+0x3c], R7 ;  /* 0x00003c0701007387 */ /* 0x0001e20000100800 */
[----:B------:R-:W-:-:S04]  /*19f0*/  IMAD.HI.U32 R12, R23, R3, RZ ;  /* 0x00000003170c7227 */ /* 0x000fc800078e00ff */
[----:B------:R-:W-:-:S04]  /*1a00*/  IMAD.HI.U32 R9, R23, R0, RZ ;  /* 0x0000000017097227 */ /* 0x000fc800078e00ff */
[----:B0-----:R-:W-:Y:S02]  /*1a10*/  IMAD.MOV.U32 R7, RZ, RZ, R11 ;  /* 0x000000ffff077224 */ /* 0x001fe400078e000b */
[----:B------:R-:W-:Y:S02]  /*1a20*/  @!P1 IMAD.IADD R6, R6, 0x1, -R2 ;  /* 0x0000000106069824 */ /* 0x000fe400078e0a02 */
[----:B------:R-:W-:Y:S01]  /*1a30*/  @!P3 IMAD.MOV R7, RZ, RZ, -R7 ;  /* 0x000000ffff07b224 */ /* 0x000fe200078e0a07 */
[----:B------:R-:W-:Y:S01]  /*1a40*/  IADD3 R4, R29, 0x24, RZ ;  /* 0x000000241d047810 */ /* 0x000fe20007ffe0ff */
[----:B------:R-:W-:Y:S01]  /*1a50*/  IMAD.MOV R12, RZ, RZ, -R12 ;  /* 0x000000ffff0c7224 */ /* 0x000fe200078e0a0c */
[----:B------:R-:W-:Y:S01]  /*1a60*/  ISETP.GT.U32.AND P1, PT, R2, R6, PT ;  /* 0x000000060200720c */ /* 0x000fe20003f24070 */
[----:B------:R-:W-:Y:S02]  /*1a70*/  IMAD.MOV R9, RZ, RZ, -R9 ;  /* 0x000000ffff097224 */ /* 0x000fe400078e0a09 */
[----:B------:R-:W-:Y:S01]  /*1a80*/  @!P4 IMAD.IADD R5, R5, 0x1, -R2 ;  /* 0x000000010505c824 */ /* 0x000fe200078e0a02 */
[----:B------:R0:W-:Y:S01]  /*1a90*/  STL [R1+0x40], R7 ;  /* 0x0000400701007387 */ /* 0x0001e20000100800 */
[----:B------:R-:W-:Y:S01]  /*1aa0*/  ISETP.GE.AND P0, PT, R8, RZ, PT ;  /* 0x000000ff0800720c */ /* 0x000fe20003f06270 */
[C---:B------:R-:W-:Y:S01]  /*1ab0*/  IMAD R3, R2.reuse, R12, R3 ;  /* 0x0000000c02037224 */ /* 0x040fe200078e0203 */
[----:B------:R-:W-:Y:S01]  /*1ac0*/  IABS R8, R4 ;  /* 0x0000000400087213 */ /* 0x000fe20000000000 */
[----:B------:R-:W-:Y:S01]  /*1ad0*/  IMAD R0, R2, R9, R0 ;  /* 0x0000000902007224 */ /* 0x000fe200078e0200 */
[----:B------:R-:W-:Y:S01]  /*1ae0*/  ISETP.GE.AND P3, PT, R4, RZ, PT ;  /* 0x000000ff0400720c */ /* 0x000fe20003f66270 */
[----:B0-----:R-:W-:Y:S01]  /*1af0*/  IMAD.MOV.U32 R7, RZ, RZ, R5 ;  /* 0x000000ffff077224 */ /* 0x001fe200078e0005 */
[----:B------:R-:W-:Y:S01]  /*1b00*/  ISETP.GT.U32.AND P4, PT, R2, R3, PT ;  /* 0x000000030200720c */ /* 0x000fe20003f84070 */
[----:B------:R-:W-:-:S04]  /*1b10*/  IMAD.HI.U32 R4, R23, R8, RZ ;  /* 0x0000000817047227 */ /* 0x000fc800078e00ff */
[----:B------:R-:W-:Y:S01]  /*1b20*/  @!P2 IMAD.MOV R7, RZ, RZ, -R7 ;  /* 0x000000ffff07a224 */ /* 0x000fe200078e0a07 */
[----:B------:R-:W-:Y:S01]  /*1b30*/  ISETP.GT.U32.AND P2, PT, R2, R0, PT ;  /* 0x000000000200720c */ /* 0x000fe20003f44070 */
[----:B------:R-:W-:Y:S02]  /*1b40*/  IMAD.MOV R4, RZ, RZ, -R4 ;  /* 0x000000ffff047224 */ /* 0x000fe400078e0a04 */
[----:B------:R-:W-:Y:S01]  /*1b50*/  @!P1 IMAD.IADD R6, R6, 0x1, -R2 ;  /* 0x0000000106069824 */ /* 0x000fe200078e0a02 */
[----:B------:R0:W-:Y:S01]  /*1b60*/  STL [R1+0x104], R7 ;  /* 0x0001040701007387 */ /* 0x0001e20000100800 */
[----:B------:R-:W-:Y:S01]  /*1b70*/  IADD3 R11, R29, 0x23, RZ ;  /* 0x000000231d0b7810 */ /* 0x000fe20007ffe0ff */
[----:B------:R-:W-:Y:S02]  /*1b80*/  IMAD R8, R2, R4, R8 ;  /* 0x0000000402087224 */ /* 0x000fe400078e0208 */
[----:B------:R-:W-:Y:S01]  /*1b90*/  @!P4 IMAD.IADD R3, R3, 0x1, -R2 ;  /* 0x000000010303c824 */ /* 0x000fe200078e0a02 */
[----:B------:R-:W-:Y:S01]  /*1ba0*/  ISETP.GE.AND P1, PT, R11, RZ, PT ;  /* 0x000000ff0b00720c */ /* 0x000fe20003f26270 */
[----:B0-----:R-:W-:Y:S01]  /*1bb0*/  IMAD.MOV.U32 R7, RZ, RZ, R6 ;  /* 0x000000ffff077224 */ /* 0x001fe200078e0006 */
[----:B------:R-:W-:-:S02]  /*1bc0*/  IABS R11, R11 ;  /* 0x0000000b000b7213 */ /* 0x000fc40000000000 */
[----:B------:R-:W-:Y:S02]  /*1bd0*/  @!P2 IMAD.IADD R0, R0, 0x1, -R2 ;  /* 0x000000010000a824 */ /* 0x000fe400078e0a02 */
[----:B------:R-:W-:Y:S01]  /*1be0*/  @!P6 IMAD.MOV R7, RZ, RZ, -R7 ;  /* 0x000000ffff07e224 */ /* 0x000fe200078e0a07 */
[C---:B------:R-:W-:Y:S01]  /*1bf0*/  ISETP.GT.U32.AND P6, PT, R2.reuse, R8, PT ;  /* 0x000000080200720c */ /* 0x040fe20003fc4070 */
[----:B------:R-:W-:Y:S01]  /*1c00*/  IMAD.HI.U32 R12, R23, R11, RZ ;  /* 0x0000000b170c7227 */ /* 0x000fe200078e00ff */
[----:B------:R-:W-:Y:S02]  /*1c10*/  IADD3 R15, R29, 0x22, RZ ;  /* 0x000000221d0f7810 */ /* 0x000fe40007ffe0ff */
[C---:B------:R-:W-:Y:S02]  /*1c20*/  ISETP.GT.U32.AND P4, PT, R2.reuse, R3, PT ;  /* 0x000000030200720c */ /* 0x040fe40003f84070 */
[----:B------:R-:W-:Y:S01]  /*1c30*/  ISETP.GT.U32.AND P2, PT, R2, R0, PT ;  /* 0x000000000200720c */ /* 0x000fe20003f44070 */
[----:B------:R-:W-:Y:S01]  /*1c40*/  IMAD.MOV R12, RZ, RZ, -R12 ;  /* 0x000000ffff0c7224 */ /* 0x000fe200078e0a0c */
[----:B------:R-:W-:-:S03]  /*1c50*/  IABS R5, R15 ;  /* 0x0000000f00057213 */ /* 0x000fc60000000000 */
[----:B------:R-:W-:Y:S02]  /*1c60*/  IMAD R11, R2, R12, R11 ;  /* 0x0000000c020b7224 */ /* 0x000fe400078e020b */
[----:B------:R-:W-:-:S04]  /*1c70*/  IMAD.HI.U32 R6, R23, R5, RZ ;  /* 0x0000000517067227 */ /* 0x000fc800078e00ff */
[----:B------:R-:W-:Y:S01]  /*1c80*/  @!P6 IMAD.IADD R8, R8, 0x1, -R2 ;  /* 0x000000010808e824 */ /* 0x000fe200078e0a02 */
[----:B------:R-:W-:Y:S01]  /*1c90*/  IADD3 R13, R29, 0x20, RZ ;  /* 0x000000201d0d7810 */ /* 0x000fe20007ffe0ff */
[----:B------:R-:W-:Y:S02]  /*1ca0*/  IMAD.MOV R6, RZ, RZ, -R6 ;  /* 0x000000ffff067224 */ /* 0x000fe400078e0a06 */
[--C-:B------:R-:W-:Y:S01]  /*1cb0*/  @!P4 IMAD.IADD R3, R3, 0x1, -R2.reuse ;  /* 0x000000010303c824 */ /* 0x100fe200078e0a02 */
[----:B------:R-:W-:Y:S01]  /*1cc0*/  ISETP.GT.U32.AND P6, PT, R2, R8, PT ;  /* 0x000000080200720c */ /* 0x000fe20003fc4070 */
[----:B------:R-:W-:Y:S01]  /*1cd0*/  @!P2 IMAD.IADD R0, R0, 0x1, -R2 ;  /* 0x000000010000a824 */ /* 0x000fe200078e0a02 */
[C---:B------:R-:W-:Y:S02]  /*1ce0*/  ISETP.GT.U32.AND P2, PT, R2.reuse, R11, PT ;  /* 0x0000000b0200720c */ /* 0x040fe40003f44070 */
[----:B------:R-:W-:Y:S01]  /*1cf0*/  IADD3 R4, R29, 0x21, RZ ;  /* 0x000000211d047810 */ /* 0x000fe20007ffe0ff */
[C---:B------:R-:W-:Y:S01]  /*1d00*/  IMAD R5, R2.reuse, R6, R5 ;  /* 0x0000000602057224 */ /* 0x040fe200078e0205 */
[----:B------:R-:W-:Y:S01]  /*1d10*/  IABS R17, R13 ;  /* 0x0000000d00117213 */ /* 0x000fe20000000000 */
[----:B------:R-:W-:Y:S01]  /*1d20*/  IMAD.MOV.U32 R10, RZ, RZ, R3 ;  /* 0x000000ffff0a7224 */ /* 0x000fe200078e0003 */
[----:B------:R-:W-:Y:S01]  /*1d30*/  IABS R9, R4 ;  /* 0x0000000400097213 */ /* 0x000fe20000000000 */
[----:B------:R0:W-:Y:S01]  /*1d40*/  STL [R1+0x100], R7 ;  /* 0x0001000701007387 */ /* 0x0001e20000100800 */
[----:B------:R-:W-:Y:S01]  /*1d50*/  ISETP.GE.AND P4, PT, R15, RZ, PT ;  /* 0x000000ff0f00720c */ /* 0x000fe20003f86270 */
[----:B------:R-:W-:Y:S01]  /*1d60*/  @!P5 IMAD.MOV R10, RZ, RZ, -R10 ;  /* 0x000000ffff0ad224 */ /* 0x000fe200078e0a0a */
[----:B------:R-:W-:Y:S01]  /*1d70*/  ISETP.GT.U32.AND P5, PT, R2, R5, PT ;  /* 0x000000050200720c */ /* 0x000fe20003fa4070 */
[----:B------:R-:W-:-:S04]  /*1d80*/  IMAD.HI.U32 R15, R23, R17, RZ ;  /* 0x00000011170f7227 */ /* 0x000fc800078e00ff */
[----:B0-----:R-:W-:Y:S02]  /*1d90*/  IMAD.MOV.U32 R7, RZ, RZ, R0 ;  /* 0x000000ffff077224 */ /* 0x001fe400078e0000 */
[----:B------:R-:W-:-:S04]  /*1da0*/  IMAD.HI.U32 R12, R23, R9, RZ ;  /* 0x00000009170c7227 */ /* 0x000fc800078e00ff */
[----:B------:R-:W-:Y:S02]  /*1db0*/  @!P0 IMAD.MOV R7, RZ, RZ, -R7 ;  /* 0x000000ffff078224 */ /* 0x000fe400078e0a07 */
[----:B------:R-:W-:Y:S02]  /*1dc0*/  IMAD.MOV R15, RZ, RZ, -R15 ;  /* 0x000000ffff0f7224 */ /* 0x000fe400078e0a0f */
[--C-:B------:R-:W-:Y:S02]  /*1dd0*/  @!P2 IMAD.IADD R11, R11, 0x1, -R2.reuse ;  /* 0x000000010b0ba824 */ /* 0x100fe400078e0a02 */
[----:B------:R-:W-:Y:S01]  /*1de0*/  @!P6 IMAD.IADD R8, R8, 0x1, -R2 ;  /* 0x000000010808e824 */ /* 0x000fe200078e0a02 */
[----:B------:R-:W-:Y:S01]  /*1df0*/  STL [R1+0xfc], R10 ;  /* 0x0000fc0a01007387 */ /* 0x000fe20000100800 */
[----:B------:R-:W-:Y:S01]  /*1e00*/  IMAD.MOV R12, RZ, RZ, -R12 ;  /* 0x000000ffff0c7224 */ /* 0x000fe200078e0a0c */
[----:B------:R-:W-:Y:S01]  /*1e10*/  IADD3 R6, R29, 0x1f, RZ ;  /* 0x0000001f1d067810 */ /* 0x000fe20007ffe0ff */
[C---:B------:R-:W-:Y:S01]  /*1e20*/  IMAD R17, R2.reuse, R15, R17 ;  /* 0x0000000f02117224 */ /* 0x040fe200078e0211 */
[----:B------:R0:W-:Y:S01]  /*1e30*/  STL [R1+0xf8], R7 ;  /* 0x0000f80701007387 */ /* 0x0001e20000100800 */
[C---:B------:R-:W-:Y:S01]  /*1e40*/  IMAD R0, R2.reuse, R12, R9 ;  /* 0x0000000c02007224 */ /* 0x040fe200078e0209 */
[C---:B------:R-:W-:Y:S01]  /*1e50*/  ISETP.GT.U32.AND P2, PT, R2.reuse, R11, PT ;  /* 0x0000000b0200720c */ /* 0x040fe20003f44070 */
[----:B------:R-:W-:Y:S01]  /*1e60*/  @!P5 IMAD.IADD R5, R5, 0x1, -R2 ;  /* 0x000000010505d824 */ /* 0x000fe200078e0a02 */
[----:B------:R-:W-:Y:S01]  /*1e70*/  IABS R12, R6 ;  /* 0x00000006000c7213 */ /* 0x000fe20000000000 */
[----:B0-----:R-:W-:Y:S01]  /*1e80*/  IMAD.MOV.U32 R7, RZ, RZ, R8 ;  /* 0x000000ffff077224 */ /* 0x001fe200078e0008 */
[----:B------:R-:W-:-:S03]  /*1e90*/  ISETP.GT.U32.AND P6, PT, R2, R0, PT ;  /* 0x000000000200720c */ /* 0x000fc60003fc4070 */
[----:B------:R-:W-:Y:S01]  /*1ea0*/  @!P3 IMAD.MOV R7, RZ, RZ, -R7 ;  /* 0x000000ffff07b224 */ /* 0x000fe200078e0a07 */
[C---:B------:R-:W-:Y:S01]  /*1eb0*/  ISETP.GT.U32.AND P3, PT, R2.reuse, R17, PT ;  /* 0x000000110200720c */ /* 0x040fe20003f64070 */
[----:B------:R-:W-:Y:S01]  /*1ec0*/  IMAD.HI.U32 R15, R23, R12, RZ ;  /* 0x0000000c170f7227 */ /* 0x000fe200078e00ff */
[----:B------:R-:W-:Y:S02]  /*1ed0*/  ISETP.GT.U32.AND P5, PT, R2, R5, PT ;  /* 0x000000050200720c */ /* 0x000fe40003fa4070 */
[----:B------:R-:W-:Y:S01]  /*1ee0*/  ISETP.GE.AND P0, PT, R4, RZ, PT ;  /* 0x000000ff0400720c */ /* 0x000fe20003f06270 */
[----:B------:R-:W-:Y:S01]  /*1ef0*/  IMAD.MOV R15, RZ, RZ, -R15 ;  /* 0x000000ffff0f7224 */ /* 0x000fe200078e0a0f */
[----:B------:R-:W-:Y:S01]  /*1f00*/  IADD3 R3, R29, 0x1d, RZ ;  /* 0x0000001d1d037810 */ /* 0x000fe20007ffe0ff */
[----:B------:R-:W-:Y:S01]  /*1f10*/  @!P2 IMAD.IADD R11, R11, 0x1, -R2 ;  /* 0x000000010b0ba824 */ /* 0x000fe200078e0a02 */
[----:B------:R-:W-:Y:S01]  /*1f20*/  IADD3 R4, R29, 0x1e, RZ ;  /* 0x0000001e1d047810 */ /* 0x000fe20007ffe0ff */
[----:B------:R0:W-:Y:S01]  /*1f30*/  STL [R1+0xf4], R7 ;  /* 0x0000f40701007387 */ /* 0x0001e20000100800 */
[----:B------:R-:W-:Y:S01]  /*1f40*/  IMAD R12, R2, R15, R12 ;  /* 0x0000000f020c7224 */ /* 0x000fe200078e020c */
[----:B------:R-:W-:Y:S01]  /*1f50*/  IABS R8, R3 ;  /* 0x0000000300087213 */ /* 0x000fe20000000000 */
[----:B------:R-:W-:-:S02]  /*1f60*/  @!P6 IMAD.IADD R0, R0, 0x1, -R2 ;  /* 0x000000010000e824 */ /* 0x000fc400078e0a02 */
[--C-:B------:R-:W-:Y:S01]  /*1f70*/  @!P3 IMAD.IADD R17, R17, 0x1, -R2.reuse ;  /* 0x000000011111b824 */ /* 0x100fe200078e0a02 */
[----:B------:R-:W-:Y:S01]  /*1f80*/  IABS R9, R4 ;  /* 0x0000000400097213 */ /* 0x000fe20000000000 */
[----:B0-----:R-:W-:Y:S02]  /*1f90*/  IMAD.MOV.U32 R7, RZ, RZ, R11 ;  /* 0x000000ffff077224 */ /* 0x001fe400078e000b */
[----:B------:R-:W-:Y:S01]  /*1fa0*/  @!P5 IMAD.IADD R5, R5, 0x1, -R2 ;  /* 0x000000010505d824 */ /* 0x000fe200078e0a02 */
[C---:B------:R-:W-:Y:S01]  /*1fb0*/  ISETP.GT.U32.AND P5, PT, R2.reuse, R12, PT ;  /* 0x0000000c0200720c */ /* 0x040fe20003fa4070 */
[----:B------:R-:W-:Y:S01]  /*1fc0*/  @!P1 IMAD.MOV R7, RZ, RZ, -R7 ;  /* 0x000000ffff079224 */ /* 0x000fe200078e0a07 */
[C---:B------:R-:W-:Y:S01]  /*1fd0*/  ISETP.GT.U32.AND P1, PT, R2.reuse, R17, PT ;  /* 0x000000110200720c */ /* 0x040fe20003f24070 */
[----:B------:R-:W-:Y:S01]  /*1fe0*/  IMAD.HI.U32 R11, R23, R8, RZ ;  /* 0x00000008170b7227 */ /* 0x000fe200078e00ff */
[----:B------:R-:W-:Y:S02]  /*1ff0*/  ISETP.GE.AND P2, PT, R13, RZ, PT ;  /* 0x000000ff0d00720c */ /* 0x000fe40003f46270 */
[----:B------:R-:W-:Y:S01]  /*2000*/  ISETP.GT.U32.AND P6, PT, R2, R0, PT ;  /* 0x000000000200720c */ /* 0x000fe20003fc4070 */
[----:B------:R-:W-:-:S04]  /*2010*/  IMAD.HI.U32 R13, R23, R9, RZ ;  /* 0x00000009170d7227 */ /* 0x000fc800078e00ff */
[----:B------:R-:W-:Y:S02]  /*2020*/  IMAD.MOV R11, RZ, RZ, -R11 ;  /* 0x000000ffff0b7224 */ /* 0x000fe400078e0a0b */
[----:B------:R-:W-:Y:S02]  /*2030*/  IMAD.MOV R13, RZ, RZ, -R13 ;  /* 0x000000ffff0d7224 */ /* 0x000fe400078e0a0d */
[C---:B------:R-:W-:Y:S02]  /*2040*/  IMAD R8, R2.reuse, R11, R8 ;  /* 0x0000000b02087224 */ /* 0x040fe400078e0208 */
[----:B------:R-:W-:Y:S02]  /*2050*/  IMAD R9, R2, R13, R9 ;  /* 0x0000000d02097224 */ /* 0x000fe400078e0209 */
[--C-:B------:R-:W-:Y:S02]  /*2060*/  @!P5 IMAD.IADD R12, R12, 0x1, -R2.reuse ;  /* 0x000000010c0cd824 */ /* 0x100fe400078e0a02 */
[--C-:B------:R-:W-:Y:S01]  /*2070*/  @!P1 IMAD.IADD R17, R17, 0x1, -R2.reuse ;  /* 0x0000000111119824 */ /* 0x100fe200078e0a02 */
[----:B------:R-:W-:Y:S01]  /*2080*/  ISETP.GT.U32.AND P1, PT, R2, R8, PT ;  /* 0x000000080200720c */ /* 0x000fe20003f24070 */
[----:B------:R-:W-:Y:S01]  /*2090*/  @!P6 IMAD.IADD R0, R0, 0x1, -R2 ;  /* 0x000000010000e824 */ /* 0x000fe200078e0a02 */
[----:B------:R-:W-:-:S02]  /*20a0*/  ISETP.GT.U32.AND P6, PT, R2, R9, PT ;  /* 0x000000090200720c */ /* 0x000fc40003fc4070 */
[----:B------:R-:W-:Y:S01]  /*20b0*/  ISETP.GE.AND P3, PT, R6, RZ, PT ;  /* 0x000000ff0600720c */ /* 0x000fe20003f66270 */
[----:B------:R-:W-:Y:S01]  /*20c0*/  IMAD.MOV.U32 R6, RZ, RZ, R0 ;  /* 0x000000ffff067224 */ /* 0x000fe200078e0000 */
[----:B------:R-:W-:Y:S01]  /*20d0*/  ISETP.GT.U32.AND P5, PT, R2, R12, PT ;  /* 0x0000000c0200720c */ /* 0x000fe20003fa4070 */
[----:B------:R-:W-:Y:S01]  /*20e0*/  @!P4 IMAD.MOV R5, RZ, RZ, -R5 ;  /* 0x000000ffff05c224 */ /* 0x000fe200078e0a05 */
[----:B------:R-:W-:Y:S01]  /*20f0*/  ISETP.GE.AND P4, PT, R4, RZ, PT ;  /* 0x000000ff0400720c */ /* 0x000fe20003f86270 */
[----:B------:R-:W-:Y:S01]  /*2100*/  @!P0 IMAD.MOV R6, RZ, RZ, -R6 ;  /* 0x000000ffff068224 */ /* 0x000fe200078e0a06 */
[C---:B------:R-:W-:Y:S01]  /*2110*/  IADD3 R4, R29.reuse, 0x1c, RZ ;  /* 0x0000001c1d047810 */ /* 0x040fe20007ffe0ff */
[----:B------:R-:W-:Y:S01]  /*2120*/  STL [R1+0xe8], R7 ;  /* 0x0000e80701007387 */ /* 0x000fe20000100800 */
[----:B------:R-:W-:-:S03]  /*2130*/  IADD3 R18, R29, 0x1b, RZ ;  /* 0x0000001b1d127810 */ /* 0x000fc60007ffe0ff */
[----:B------:R0:W-:Y:S01]  /*2140*/  STL [R1+0xec], R5 ;  /* 0x0000ec0501007387 */ /* 0x0001e20000100800 */
[--C-:B------:R-:W-:Y:S02]  /*2150*/  @!P1 IMAD.IADD R8, R8, 0x1, -R2.reuse ;  /* 0x0000000108089824 */ /* 0x100fe400078e0a02 */
[--C-:B------:R-:W-:Y:S01]  /*2160*/  @!P6 IMAD.IADD R9, R9, 0x1, -R2.reuse ;  /* 0x000000010909e824 */ /* 0x100fe200078e0a02 */
[----:B------:R1:W-:Y:S01]  /*2170*/  STL [R1+0xf0], R6 ;  /* 0x0000f00601007387 */ /* 0x0003e20000100800 */
[----:B0-----:R-:W-:Y:S01]  /*2180*/  IABS R5, R4 ;  /* 0x0000000400057213 */ /* 0x001fe20000000000 */
[----:B------:R-:W-:Y:S01]  /*2190*/  @!P5 IMAD.IADD R12, R12, 0x1, -R2 ;  /* 0x000000010c0cd824 */ /* 0x000fe200078e0a02 */
[----:B-1----:R-:W-:-:S03]  /*21a0*/  IABS R6, R18 ;  /* 0x0000001200067213 */ /* 0x002fc60000000000 */
[----:B------:R-:W-:Y:S01]  /*21b0*/  IMAD.MOV.U32 R0, RZ, RZ, R5 ;  /* 0x000000ffff007224 */ /* 0x000fe200078e0005 */
[----:B------:R-:W-:Y:S02]  /*21c0*/  ISETP.GE.AND P5, PT, R4, RZ, PT ;  /* 0x000000ff0400720c */ /* 0x000fe40003fa6270 */
[C---:B------:R-:W-:Y:S01]  /*21d0*/  ISETP.GT.U32.AND P1, PT, R2.reuse, R8, PT ;  /* 0x000000080200720c */ /* 0x040fe20003f24070 */
[----:B------:R-:W-:Y:S01]  /*21e0*/  IMAD.HI.U32 R4, R23, R6, RZ ;  /* 0x0000000617047227 */ /* 0x000fe200078e00ff */
[----:B------:R-:W-:-:S03]  /*21f0*/  ISETP.GT.U32.AND P0, PT, R2, R9, PT ;  /* 0x000000090200720c */ /* 0x000fc60003f04070 */
[----:B------:R-:W-:-:S04]  /*2200*/  IMAD.HI.U32 R5, R23, R0, RZ ;  /* 0x0000000017057227 */ /* 0x000fc800078e00ff */
[----:B------:R-:W-:Y:S02]  /*2210*/  IMAD.MOV R4, RZ, RZ, -R4 ;  /* 0x000000ffff047224 */ /* 0x000fe400078e0a04 */
[----:B------:R-:W-:Y:S02]  /*2220*/  IMAD.MOV R5, RZ, RZ, -R5 ;  /* 0x000000ffff057224 */ /* 0x000fe400078e0a05 */
[C---:B------:R-:W-:Y:S01]  /*2230*/  IMAD R6, R2.reuse, R4, R6 ;  /* 0x0000000402067224 */ /* 0x040fe200078e0206 */
[----:B------:R-:W-:Y:S01]  /*2240*/  IADD3 R11, R29, 0x1a, RZ ;  /* 0x0000001a1d0b7810 */ /* 0x000fe20007ffe0ff */
[----:B------:R-:W-:Y:S01]  /*2250*/  IMAD R0, R2, R5, R0 ;  /* 0x0000000502007224 */ /* 0x000fe200078e0200 */
[----:B------:R-:W-:Y:S01]  /*2260*/  ISETP.GE.AND P6, PT, R3, RZ, PT ;  /* 0x000000ff0300720c */ /* 0x000fe20003fc6270 */
[--C-:B------:R-:W-:Y:S01]  /*2270*/  @!P1 IMAD.IADD R8, R8, 0x1, -R2.reuse ;  /* 0x0000000108089824 */ /* 0x100fe200078e0a02 */
[----:B------:R-:W-:Y:S01]  /*2280*/  ISETP.GT.U32.AND P1, PT, R2, R6, PT ;  /* 0x000000060200720c */ /* 0x000fe20003f24070 */
[----:B------:R-:W-:Y:S01]  /*2290*/  @!P0 IMAD.IADD R9, R9, 0x1, -R2 ;  /* 0x0000000109098824 */ /* 0x000fe200078e0a02 */
[----:B------:R-:W-:-:S02]  /*22a0*/  IADD3 R3, R29, 0x19, RZ ;  /* 0x000000191d037810 */ /* 0x000fc40007ffe0ff */
[----:B------:R-:W-:Y:S02]  /*22b0*/  IABS R15, R11 ;  /* 0x0000000b000f7213 */ /* 0x000fe40000000000 */
[----:B------:R-:W-:Y:S02]  /*22c0*/  ISETP.GT.U32.AND P0, PT, R2, R0, PT ;  /* 0x000000000200720c */ /* 0x000fe40003f04070 */
[----:B------:R-:W-:Y:S01]  /*22d0*/  IABS R13, R3 ;  /* 0x00000003000d7213 */ /* 0x000fe20000000000 */
[----:B------:R-:W-:Y:S01]  /*22e0*/  IMAD.HI.U32 R21, R23, R15, RZ ;  /* 0x0000000f17157227 */ /* 0x000fe200078e00ff */
[----:B------:R-:W-:-:S03]  /*22f0*/  IADD3 R5, R29, 0x18, RZ ;  /* 0x000000181d057810 */ /* 0x000fc60007ffe0ff */
[----:B------:R-:W-:Y:S02]  /*2300*/  IMAD.MOV.U32 R10, RZ, RZ, R17 ;  /* 0x000000ffff0a7224 */ /* 0x000fe400078e0011 */
[----:B------:R-:W-:Y:S02]  /*2310*/  IMAD.MOV.U32 R7, RZ, RZ, R12 ;  /* 0x000000ffff077224 */ /* 0x000fe400078e000c */
[----:B------:R-:W-:-:S04]  /*2320*/  IMAD.HI.U32 R20, R23, R13, RZ ;  /* 0x0000000d17147227 */ /* 0x000fc800078e00ff */
[----:B------:R-:W-:Y:S02]  /*2330*/  IMAD.MOV R21, RZ, RZ, -R21 ;  /* 0x000000ffff157224 */ /* 0x000fe400078e0a15 */
[----:B------:R-:W-:Y:S02]  /*2340*/  @!P2 IMAD.MOV R10, RZ, RZ, -R10 ;  /* 0x000000ffff0aa224 */ /* 0x000fe400078e0a0a */
[----:B------:R-:W-:Y:S01]  /*2350*/  @!P3 IMAD.MOV R7, RZ, RZ, -R7 ;  /* 0x000000ffff07b224 */ /* 0x000fe200078e0a07 */
[----:B------:R-:W-:Y:S01]  /*2360*/  IABS R19, R5 ;  /* 0x0000000500137213 */ /* 0x000fe20000000000 */
[----:B------:R-:W-:Y:S02]  /*2370*/  @!P1 IMAD.IADD R6, R6, 0x1, -R2 ;  /* 0x0000000106069824 */ /* 0x000fe400078e0a02 */
[----:B------:R-:W-:Y:S02]  /*2380*/  IMAD.MOV R20, RZ, RZ, -R20 ;  /* 0x000000ffff147224 */ /* 0x000fe400078e0a14 */
[----:B------:R-:W-:-:S02]  /*2390*/  @!P0 IMAD.IADD R0, R0, 0x1, -R2 ;  /* 0x0000000100008824 */ /* 0x000fc400078e0a02 */
[C---:B------:R-:W-:Y:S01]  /*23a0*/  IMAD R15, R2.reuse, R21, R15 ;  /* 0x00000015020f7224 */ /* 0x040fe200078e020f */
[----:B------:R-:W-:Y:S01]  /*23b0*/  STL [R1+0xe4], R10 ;  /* 0x0000e40a01007387 */ /* 0x000fe20000100800 */
[C---:B------:R-:W-:Y:S01]  /*23c0*/  IMAD R13, R2.reuse, R20, R13 ;  /* 0x00000014020d7224 */ /* 0x040fe200078e020d */
[C---:B------:R-:W-:Y:S02]  /*23d0*/  ISETP.GT.U32.AND P3, PT, R2.reuse, R6, PT ;  /* 0x000000060200720c */ /* 0x040fe40003f64070 */
[----:B------:R0:W-:Y:S01]  /*23e0*/  STL [R1+0xe0], R7 ;  /* 0x0000e00701007387 */ /* 0x0001e20000100800 */
[----:B------:R-:W-:Y:S01]  /*23f0*/  IMAD.HI.U32 R17, R23, R19, RZ ;  /* 0x0000001317117227 */ /* 0x000fe200078e00ff */
[C---:B------:R-:W-:Y:S02]  /*2400*/  ISETP.GT.U32.AND P1, PT, R2.reuse, R0, PT ;  /* 0x000000000200720c */ /* 0x040fe40003f24070 */
[----:B------:R-:W-:Y:S01]  /*2410*/  ISETP.GT.U32.AND P2, PT, R2, R15, PT ;  /* 0x0000000f0200720c */ /* 0x000fe20003f44070 */
[----:B------:R-:W-:-:S02]  /*2420*/  IMAD.MOV R17, RZ, RZ, -R17 ;  /* 0x000000ffff117224 */ /* 0x000fc400078e0a11 */
[----:B0-----:R-:W-:-:S04]  /*2430*/  IMAD.MOV.U32 R7, RZ, RZ, R8 ;  /* 0x000000ffff077224 */ /* 0x001fc800078e0008 */
[----:B------:R-:W-:Y:S01]  /*2440*/  @!P6 IMAD.MOV R7, RZ, RZ, -R7 ;  /* 0x000000ffff07e224 */ /* 0x000fe200078e0a07 */
[C---:B------:R-:W-:Y:S01]  /*2450*/  ISETP.GT.U32.AND P6, PT, R2.reuse, R13, PT ;  /* 0x0000000d0200720c */ /* 0x040fe20003fc4070 */
[----:B------:R-:W-:Y:S01]  /*2460*/  @!P4 IMAD.MOV R9, RZ, RZ, -R9 ;  /* 0x000000ffff09c224 */ /* 0x000fe200078e0a09 */
[----:B------:R-:W-:Y:S01]  /*2470*/  ISETP.GE.AND P4, PT, R11, RZ, PT ;  /* 0x000000ff0b00720c */ /* 0x000fe20003f86270 */
[----:B------:R-:W-:Y:S01]  /*2480*/  IMAD R11, R2, R17, R19 ;  /* 0x00000011020b7224 */ /* 0x000fe200078e0213 */
[----:B------:R-:W-:Y:S01]  /*2490*/  IADD3 R4, R29, 0x17, RZ ;  /* 0x000000171d047810 */ /* 0x000fe20007ffe0ff */
[--C-:B------:R-:W-:Y:S01]  /*24a0*/  @!P3 IMAD.IADD R6, R6, 0x1, -R2.reuse ;  /* 0x000000010606b824 */ /* 0x100fe200078e0a02 */
[----:B------:R-:W-:Y:S01]  /*24b0*/  ISETP.GE.AND P0, PT, R18, RZ, PT ;  /* 0x000000ff1200720c */ /* 0x000fe20003f06270 */
[--C-:B------:R-:W-:Y:S01]  /*24c0*/  @!P1 IMAD.IADD R0, R0, 0x1, -R2.reuse ;  /* 0x0000000100009824 */ /* 0x100fe200078e0a02 */
[----:B------:R-:W-:Y:S01]  /*24d0*/  ISETP.GT.U32.AND P3, PT, R2, R11, PT ;  /* 0x0000000b0200720c */ /* 0x000fe20003f64070 */
[--C-:B------:R-:W-:Y:S01]  /*24e0*/  @!P2 IMAD.IADD R15, R15, 0x1, -R2.reuse ;  /* 0x000000010f0fa824 */ /* 0x100fe200078e0a02 */
[----:B------:R-:W-:Y:S01]  /*24f0*/  IABS R18, R4 ;  /* 0x0000000400127213 */ /* 0x000fe20000000000 */
[----:B------:R-:W-:Y:S01]  /*2500*/  STL [R1+0xdc], R9 ;  /* 0x0000dc0901007387 */ /* 0x000fe20000100800 */
[----:B------:R-:W-:Y:S01]  /*2510*/  IADD3 R12, R29, 0x16, RZ ;  /* 0x000000161d0c7810 */ /* 0x000fe20007ffe0ff */
[----:B------:R-:W-:-:S02]  /*2520*/  @!P6 IMAD.IADD R13, R13, 0x1, -R2 ;  /* 0x000000010d0de824 */ /* 0x000fc400078e0a02 */
[----:B------:R0:W-:Y:S01]  /*2530*/  STL [R1+0xd8], R7 ;  /* 0x0000d80701007387 */ /* 0x0001e20000100800 */
[----:B------:R-:W-:Y:S01]  /*2540*/  IABS R17, R12 ;  /* 0x0000000c00117213 */ /* 0x000fe20000000000 */
[----:B------:R-:W-:Y:S01]  /*2550*/  IMAD.HI.U32 R8, R23, R18, RZ ;  /* 0x0000001217087227 */ /* 0x000fe200078e00ff */
[----:B------:R-:W-:-:S03]  /*2560*/  ISETP.GT.U32.AND P6, PT, R2, R15, PT ;  /* 0x0000000f0200720c */ /* 0x000fc60003fc4070 */
[----:B0-----:R-:W-:Y:S02]  /*2570*/  IMAD.MOV.U32 R7, RZ, RZ, R0 ;  /* 0x000000ffff077224 */ /* 0x001fe400078e0000 */
[----:B------:R-:W-:Y:S02]  /*2580*/  IMAD.MOV R8, RZ, RZ, -R8 ;  /* 0x000000ffff087224 */ /* 0x000fe400078e0a08 */
[----:B------:R-:W-:Y:S01]  /*2590*/  @!P5 IMAD.MOV R7, RZ, RZ, -R7 ;  /* 0x000000ffff07d224 */ /* 0x000fe200078e0a07 */
[----:B------:R-:W-:Y:S01]  /*25a0*/  ISETP.GT.U32.AND P5, PT, R2, R13, PT ;  /* 0x0000000d0200720c */ /* 0x000fe20003fa4070 */
[----:B------:R-:W-:Y:S01]  /*25b0*/  IMAD.HI.U32 R0, R23, R17, RZ ;  /* 0x0000001117007227 */ /* 0x000fe200078e00ff */
[----:B------:R-:W-:-:S03]  /*25c0*/  ISETP.GE.AND P1, PT, R3, RZ, PT ;  /* 0x000000ff0300720c */ /* 0x000fc60003f26270 */
[----:B------:R-:W-:Y:S02]  /*25d0*/  @!P3 IMAD.IADD R11, R11, 0x1, -R2 ;  /* 0x000000010b0bb824 */ /* 0x000fe400078e0a02 */
[C---:B------:R-:W-:Y:S02]  /*25e0*/  IMAD R3, R2.reuse, R8, R18 ;  /* 0x0000000802037224 */ /* 0x040fe400078e0212 */
[----:B------:R-:W-:Y:S01]  /*25f0*/  IMAD.MOV R0, RZ, RZ, -R0 ;  /* 0x000000ffff007224 */ /* 0x000fe200078e0a00 */
[C---:B------:R-:W-:Y:S01]  /*2600*/  ISETP.GT.U32.AND P3, PT, R2.reuse, R11, PT ;  /* 0x0000000b0200720c */ /* 0x040fe20003f64070 */
[--C-:B------:R-:W-:Y:S01]  /*2610*/  @!P6 IMAD.IADD R15, R15, 0x1, -R2.reuse ;  /* 0x000000010f0fe824 */ /* 0x100fe200078e0a02 */
[C---:B------:R-:W-:Y:S01]  /*2620*/  ISETP.GT.U32.AND P6, PT, R2.reuse, R3, PT ;  /* 0x000000030200720c */ /* 0x040fe20003fc4070 */
[----:B------:R-:W-:Y:S01]  /*2630*/  IMAD R0, R2, R0, R17 ;  /* 0x0000000002007224 */ /* 0x000fe200078e0211 */
[----:B------:R-:W-:Y:S01]  /*2640*/  IADD3 R9, R29, 0x15, RZ ;  /* 0x000000151d097810 */ /* 0x000fe20007ffe0ff */
[----:B------:R-:W-:Y:S01]  /*2650*/  @!P5 IMAD.IADD R13, R13, 0x1, -R2 ;  /* 0x000000010d0dd824 */ /* 0x000fe200078e0a02 */
[----:B------:R-:W-:-:S02]  /*2660*/  ISETP.GE.AND P2, PT, R5, RZ, PT ;  /* 0x000000ff0500720c */ /* 0x000fc40003f46270 */
[----:B------:R-:W-:Y:S02]  /*2670*/  IADD3 R5, R29, 0x14, RZ ;  /* 0x000000141d057810 */ /* 0x000fe40007ffe0ff */
[----:B------:R-:W-:Y:S02]  /*2680*/  ISETP.GT.U32.AND P5, PT, R2, R0, PT ;  /* 0x000000000200720c */ /* 0x000fe40003fa4070 */
[----:B------:R-:W-:Y:S02]  /*2690*/  IABS R20, R9 ;  /* 0x0000000900147213 */ /* 0x000fe40000000000 */
[----:B------:R-:W-:Y:S01]  /*26a0*/  IABS R19, R5 ;  /* 0x0000000500137213 */ /* 0x000fe20000000000 */
[----:B------:R-:W-:Y:S02]  /*26b0*/  @!P3 IMAD.IADD R11, R11, 0x1, -R2 ;  /* 0x000000010b0bb824 */ /* 0x000fe400078e0a02 */
[----:B------:R-:W-:Y:S01]  /*26c0*/  IMAD.HI.U32 R17, R23, R20, RZ ;  /* 0x0000001417117227 */ /* 0x000fe200078e00ff */
[----:B------:R-:W-:-:S03]  /*26d0*/  ISETP.GE.AND P3, PT, R4, RZ, PT ;  /* 0x000000ff0400720c */ /* 0x000fc60003f66270 */
[----:B------:R-:W-:-:S04]  /*26e0*/  IMAD.HI.U32 R21, R23, R19, RZ ;  /* 0x0000001317157227 */ /* 0x000fc800078e00ff */
[----:B------:R-:W-:Y:S02]  /*26f0*/  @!P6 IMAD.IADD R3, R3, 0x1, -R2 ;  /* 0x000000010303e824 */ /* 0x000fe400078e0a02 */
[----:B------:R-:W-:Y:S02]  /*2700*/  IMAD.MOV R4, RZ, RZ, -R17 ;  /* 0x000000ffff047224 */ /* 0x000fe400078e0a11 */
[----:B------:R-:W-:Y:S01]  /*2710*/  @!P0 IMAD.MOV R6, RZ, RZ, -R6 ;  /* 0x000000ffff068224 */ /* 0x000fe200078e0a06 */
[----:B------:R-:W-:Y:S01]  /*2720*/  ISETP.GT.U32.AND P0, PT, R2, R3, PT ;  /* 0x000000030200720c */ /* 0x000fe20003f04070 */
[----:B------:R-:W-:Y:S02]  /*2730*/  IMAD.MOV R21, RZ, RZ, -R21 ;  /* 0x000000ffff157224 */ /* 0x000fe400078e0a15 */
[----:B------:R-:W-:Y:S01]  /*2740*/  @!P5 IMAD.IADD R0, R0, 0x1, -R2 ;  /* 0x000000010000d824 */ /* 0x000fe200078e0a02 */
[----:B------:R0:W-:Y:S01]  /*2750*/  STL [R1+0xd4], R7 ;  /* 0x0000d40701007387 */ /* 0x0001e20000100800 */
[----:B------:R-:W-:-:S02]  /*2760*/  IMAD R4, R2, R4, R20 ;  /* 0x0000000402047224 */ /* 0x000fc400078e0214 */
[----:B------:R-:W-:Y:S01]  /*2770*/  IMAD.MOV.U32 R10, RZ, RZ, R15 ;  /* 0x000000ffff0a7224 */ /* 0x000fe200078e000f */
[----:B------:R-:W-:Y:S01]  /*2780*/  ISETP.GE.AND P6, PT, R12, RZ, PT ;  /* 0x000000ff0c00720c */ /* 0x000fe20003fc6270 */
[----:B------:R1:W-:Y:S01]  /*2790*/  STL [R1+0xee0], R6 ;  /* 0x000ee00601007387 */ /* 0x0003e20000100800 */
[C---:B------:R-:W-:Y:S01]  /*27a0*/  IMAD R12, R2.reuse, R21, R19 ;  /* 0x00000015020c7224 */ /* 0x040fe200078e0213 */
[----:B------:R-:W-:Y:S01]  /*27b0*/  IADD3 R8, R29, 0x13, RZ ;  /* 0x000000131d087810 */ /* 0x000fe20007ffe0ff */
[----:B------:R-:W-:Y:S01]  /*27c0*/  @!P4 IMAD.MOV R10, RZ, RZ, -R10 ;  /* 0x000000ffff0ac224 */ /* 0x000fe200078e0a0a */
[C---:B------:R-:W-:Y:S01]  /*27d0*/  ISETP.GT.U32.AND P5, PT, R2.reuse, R0, PT ;  /* 0x000000000200720c */ /* 0x040fe20003fa4070 */
[----:B0-----:R-:W-:Y:S01]  /*27e0*/  IMAD.MOV.U32 R7, RZ, RZ, R13 ;  /* 0x000000ffff077224 */ /* 0x001fe200078e000d */
[----:B------:R-:W-:Y:S01]  /*27f0*/  ISETP.GT.U32.AND P4, PT, R2, R4, PT ;  /* 0x000000040200720c */ /* 0x000fe20003f84070 */
[----:B-1----:R-:W-:Y:S01]  /*2800*/  IMAD.MOV.U32 R6, RZ, RZ, R11 ;  /* 0x000000ffff067224 */ /* 0x002fe200078e000b */
[----:B------:R-:W-:Y:S01]  /*2810*/  IABS R18, R8 ;  /* 0x0000000800127213 */ /* 0x000fe20000000000 */
[----:B------:R-:W-:-:S02]  /*2820*/  @!P1 IMAD.MOV R7, RZ, RZ, -R7 ;  /* 0x000000ffff079224 */ /* 0x000fc400078e0a07 */
[----:B------:R-:W-:Y:S01]  /*2830*/  @!P2 IMAD.MOV R6, RZ, RZ, -R6 ;  /* 0x000000ffff06a224 */ /* 0x000fe200078e0a06 */
[----:B------:R-:W-:Y:S02]  /*2840*/  ISETP.GT.U32.AND P2, PT, R2, R12, PT ;  /* 0x0000000c0200720c */ /* 0x000fe40003f44070 */
[----:B------:R-:W-:Y:S02]  /*2850*/  ISETP.GE.AND P1, PT, R9, RZ, PT ;  /* 0x000000ff0900720c */ /* 0x000fe40003f26270 */
[----:B------:R-:W-:Y:S01]  /*2860*/  IADD3 R9, R29, 0x11, RZ ;  /* 0x000000111d097810 */ /* 0x000fe20007ffe0ff */
[----:B------:R-:W-:-:S04]  /*2870*/  IMAD.HI.U32 R17, R23, R18, RZ ;  /* 0x0000001217117227 */ /* 0x000fc800078e00ff */
[--C-:B------:R-:W-:Y:S01]  /*2880*/  @!P0 IMAD.IADD R3, R3, 0x1, -R2.reuse ;  /* 0x0000000103038824 */ /* 0x100fe200078e0a02 */
[----:B------:R-:W-:Y:S02]  /*2890*/  ISETP.GE.AND P0, PT, R5, RZ, PT ;  /* 0x000000ff0500720c */ /* 0x000fe40003f06270 */
[----:B------:R-:W-:Y:S01]  /*28a0*/  IABS R5, R9 ;  /* 0x0000000900057213 */ /* 0x000fe20000000000 */
[----:B------:R-:W-:Y:S01]  /*28b0*/  IMAD.MOV R17, RZ, RZ, -R17 ;  /* 0x000000ffff117224 */ /* 0x000fe200078e0a11 */
[----:B------:R-:W-:Y:S01]  /*28c0*/  IADD3 R11, R29, 0x12, RZ ;  /* 0x000000121d0b7810 */ /* 0x000fe20007ffe0ff */
[--C-:B------:R-:W-:Y:S02]  /*28d0*/  @!P5 IMAD.IADD R0, R0, 0x1, -R2.reuse ;  /* 0x000000010000d824 */ /* 0x100fe400078e0a02 */
[----:B------:R-:W-:Y:S01]  /*28e0*/  @!P4 IMAD.IADD R4, R4, 0x1, -R2 ;  /* 0x000000010404c824 */ /* 0x000fe200078e0a02 */
[----:B------:R-:W-:Y:S01]  /*28f0*/  ISETP.GE.AND P4, PT, R8, RZ, PT ;  /* 0x000000ff0800720c */ /* 0x000fe20003f86270 */
[----:B------:R-:W-:Y:S01]  /*2900*/  IMAD.MOV.U32 R8, RZ, RZ, R5 ;  /* 0x000000ffff087224 */ /* 0x000fe200078e0005 */
[----:B------:R-:W-:Y:S01]  /*2910*/  STL [R1+0x44], R10 ;  /* 0x0000440a01007387 */ /* 0x000fe20000100800 */
[----:B------:R-:W-:Y:S01]  /*2920*/  IMAD R18, R2, R17, R18 ;  /* 0x0000001102127224 */ /* 0x000fe200078e0212 */
[----:B------:R-:W-:Y:S01]  /*2930*/  IABS R15, R11 ;  /* 0x0000000b000f7213 */ /* 0x000fe20000000000 */
[----:B------:R-:W-:-:S02]  /*2940*/  @!P2 IMAD.IADD R12, R12, 0x1, -R2 ;  /* 0x000000010c0ca824 */ /* 0x000fc400078e0a02 */
[----:B------:R-:W-:Y:S01]  /*2950*/  IMAD.MOV.U32 R5, RZ, RZ, R0 ;  /* 0x000000ffff057224 */ /* 0x000fe200078e0000 */
[----:B------:R-:W-:Y:S01]  /*2960*/  STL [R1+0x48], R7 ;  /* 0x0000480701007387 */ /* 0x000fe20000100800 */
[C---:B------:R-:W-:Y:S02]  /*2970*/  ISETP.GT.U32.AND P5, PT, R2.reuse, R18, PT ;  /* 0x000000120200720c */ /* 0x040fe40003fa4070 */
[----:B------:R-:W-:Y:S01]  /*2980*/  @!P6 IMAD.MOV R5, RZ, RZ, -R5 ;  /* 0x000000ffff05e224 */ /* 0x000fe200078e0a05 */
[----:B------:R0:W-:Y:S01]  /*2990*/  STL [R1+0xac], R6 ;  /* 0x0000ac0601007387 */ /* 0x0001e20000100800 */
[----:B------:R-:W-:Y:S01]  /*29a0*/  ISETP.GT.U32.AND P6, PT, R2, R12, PT ;  /* 0x0000000c0200720c */ /* 0x000fe20003fc4070 */
[----:B------:R-:W-:Y:S01]  /*29b0*/  IMAD.HI.U32 R0, R23, R8, RZ ;  /* 0x0000000817007227 */ /* 0x000fe200078e00ff */
[----:B------:R-:W-:-:S03]  /*29c0*/  IADD3 R13, R29, 0x10, RZ ;  /* 0x000000101d0d7810 */ /* 0x000fc60007ffe0ff */
[----:B0-----:R-:W-:Y:S02]  /*29d0*/  IMAD.MOV.U32 R6, RZ, RZ, R3 ;  /* 0x000000ffff067224 */ /* 0x001fe400078e0003 */
[----:B------:R-:W-:-:S04]  /*29e0*/  IMAD.HI.U32 R3, R23, R15, RZ ;  /* 0x0000000f17037227 */ /* 0x000fc800078e00ff */
[----:B------:R-:W-:Y:S02]  /*29f0*/  @!P3 IMAD.MOV R6, RZ, RZ, -R6 ;  /* 0x000000ffff06b224 */ /* 0x000fe400078e0a06 */
[----:B------:R-:W-:-:S03]  /*2a00*/  IMAD.MOV R3, RZ, RZ, -R3 ;  /* 0x000000ffff037224 */ /* 0x000fc600078e0a03 */
[----:B------:R-:W-:Y:S01]  /*2a10*/  STL [R1+0xb0], R6 ;  /* 0x0000b00601007387 */ /* 0x000fe20000100800 */
[----:B------:R-:W-:Y:S02]  /*2a20*/  IMAD R15, R2, R3, R15 ;  /* 0x00000003020f7224 */ /* 0x000fe400078e020f */
[----:B------:R-:W-:Y:S01]  /*2a30*/  IMAD.MOV R0, RZ, RZ, -R0 ;  /* 0x000000ffff007224 */ /* 0x000fe200078e0a00 */
[----:B------:R0:W-:Y:S01]  /*2a40*/  STL [R1+0xbc], R5 ;  /* 0x0000bc0501007387 */ /* 0x0001e20000100800 */
[--C-:B------:R-:W-:Y:S02]  /*2a50*/  @!P5 IMAD.IADD R18, R18, 0x1, -R2.reuse ;  /* 0x000000011212d824 */ /* 0x100fe400078e0a02 */
[----:B------:R-:W-:Y:S01]  /*2a60*/  @!P6 IMAD.IADD R12, R12, 0x1, -R2 ;  /* 0x000000010c0ce824 */ /* 0x000fe200078e0a02 */
[C---:B------:R-:W-:Y:S01]  /*2a70*/  ISETP.GT.U32.AND P6, PT, R2.reuse, R15, PT ;  /* 0x0000000f0200720c */ /* 0x040fe20003fc4070 */
[----:B------:R-:W-:Y:S01]  /*2a80*/  IMAD R8, R2, R0, R8 ;  /* 0x0000000002087224 */ /* 0x000fe200078e0208 */
[----:B0-----:R-:W-:-:S02]  /*2a90*/  IABS R5, R13 ;  /* 0x0000000d00057213 */ /* 0x001fc40000000000 */
[----:B------:R-:W-:-:S03]  /*2aa0*/  ISETP.GT.U32.AND P5, PT, R2, R18, PT ;  /* 0x000000120200720c */ /* 0x000fc60003fa4070 */
[----:B------:R-:W-:-:S04]  /*2ab0*/  IMAD.HI.U32 R0, R23, R5, RZ ;  /* 0x0000000517007227 */ /* 0x000fc800078e00ff */
[----:B------:R-:W-:-:S04]  /*2ac0*/  IMAD.MOV R0, RZ, RZ, -R0 ;  /* 0x000000ffff007224 */ /* 0x000fc800078e0a00 */
[----:B------:R-:W-:Y:S02]  /*2ad0*/  IMAD R5, R2, R0, R5 ;  /* 0x0000000002057224 */ /* 0x000fe400078e0205 */
[----:B------:R-:W-:-:S03]  /*2ae0*/  @!P6 IMAD.IADD R15, R15, 0x1, -R2 ;  /* 0x000000010f0fe824 */ /* 0x000fc600078e0a02 */
[----:B------:R-:W-:Y:S01]  /*2af0*/  ISETP.GT.U32.AND P6, PT, R2, R5, PT ;  /* 0x000000050200720c */ /* 0x000fe20003fc4070 */
[----:B------:R-:W-:Y:S01]  /*2b00*/  @!P5 IMAD.IADD R18, R18, 0x1, -R2 ;  /* 0x000000011212d824 */ /* 0x000fe200078e0a02 */
[----:B------:R-:W-:Y:S02]  /*2b10*/  ISETP.GT.U32.AND P5, PT, R2, R8, PT ;  /* 0x000000080200720c */ /* 0x000fe40003fa4070 */
[----:B------:R-:W-:Y:S02]  /*2b20*/  ISETP.GE.AND P2, PT, R11, RZ, PT ;  /* 0x000000ff0b00720c */ /* 0x000fe40003f46270 */
[----:B------:R-:W-:-:S04]  /*2b30*/  IADD3 R11, R29, 0xe, RZ ;  /* 0x0000000e1d0b7810 */ /* 0x000fc80007ffe0ff */
[----:B------:R-:W-:-:S03]  /*2b40*/  IABS R21, R11 ;  /* 0x0000000b00157213 */ /* 0x000fc60000000000 */
[--C-:B------:R-:W-:Y:S01]  /*2b50*/  @!P6 IMAD.IADD R5, R5, 0x1, -R2.reuse ;  /* 0x000000010505e824 */ /* 0x100fe200078e0a02 */
[----:B------:R-:W-:Y:S01]  /*2b60*/  ISETP.GT.U32.AND P3, PT, R2, R4, PT ;  /* 0x000000040200720c */ /* 0x000fe20003f64070 */
[----:B------:R-:W-:Y:S01]  /*2b70*/  @!P5 IMAD.IADD R8, R8, 0x1, -R2 ;  /* 0x000000010808d824 */ /* 0x000fe200078e0a02 */
[----:B------:R-:W-:Y:S01]  /*2b80*/  ISETP.GE.AND P5, PT, R13, RZ, PT ;  /* 0x000000ff0d00720c */ /* 0x000fe20003fa6270 */
[----:B------:R-:W-:Y:S01]  /*2b90*/  IMAD.HI.U32 R13, R23, R21, RZ ;  /* 0x00000015170d7227 */ /* 0x000fe200078e00ff */
[----:B------:R-:W-:-:S03]  /*2ba0*/  ISETP.GT.U32.AND P6, PT, R2, R5, PT ;  /* 0x000000050200720c */ /* 0x000fc60003fc4070 */
[----:B------:R-:W-:-:S04]  /*2bb0*/  IMAD.MOV R13, RZ, RZ, -R13 ;  /* 0x000000ffff0d7224 */ /* 0x000fc800078e0a0d */
[----:B------:R-:W-:Y:S02]  /*2bc0*/  IMAD R21, R2, R13, R21 ;  /* 0x0000000d02157224 */ /* 0x000fe400078e0215 */
[----:B------:R-:W-:Y:S01]  /*2bd0*/  @!P3 IMAD.IADD R4, R4, 0x1, -R2 ;  /* 0x000000010404b824 */ /* 0x000fe200078e0a02 */
[----:B------:R-:W-:-:S03]  /*2be0*/  ISETP.GE.AND P3, PT, R9, RZ, PT ;  /* 0x000000ff0900720c */ /* 0x000fc60003f66270 */
[----:B------:R-:W-:Y:S01]  /*2bf0*/  @!P6 IMAD.IADD R5, R5, 0x1, -R2 ;  /* 0x000000010505e824 */ /* 0x000fe200078e0a02 */
[----:B------:R-:W-:Y:S02]  /*2c00*/  ISETP.GT.U32.AND P6, PT, R2, R21, PT ;  /* 0x000000150200720c */ /* 0x000fe40003fc4070 */
[----:B------:R-:W-:Y:S01]  /*2c10*/  IABS R9, c[0x0][0x178] ;  /* 0x00005e0000097a13 */ /* 0x000fe20000000000 */
[----:B------:R-:W-:Y:S01]  /*2c20*/  IMAD.MOV.U32 R7, RZ, RZ, R4 ;  /* 0x000000ffff077224 */ /* 0x000fe200078e0004 */
[----:B------:R-:W-:-:S03]  /*2c30*/  IADD3 R3, R29, 0xf, RZ ;  /* 0x0000000f1d037810 */ /* 0x000fc60007ffe0ff */
[----:B------:R-:W-:Y:S01]  /*2c40*/  IMAD.MOV.U32 R6, RZ, RZ, R9 ;  /* 0x000000ffff067224 */ /* 0x000fe200078e0009 */
[----:B------:R-:W-:Y:S01]  /*2c50*/  IADD3 R0, R29, 0xd, RZ ;  /* 0x0000000d1d007810 */ /* 0x000fe20007ffe0ff */
[----:B------:R-:W-:Y:S01]  /*2c60*/  @!P1 IMAD.MOV R7, RZ, RZ, -R7 ;  /* 0x000000ffff079224 */ /* 0x000fe200078e0a07 */
[----:B------:R-:W-:Y:S01]  /*2c70*/  IABS R17, R3 ;  /* 0x0000000300117213 */ /* 0x000fe20000000000 */
[----:B------:R-:W0:Y:S01]  /*2c80*/  I2F.RP R19, R6 ;  /* 0x0000000600137306 */ /* 0x000e220000209400 */
[----:B------:R-:W-:Y:S01]  /*2c90*/  IABS R4, R0 ;  /* 0x0000000000047213 */ /* 0x000fe20000000000 */
[----:B------:R-:W-:Y:S01]  /*2ca0*/  @!P6 IMAD.IADD R21, R21, 0x1, -R2 ;  /* 0x000000011515e824 */ /* 0x000fe200078e0a02 */
[----:B------:R1:W-:Y:S01]  /*2cb0*/  STL [R1+0xb4], R7 ;  /* 0x0000b40701007387 */ /* 0x0003e20000100800 */
[----:B------:R-:W-:Y:S01]  /*2cc0*/  IMAD.HI.U32 R9, R23, R17, RZ ;  /* 0x0000001117097227 */ /* 0x000fe200078e00ff */
[C---:B------:R-:W-:Y:S02]  /*2cd0*/  ISETP.GT.U32.AND P1, PT, R2.reuse, R15, PT ;  /* 0x0000000f0200720c */ /* 0x040fe40003f24070 */
[----:B------:R-:W-:Y:S01]  /*2ce0*/  ISETP.GT.U32.AND P6, PT, R2, R21, PT ;  /* 0x000000150200720c */ /* 0x000fe20003fc4070 */
[----:B------:R-:W-:-:S02]  /*2cf0*/  IMAD.MOV R9, RZ, RZ, -R9 ;  /* 0x000000ffff097224 */ /* 0x000fc400078e0a09 */
[----:B-1----:R-:W-:Y:S02]  /*2d00*/  IMAD.MOV.U32 R7, RZ, RZ, R12 ;  /* 0x000000ffff077224 */ /* 0x002fe400078e000c */
[----:B------:R-:W-:-:S04]  /*2d10*/  IMAD.HI.U32 R12, R23, R4, RZ ;  /* 0x00000004170c7227 */ /* 0x000fc800078e00ff */
[----:B------:R-:W-:Y:S01]  /*2d20*/  @!P0 IMAD.MOV R7, RZ, RZ, -R7 ;  /* 0x000000ffff078224 */ /* 0x000fe200078e0a07 */
[C---:B------:R-:W-:Y:S01]  /*2d30*/  ISETP.GT.U32.AND P0, PT, R2.reuse, R8, PT ;  /* 0x000000080200720c */ /* 0x040fe20003f04070 */
[----:B------:R-:W-:Y:S02]  /*2d40*/  IMAD.MOV R12, RZ, RZ, -R12 ;  /* 0x000000ffff0c7224 */ /* 0x000fe400078e0a0c */
[C---:B------:R-:W-:Y:S02]  /*2d50*/  IMAD R17, R2.reuse, R9, R17 ;  /* 0x0000000902117224 */ /* 0x040fe400078e0211 */
[----:B0-----:R-:W0:Y:S01]  /*2d60*/  MUFU.RCP R9, R19 ;  /* 0x0000001300097308 */ /* 0x001e220000001000 */
[----:B------:R-:W-:Y:S02]  /*2d70*/  IMAD R4, R2, R12, R4 ;  /* 0x0000000c02047224 */ /* 0x000fe400078e0204 */
[----:B------:R-:W-:Y:S02]  /*2d80*/  IMAD.MOV.U32 R10, RZ, RZ, R18 ;  /* 0x000000ffff0a7224 */ /* 0x000fe400078e0012 */
[----:B------:R-:W-:-:S02]  /*2d90*/  @!P1 IMAD.IADD R15, R15, 0x1, -R2 ;  /* 0x000000010f0f9824 */ /* 0x000fc400078e0a02 */
[----:B------:R-:W-:Y:S01]  /*2da0*/  @!P6 IMAD.IADD R21, R21, 0x1, -R2 ;  /* 0x000000011515e824 */ /* 0x000fe200078e0a02 */
[C---:B------:R-:W-:Y:S01]  /*2db0*/  ISETP.GT.U32.AND P6, PT, R2.reuse, R4, PT ;  /* 0x000000040200720c */ /* 0x040fe20003fc4070 */
[----:B------:R1:W-:Y:S01]  /*2dc0*/  STL [R1+0xa4], R7 ;  /* 0x0000a40701007387 */ /* 0x0003e20000100800 */
[----:B------:R-:W-:Y:S01]  /*2dd0*/  @!P4 IMAD.MOV R10, RZ, RZ, -R10 ;  /* 0x000000ffff0ac224 */ /* 0x000fe200078e0a0a */
[----:B------:R-:W-:Y:S01]  /*2de0*/  ISETP.GT.U32.AND P1, PT, R2, R17, PT ;  /* 0x000000110200720c */ /* 0x000fe20003f24070 */
[----:B------:R-:W-:-:S03]  /*2df0*/  @!P0 IMAD.IADD R8, R8, 0x1, -R2 ;  /* 0x0000000108088824 */ /* 0x000fc600078e0a02 */
[----:B------:R2:W-:Y:S01]  /*2e00*/  STL [R1+0x64], R10 ;  /* 0x0000640a01007387 */ /* 0x0005e20000100800 */
[----:B-1----:R-:W-:Y:S01]  /*2e10*/  IMAD.MOV.U32 R7, RZ, RZ, R15 ;  /* 0x000000ffff077224 */ /* 0x002fe200078e000f */
[----:B0-----:R-:W-:-:S03]  /*2e20*/  IADD3 R9, R9, 0xffffffe, RZ ;  /* 0x0ffffffe09097810 */ /* 0x001fc60007ffe0ff */
[----:B------:R-:W-:Y:S01]  /*2e30*/  @!P2 IMAD.MOV R7, RZ, RZ, -R7 ;  /* 0x000000ffff07a224 */ /* 0x000fe200078e0a07 */
[----:B------:R-:W-:Y:S01]  /*2e40*/  ISETP.GE.AND P2, PT, R11, RZ, PT ;  /* 0x000000ff0b00720c */ /* 0x000fe20003f46270 */
[----:B--2---:R-:W-:Y:S01]  /*2e50*/  IMAD.MOV.U32 R10, RZ, RZ, R8 ;  /* 0x000000ffff0a7224 */ /* 0x004fe200078e0008 */
[----:B------:R-:W-:Y:S01]  /*2e60*/  IADD3 R11, R29, 0xc, RZ ;  /* 0x0000000c1d0b7810 */ /* 0x000fe20007ffe0ff */
[----:B------:R-:W-:Y:S02]  /*2e70*/  @!P6 IMAD.IADD R4, R4, 0x1, -R2 ;  /* 0x000000010404e824 */ /* 0x000fe400078e0a02 */
[----:B------:R-:W-:Y:S01]  /*2e80*/  @!P3 IMAD.MOV R10, RZ, RZ, -R10 ;  /* 0x000000ffff0ab224 */ /* 0x000fe200078e0a0a */
[----:B------:R-:W-:Y:S02]  /*2e90*/  ISETP.GE.AND P3, PT, R11, RZ, PT ;  /* 0x000000ff0b00720c */ /* 0x000fe40003f66270 */
[----:B------:R-:W-:Y:S01]  /*2ea0*/  IABS R11, R11 ;  /* 0x0000000b000b7213 */ /* 0x000fe20000000000 */
[----:B------:R-:W0:Y:S01]  /*2eb0*/  F2I.FTZ.U32.TRUNC.NTZ R9, R9 ;  /* 0x0000000900097305 */ /* 0x000e22000021f000 */
[----:B------:R-:W-:Y:S01]  /*2ec0*/  @!P1 IMAD.IADD R17, R17, 0x1, -R2 ;  /* 0x0000000111119824 */ /* 0x000fe200078e0a02 */
[----:B------:R-:W-:-:S02]  /*2ed0*/  ISETP.GT.U32.AND P6, PT, R2, R4, PT ;  /* 0x000000040200720c */ /* 0x000fc40003fc4070 */
[----:B------:R-:W-:Y:S01]  /*2ee0*/  IMAD.HI.U32 R18, R23, R11, RZ ;  /* 0x0000000b17127227 */ /* 0x000fe200078e00ff */
[----:B------:R1:W-:Y:S01]  /*2ef0*/  STL [R1+0x68], R7 ;  /* 0x0000680701007387 */ /* 0x0003e20000100800 */
[----:B------:R-:W-:Y:S02]  /*2f00*/  ISETP.GE.AND P4, PT, R3, RZ, PT ;  /* 0x000000ff0300720c */ /* 0x000fe40003f86270 */
[----:B------:R-:W-:Y:S01]  /*2f10*/  IADD3 R3, R29, 0xb, RZ ;  /* 0x0000000b1d037810 */ /* 0x000fe20007ffe0ff */
[----:B------:R-:W-:Y:S01]  /*2f20*/  IMAD.MOV R18, RZ, RZ, -R18 ;  /* 0x000000ffff127224 */ /* 0x000fe200078e0a12 */
[C---:B------:R-:W-:Y:S01]  /*2f30*/  ISETP.GT.U32.AND P1, PT, R2.reuse, R17, PT ;  /* 0x000000110200720c */ /* 0x040fe20003f24070 */
[----:B-1----:R-:W-:Y:S02]  /*2f40*/  IMAD.MOV.U32 R7, RZ, RZ, R5 ;  /* 0x000000ffff077224 */ /* 0x002fe400078e0005 */
[----:B------:R-:W-:Y:S02]  /*2f50*/  IMAD R11, R2, R18, R11 ;  /* 0x00000012020b7224 */ /* 0x000fe400078e020b */
[----:B------:R-:W-:Y:S01]  /*2f60*/  @!P5 IMAD.MOV R7, RZ, RZ, -R7 ;  /* 0x000000ffff07d224 */ /* 0x000fe200078e0a07 */
[----:B------:R-:W-:-:S02]  /*2f70*/  ISETP.GE.AND P5, PT, R3, RZ, PT ;  /* 0x000000ff0300720c */ /* 0x000fc40003fa6270 */
[----:B------:R-:W-:Y:S01]  /*2f80*/  IABS R3, R3 ;  /* 0x0000000300037213 */ /* 0x000fe20000000000 */
[--C-:B------:R-:W-:Y:S01]  /*2f90*/  @!P6 IMAD.IADD R4, R4, 0x1, -R2.reuse ;  /* 0x000000010404e824 */ /* 0x100fe200078e0a02 */
[----:B------:R-:W-:Y:S01]  /*2fa0*/  ISETP.GE.AND P0, PT, R0, RZ, PT ;  /* 0x000000ff0000720c */ /* 0x000fe20003f06270 */
[----:B0-----:R-:W-:Y:S01]  /*2fb0*/  IMAD.MOV R12, RZ, RZ, -R9 ;  /* 0x000000ffff0c7224 */ /* 0x001fe200078e0a09 */
[----:B------:R-:W-:Y:S01]  /*2fc0*/  ISETP.GT.U32.AND P6, PT, R2, R11, PT ;  /* 0x0000000b0200720c */ /* 0x000fe20003fc4070 */
[----:B------:R-:W-:Y:S01]  /*2fd0*/  IMAD.HI.U32 R5, R23, R3, RZ ;  /* 0x0000000317057227 */ /* 0x000fe200078e00ff */
[----:B------:R-:W-:Y:S01]  /*2fe0*/  IADD3 R0, R29, 0xa, RZ ;  /* 0x0000000a1d007810 */ /* 0x000fe20007ffe0ff */
[----:B------:R-:W-:Y:S02]  /*2ff0*/  STL [R1+0x78], R10 ;  /* 0x0000780a01007387 */ /* 0x000fe40000100800 */
[----:B------:R-:W-:Y:S01]  /*3000*/  @!P1 IMAD.IADD R17, R17, 0x1, -R2 ;  /* 0x0000000111119824 */ /* 0x000fe200078e0a02 */
[----:B------:R-:W-:Y:S01]  /*3010*/  ISETP.GE.AND P1, PT, R0, RZ, PT ;  /* 0x000000ff0000720c */ /* 0x000fe20003f26270 */
[----:B------:R-:W-:-:S02]  /*3020*/  IMAD.MOV.U32 R8, RZ, RZ, RZ ;  /* 0x000000ffff087224 */ /* 0x000fc400078e00ff */
[----:B------:R-:W-:Y:S01]  /*3030*/  IMAD R12, R12, R6, RZ ;  /* 0x000000060c0c7224 */ /* 0x000fe200078e02ff */
[----:B------:R-:W-:Y:S01]  /*3040*/  STL [R1+0x88], R7 ;  /* 0x0000880701007387 */ /* 0x000fe20000100800 */
[----:B------:R-:W-:Y:S01]  /*3050*/  IMAD.MOV R5, RZ, RZ, -R5 ;  /* 0x000000ffff057224 */ /* 0x000fe200078e0a05 */
[----:B------:R-:W-:Y:S02]  /*3060*/  IABS R0, R0 ;  /* 0x0000000000007213 */ /* 0x000fe40000000000 */
[----:B------:R0:W-:Y:S01]  /*3070*/  STL [R1+0xf28], R6 ;  /* 0x000f280601007387 */ /* 0x0001e20000100800 */
[----:B------:R-:W-:Y:S02]  /*3080*/  @!P6 IMAD.IADD R11, R11, 0x1, -R2 ;  /* 0x000000010b0be824 */ /* 0x000fe400078e0a02 */
[----:B------:R-:W-:-:S04]  /*3090*/  IMAD.HI.U32 R13, R23, R0, RZ ;  /* 0x00000000170d7227 */ /* 0x000fc800078e00ff */
[----:B0-----:R-:W-:-:S04]  /*30a0*/  IMAD.HI.U32 R6, R9, R12, R8 ;  /* 0x0000000c09067227 */ /* 0x001fc800078e0008 */
[----:B------:R-:W-:Y:S02]  /*30b0*/  IMAD R9, R2, R5, R3 ;  /* 0x0000000502097224 */ /* 0x000fe400078e0203 */
[----:B------:R-:W-:-:S03]  /*30c0*/  IMAD.MOV R13, RZ, RZ, -R13 ;  /* 0x000000ffff0d7224 */ /* 0x000fc600078e0a0d */
[C---:B------:R-:W-:Y:S01]  /*30d0*/  ISETP.GT.U32.AND P6, PT, R2.reuse, R9, PT ;  /* 0x000000090200720c */ /* 0x040fe20003fc4070 */
[C---:B------:R-:W-:Y:S01]  /*30e0*/  IMAD R0, R2.reuse, R13, R0 ;  /* 0x0000000d02007224 */ /* 0x040fe200078e0200 */
[C---:B------:R-:W-:Y:S01]  /*30f0*/  IADD3 R13, R29.reuse, 0x8, RZ ;  /* 0x000000081d0d7810 */ /* 0x040fe20007ffe0ff */
[----:B------:R0:W-:Y:S03]  /*3100*/  STL [R1+0x24], R6 ;  /* 0x0000240601007387 */ /* 0x0001e60000100800 */
[----:B------:R-:W-:Y:S01]  /*3110*/  IABS R8, R13 ;  /* 0x0000000d00087213 */ /* 0x000fe20000000000 */
[----:B------:R-:W-:Y:S01]  /*3120*/  @!P4 IMAD.MOV R17, RZ, RZ, -R17 ;  /* 0x000000ffff11c224 */ /* 0x000fe200078e0a11 */
[----:B------:R-:W-:Y:S02]  /*3130*/  ISETP.GT.U32.AND P4, PT, R2, R11, PT ;  /* 0x0000000b0200720c */ /* 0x000fe40003f84070 */
[----:B0-----:R-:W-:-:S03]  /*3140*/  IADD3 R6, R29, 0x7, RZ ;  /* 0x000000071d067810 */ /* 0x001fc60007ffe0ff */
[----:B------:R-:W-:Y:S02]  /*3150*/  @!P6 IMAD.IADD R9, R9, 0x1, -R2 ;  /* 0x000000010909e824 */ /* 0x000fe400078e0a02 */
[----:B------:R-:W-:Y:S01]  /*3160*/  IMAD.HI.U32 R3, R23, R8, RZ ;  /* 0x0000000817037227 */ /* 0x000fe200078e00ff */
[----:B------:R-:W-:-:S03]  /*3170*/  IABS R19, R6 ;  /* 0x0000000600137213 */ /* 0x000fc60000000000 */
[----:B------:R-:W-:Y:S01]  /*3180*/  @!P2 IMAD.MOV R21, RZ, RZ, -R21 ;  /* 0x000000ffff15a224 */ /* 0x000fe200078e0a15 */
[----:B------:R-:W-:Y:S01]  /*3190*/  ISETP.GT.U32.AND P2, PT, R2, R9, PT ;  /* 0x000000090200720c */ /* 0x000fe20003f44070 */
[----:B------:R-:W-:Y:S02]  /*31a0*/  IMAD.MOV R3, RZ, RZ, -R3 ;  /* 0x000000ffff037224 */ /* 0x000fe400078e0a03 */
[----:B------:R-:W-:Y:S01]  /*31b0*/  IMAD.HI.U32 R24, R23, R19, RZ ;  /* 0x0000001317187227 */ /* 0x000fe200078e00ff */
[----:B------:R-:W-:-:S03]  /*31c0*/  IADD3 R16, R29, 0x6, RZ ;  /* 0x000000061d107810 */ /* 0x000fc60007ffe0ff */
[C---:B------:R-:W-:Y:S02]  /*31d0*/  IMAD R8, R2.reuse, R3, R8 ;  /* 0x0000000302087224 */ /* 0x040fe400078e0208 */
[----:B------:R-:W-:Y:S01]  /*31e0*/  IMAD.MOV R24, RZ, RZ, -R24 ;  /* 0x000000ffff187224 */ /* 0x000fe200078e0a18 */
[----:B------:R-:W-:Y:S01]  /*31f0*/  IABS R5, R16 ;  /* 0x0000001000057213 */ /* 0x000fe20000000000 */
[--C-:B------:R-:W-:Y:S01]  /*3200*/  @!P4 IMAD.IADD R11, R11, 0x1, -R2.reuse ;  /* 0x000000010b0bc824 */ /* 0x100fe200078e0a02 */
[C---:B------:R-:W-:Y:S01]  /*3210*/  ISETP.GT.U32.AND P4, PT, R2.reuse, R8, PT ;  /* 0x000000080200720c */ /* 0x040fe20003f84070 */
[C---:B------:R-:W-:Y:S01]  /*3220*/  IMAD R19, R2.reuse, R24, R19 ;  /* 0x0000001802137224 */ /* 0x040fe200078e0213 */
[----:B------:R-:W-:Y:S01]  /*3230*/  IADD3 R10, R29, 0x4, RZ ;  /* 0x000000041d0a7810 */ /* 0x000fe20007ffe0ff */
[----:B------:R-:W-:Y:S02]  /*3240*/  @!P2 IMAD.IADD R9, R9, 0x1, -R2 ;  /* 0x000000010909a824 */ /* 0x000fe400078e0a02 */
[----:B------:R-:W-:Y:S01]  /*3250*/  IMAD.HI.U32 R18, R23, R5, RZ ;  /* 0x0000000517127227 */ /* 0x000fe200078e00ff */
[----:B------:R-:W-:-:S02]  /*3260*/  ISETP.GT.U32.AND P2, PT, R2, R19, PT ;  /* 0x000000130200720c */ /* 0x000fc40003f44070 */
[----:B------:R-:W-:Y:S01]  /*3270*/  IABS R22, R10 ;  /* 0x0000000a00167213 */ /* 0x000fe20000000000 */
[----:B------:R-:W-:Y:S01]  /*3280*/  IMAD.MOV R18, RZ, RZ, -R18 ;  /* 0x000000ffff127224 */ /* 0x000fe200078e0a12 */
[----:B------:R-:W-:-:S03]  /*3290*/  IADD3 R7, R29, 0x3, RZ ;  /* 0x000000031d077810 */ /* 0x000fc60007ffe0ff */
[----:B------:R-:W-:-:S04]  /*32a0*/  IMAD.HI.U32 R3, R23, R22, RZ ;  /* 0x0000001617037227 */ /* 0x000fc800078e00ff */
[----:B------:R-:W-:Y:S01]  /*32b0*/  IMAD R5, R2, R18, R5 ;  /* 0x0000001202057224 */ /* 0x000fe200078e0205 */
[----:B------:R-:W-:Y:S01]  /*32c0*/  IABS R18, R7 ;  /* 0x0000000700127213 */ /* 0x000fe20000000000 */
[--C-:B------:R-:W-:Y:S02]  /*32d0*/  @!P4 IMAD.IADD R8, R8, 0x1, -R2.reuse ;  /* 0x000000010808c824 */ /* 0x100fe400078e0a02 */
[----:B------:R-:W-:Y:S02]  /*32e0*/  IMAD.MOV R3, RZ, RZ, -R3 ;  /* 0x000000ffff037224 */ /* 0x000fe400078e0a03 */
[----:B------:R-:W-:Y:S01]  /*32f0*/  @!P2 IMAD.IADD R19, R19, 0x1, -R2 ;  /* 0x000000011313a824 */ /* 0x000fe200078e0a02 */
[C---:B------:R-:W-:Y:S01]  /*3300*/  ISETP.GT.U32.AND P2, PT, R2.reuse, R8, PT ;  /* 0x000000080200720c */ /* 0x040fe20003f44070 */
[----:B------:R-:W-:Y:S02]  /*3310*/  IMAD R22, R2, R3, R22 ;  /* 0x0000000302167224 */ /* 0x000fe400078e0216 */
[----:B------:R-:W-:-:S04]  /*3320*/  IMAD.HI.U32 R3, R23, R18, RZ ;  /* 0x0000001217037227 */ /* 0x000fc800078e00ff */
[----:B------:R-:W-:Y:S01]  /*3330*/  IMAD.MOV R3, RZ, RZ, -R3 ;  /* 0x000000ffff037224 */ /* 0x000fe200078e0a03 */
[----:B------:R0:W-:Y:S03]  /*3340*/  STL [R1+0xee4], R17 ;  /* 0x000ee41101007387 */ /* 0x0001e60000100800 */
[----:B------:R-:W-:Y:S02]  /*3350*/  IMAD R18, R2, R3, R18 ;  /* 0x0000000302127224 */ /* 0x000fe400078e0212 */
[----:B------:R-:W-:Y:S01]  /*3360*/  @!P2 IMAD.IADD R8, R8, 0x1, -R2 ;  /* 0x000000010808a824 */ /* 0x000fe200078e0a02 */
[----:B0-----:R-:W2:Y:S02]  /*3370*/  LDL.LU R17, [R1+0x24] ;  /* 0x0000240001117983 */ /* 0x001ea40000300800 */
[----:B------:R-:W-:Y:S02]  /*3380*/  ISETP.GT.U32.AND P2, PT, R2, R18, PT ;  /* 0x000000120200720c */ /* 0x000fe40003f44070 */
[----:B------:R0:W-:Y:S04]  /*3390*/  STL [R1+0xee8], R21 ;  /* 0x000ee81501007387 */ /* 0x0001e80000100800 */
[----:B0-----:R-:W3:Y:S01]  /*33a0*/  LDL R21, [R1+0xb00] ;  /* 0x000b000001157983 */ /* 0x001ee20000100800 */
[----:B------:R-:W-:-:S02]  /*33b0*/  @!P0 IMAD.MOV R4, RZ, RZ, -R4 ;  /* 0x000000ffff048224 */ /* 0x000fc400078e0a04 */
[----:B------:R-:W-:-:S04]  /*33c0*/  @!P3 IMAD.MOV R11, RZ, RZ, -R11 ;  /* 0x000000ffff0bb224 */ /* 0x000fc800078e0a0b */
[----:B------:R-:W-:Y:S01]  /*33d0*/  @!P2 IMAD.IADD R18, R18, 0x1, -R2 ;  /* 0x000000011212a824 */ /* 0x000fe200078e0a02 */
[----:B------:R-:W-:Y:S01]  /*33e0*/  STL [R1+0xeec], R4 ;  /* 0x000eec0401007387 */ /* 0x000fe20000100800 */
[----:B------:R-:W-:-:S03]  /*33f0*/  ISETP.GE.AND P2, PT, R6, RZ, PT ;  /* 0x000000ff0600720c */ /* 0x000fc60003f46270 */
[----:B------:R0:W-:Y:S04]  /*3400*/  STL [R1+0xef0], R11 ;  /* 0x000ef00b01007387 */ /* 0x0001e80000100800 */
[----:B------:R-:W4:Y:S01]  /*3410*/  LDL.LU R6, [R1+0xf28] ;  /* 0x000f280001067983 */ /* 0x000f220000300800 */
[----:B------:R-:W-:-:S04]  /*3420*/  IADD3 R28, R29, 0x9, RZ ;  /* 0x000000091d1c7810 */ /* 0x000fc80007ffe0ff */
[----:B------:R-:W-:-:S05]  /*3430*/  IABS R20, R28 ;  /* 0x0000001c00147213 */ /* 0x000fca0000000000 */
[----:B------:R-:W-:-:S04]  /*3440*/  IMAD.HI.U32 R15, R23, R20, RZ ;  /* 0x00000014170f7227 */ /* 0x000fc800078e00ff */
[----:B------:R-:W-:Y:S01]  /*3450*/  IMAD.MOV R15, RZ, RZ, -R15 ;  /* 0x000000ffff0f7224 */ /* 0x000fe200078e0a0f */
[----:B------:R-:W-:-:S03]  /*3460*/  ISETP.GT.U32.AND P6, PT, R2, R0, PT ;  /* 0x000000000200720c */ /* 0x000fc60003fc4070 */
[----:B------:R-:W-:Y:S01]  /*3470*/  IMAD R20, R2, R15, R20 ;  /* 0x0000000f02147224 */ /* 0x000fe200078e0214 */
[----:B------:R-:W-:-:S04]  /*3480*/  IADD3 R14, R29, 0x5, RZ ;  /* 0x000000051d0e7810 */ /* 0x000fc80007ffe0ff */
[----:B------:R-:W-:Y:S02]  /*3490*/  ISETP.GT.U32.AND P0, PT, R2, R20, PT ;  /* 0x000000140200720c */ /* 0x000fe40003f04070 */
[----:B------:R-:W-:Y:S02]  /*34a0*/  IABS R15, R14 ;  /* 0x0000000e000f7213 */ /* 0x000fe40000000000 */
[----:B------:R-:W-:Y:S01]  /*34b0*/  IADD3 R26, R29, 0x2, RZ ;  /* 0x000000021d1a7810 */ /* 0x000fe20007ffe0ff */
[----:B------:R-:W-:Y:S02]  /*34c0*/  @!P6 IMAD.IADD R0, R0, 0x1, -R2 ;  /* 0x000000010000e824 */ /* 0x000fe400078e0a02 */
[----:B------:R-:W-:Y:S01]  /*34d0*/  IMAD.HI.U32 R12, R23, R15, RZ ;  /* 0x0000000f170c7227 */ /* 0x000fe200078e00ff */
[----:B------:R-:W-:Y:S02]  /*34e0*/  IABS R25, R26 ;  /* 0x0000001a00197213 */ /* 0x000fe40000000000 */
[----:B------:R-:W-:Y:S01]  /*34f0*/  ISETP.GT.U32.AND P6, PT, R2, R5, PT ;  /* 0x000000050200720c */ /* 0x000fe20003fc4070 */
[----:B------:R-:W-:-:S02]  /*3500*/  IMAD.MOV R12, RZ, RZ, -R12 ;  /* 0x000000ffff0c7224 */ /* 0x000fc400078e0a0c */
[----:B------:R-:W-:Y:S01]  /*3510*/  @!P0 IMAD.IADD R20, R20, 0x1, -R2 ;  /* 0x0000000114148824 */ /* 0x000fe200078e0a02 */
[C---:B------:R-:W-:Y:S01]  /*3520*/  ISETP.GT.U32.AND P0, PT, R2.reuse, R0, PT ;  /* 0x000000000200720c */ /* 0x040fe20003f04070 */
[C---:B------:R-:W-:Y:S01]  /*3530*/  IMAD R15, R2.reuse, R12, R15 ;  /* 0x0000000c020f7224 */ /* 0x040fe200078e020f */
[C---:B------:R-:W-:Y:S01]  /*3540*/  ISETP.GT.U32.AND P3, PT, R2.reuse, R19, PT ;  /* 0x000000130200720c */ /* 0x040fe20003f64070 */
[----:B------:R-:W-:Y:S01]  /*3550*/  IMAD.HI.U32 R12, R23, R25, RZ ;  /* 0x00000019170c7227 */ /* 0x000fe200078e00ff */
[C---:B------:R-:W-:Y:S02]  /*3560*/  ISETP.GT.U32.AND P4, PT, R2.reuse, R20, PT ;  /* 0x000000140200720c */ /* 0x040fe40003f84070 */
[----:B------:R-:W-:Y:S01]  /*3570*/  IADD3 R27, R29, 0x1, RZ ;  /* 0x000000011d1b7810 */ /* 0x000fe20007ffe0ff */
[----:B------:R-:W-:Y:S02]  /*3580*/  IMAD.MOV R12, RZ, RZ, -R12 ;  /* 0x000000ffff0c7224 */ /* 0x000fe400078e0a0c */
[--C-:B------:R-:W-:Y:S01]  /*3590*/  @!P6 IMAD.IADD R5, R5, 0x1, -R2.reuse ;  /* 0x000000010505e824 */ /* 0x100fe200078e0a02 */
[----:B------:R-:W-:Y:S01]  /*35a0*/  IABS R24, R27 ;  /* 0x0000001b00187213 */ /* 0x000fe20000000000 */
[----:B------:R-:W-:Y:S01]  /*35b0*/  IMAD R25, R2, R12, R25 ;  /* 0x0000000c02197224 */ /* 0x000fe200078e0219 */
[----:B------:R-:W-:Y:S01]  /*35c0*/  IABS R12, R29 ;  /* 0x0000001d000c7213 */ /* 0x000fe20000000000 */
[--C-:B------:R-:W-:Y:S01]  /*35d0*/  @!P0 IMAD.IADD R0, R0, 0x1, -R2.reuse ;  /* 0x0000000100008824 */ /* 0x100fe200078e0a02 */
[C---:B------:R-:W-:Y:S01]  /*35e0*/  ISETP.GT.U32.AND P0, PT, R2.reuse, R15, PT ;  /* 0x0000000f0200720c */ /* 0x040fe20003f04070 */
[----:B------:R-:W-:Y:S01]  /*35f0*/  @!P3 IMAD.IADD R19, R19, 0x1, -R2 ;  /* 0x000000011313b824 */ /* 0x000fe200078e0a02 */
[C---:B------:R-:W-:Y:S01]  /*3600*/  ISETP.GT.U32.AND P6, PT, R2.reuse, R5, PT ;  /* 0x000000050200720c */ /* 0x040fe20003fc4070 */
[----:B------:R-:W-:Y:S01]  /*3610*/  IMAD.HI.U32 R3, R23, R24, RZ ;  /* 0x0000001817037227 */ /* 0x000fe200078e00ff */
[----:B------:R-:W-:-:S03]  /*3620*/  ISETP.GT.U32.AND P3, PT, R2, R25, PT ;  /* 0x000000190200720c */ /* 0x000fc60003f64070 */
[----:B------:R-:W-:-:S04]  /*3630*/  IMAD.HI.U32 R23, R23, R12, RZ ;  /* 0x0000000c17177227 */ /* 0x000fc800078e00ff */
[----:B------:R-:W-:Y:S01]  /*3640*/  @!P4 IMAD.IADD R20, R20, 0x1, -R2 ;  /* 0x000000011414c824 */ /* 0x000fe200078e0a02 */
[C---:B------:R-:W-:Y:S01]  /*3650*/  ISETP.GT.U32.AND P4, PT, R2.reuse, R22, PT ;  /* 0x000000160200720c */ /* 0x040fe20003f84070 */
[----:B------:R-:W-:Y:S02]  /*3660*/  IMAD.MOV R3, RZ, RZ, -R3 ;  /* 0x000000ffff037224 */ /* 0x000fe400078e0a03 */
[----:B------:R-:W-:Y:S02]  /*3670*/  IMAD.MOV R23, RZ, RZ, -R23 ;  /* 0x000000ffff177224 */ /* 0x000fe400078e0a17 */
[----:B------:R-:W-:Y:S02]  /*3680*/  IMAD R24, R2, R3, R24 ;  /* 0x0000000302187224 */ /* 0x000fe400078e0218 */
[----:B------:R-:W-:Y:S01]  /*3690*/  @!P0 IMAD.IADD R15, R15, 0x1, -R2 ;  /* 0x000000010f0f8824 */ /* 0x000fe200078e0a02 */
[----:B------:R-:W-:Y:S01]  /*36a0*/  ISETP.GE.AND P0, PT, R28, RZ, PT ;  /* 0x000000ff1c00720c */ /* 0x000fe20003f06270 */
[----:B------:R-:W-:-:S02]  /*36b0*/  IMAD R23, R2, R23, R12 ;  /* 0x0000001702177224 */ /* 0x000fc400078e020c */
[--C-:B------:R-:W-:Y:S01]  /*36c0*/  @!P6 IMAD.IADD R5, R5, 0x1, -R2.reuse ;  /* 0x000000010505e824 */ /* 0x100fe200078e0a02 */
[C---:B------:R-:W-:Y:S01]  /*36d0*/  ISETP.GT.U32.AND P6, PT, R2.reuse, R24, PT ;  /* 0x000000180200720c */ /* 0x040fe20003fc4070 */
[--C-:B------:R-:W-:Y:S01]  /*36e0*/  @!P3 IMAD.IADD R25, R25, 0x1, -R2.reuse ;  /* 0x000000011919b824 */ /* 0x100fe200078e0a02 */
[----:B------:R-:W-:Y:S01]  /*36f0*/  ISETP.GT.U32.AND P3, PT, R2, R23, PT ;  /* 0x000000170200720c */ /* 0x000fe20003f64070 */
[----:B------:R-:W-:Y:S01]  /*3700*/  @!P4 IMAD.IADD R22, R22, 0x1, -R2 ;  /* 0x000000011616c824 */ /* 0x000fe200078e0a02 */
[----:B------:R-:W-:-:S05]  /*3710*/  ISETP.GE.AND P4, PT, R13, RZ, PT ;  /* 0x000000ff0d00720c */ /* 0x000fca0003f86270 */
[----:B------:R-:W-:Y:S01]  /*3720*/  @!P0 IMAD.MOV R20, RZ, RZ, -R20 ;  /* 0x000000ffff148224 */ /* 0x000fe200078e0a14 */
[----:B------:R-:W-:-:S03]  /*3730*/  ISETP.GT.U32.AND P0, PT, R2, R18, PT ;  /* 0x000000120200720c */ /* 0x000fc60003f04070 */
[--C-:B------:R-:W-:Y:S02]  /*3740*/  @!P6 IMAD.IADD R24, R24, 0x1, -R2.reuse ;  /* 0x000000011818e824 */ /* 0x100fe400078e0a02 */
[----:B------:R-:W-:Y:S01]  /*3750*/  @!P3 IMAD.IADD R23, R23, 0x1, -R2 ;  /* 0x000000011717b824 */ /* 0x000fe200078e0a02 */
[----:B0-----:R-:W0:Y:S01]  /*3760*/  S2R R11, SR_TID.X ;  /* 0x00000000000b7919 */ /* 0x001e220000002100 */
[----:B------:R-:W-:Y:S01]  /*3770*/  @!P5 IMAD.MOV R9, RZ, RZ, -R9 ;  /* 0x000000ffff09d224 */ /* 0x000fe200078e0a09 */
[C---:B------:R-:W-:Y:S01]  /*3780*/  ISETP.GT.U32.AND P5, PT, R2.reuse, R15, PT ;  /* 0x0000000f0200720c */ /* 0x040fe20003fa4070 */
[----:B------:R-:W-:Y:S01]  /*3790*/  @!P1 IMAD.MOV R0, RZ, RZ, -R0 ;  /* 0x000000ffff009224 */ /* 0x000fe200078e0a00 */
[C---:B------:R-:W-:Y:S01]  /*37a0*/  ISETP.GT.U32.AND P1, PT, R2.reuse, R22, PT ;  /* 0x000000160200720c */ /* 0x040fe20003f24070 */
[----:B------:R-:W-:Y:S01]  /*37b0*/  @!P4 IMAD.MOV R8, RZ, RZ, -R8 ;  /* 0x000000ffff08c224 */ /* 0x000fe200078e0a08 */
[C---:B------:R-:W-:Y:S01]  /*37c0*/  ISETP.GT.U32.AND P4, PT, R2.reuse, R25, PT ;  /* 0x000000190200720c */ /* 0x040fe20003f84070 */
[----:B------:R-:W-:Y:S01]  /*37d0*/  @!P2 IMAD.MOV R19, RZ, RZ, -R19 ;  /* 0x000000ffff13a224 */ /* 0x000fe200078e0a13 */
[----:B------:R-:W-:-:S02]  /*37e0*/  ISETP.GT.U32.AND P3, PT, R2, R24, PT ;  /* 0x000000180200720c */ /* 0x000fc40003f64070 */
[----:B------:R-:W-:Y:S01]  /*37f0*/  ISETP.GT.U32.AND P2, PT, R2, R23, PT ;  /* 0x000000170200720c */ /* 0x000fe20003f44070 */
[----:B------:R-:W-:-:S04]  /*3800*/  @!P0 IMAD.IADD R18, R18, 0x1, -R2 ;  /* 0x0000000112128824 */ /* 0x000fc800078e0a02 */
[--C-:B------:R-:W-:Y:S02]  /*3810*/  @!P5 IMAD.IADD R15, R15, 0x1, -R2.reuse ;  /* 0x000000010f0fd824 */ /* 0x100fe400078e0a02 */
[--C-:B------:R-:W-:Y:S02]  /*3820*/  @!P1 IMAD.IADD R22, R22, 0x1, -R2.reuse ;  /* 0x0000000116169824 */ /* 0x100fe400078e0a02 */
[--C-:B------:R-:W-:Y:S02]  /*3830*/  @!P4 IMAD.IADD R25, R25, 0x1, -R2.reuse ;  /* 0x000000011919c824 */ /* 0x100fe400078e0a02 */
[--C-:B------:R-:W-:Y:S02]  /*3840*/  @!P3 IMAD.IADD R24, R24, 0x1, -R2.reuse ;  /* 0x000000011818b824 */ /* 0x100fe400078e0a02 */
[----:B------:R-:W-:Y:S01]  /*3850*/  @!P2 IMAD.IADD R23, R23, 0x1, -R2 ;  /* 0x000000011717a824 */ /* 0x000fe200078e0a02 */
[----:B0-----:R-:W-:Y:S01]  /*3860*/  LOP3.LUT R11, R11, 0x3f, RZ, 0xc0, !PT ;  /* 0x0000003f0b0b7812 */ /* 0x001fe200078ec0ff */
[----:B------:R0:W-:Y:S01]  /*3870*/  STL [R1+0xef4], R9 ;  /* 0x000ef40901007387 */ /* 0x0001e20000100800 */
[----:B------:R-:W-:-:S03]  /*3880*/  ISETP.GE.AND P6, PT, R16, RZ, PT ;  /* 0x000000ff1000720c */ /* 0x000fc60003fc6270 */
[----:B------:R1:W-:Y:S01]  /*3890*/  STL [R1+0xef8], R0 ;  /* 0x000ef80001007387 */ /* 0x0003e20000100800 */
[----:B------:R-:W-:-:S03]  /*38a0*/  ISETP.GE.AND P5, PT, R14, RZ, PT ;  /* 0x000000ff0e00720c */ /* 0x000fc60003fa6270 */
[----:B------:R-:W-:Y:S04]  /*38b0*/  STL [R1+0xefc], R20 ;  /* 0x000efc1401007387 */ /* 0x000fe80000100800 */
[----:B------:R5:W-:Y:S01]  /*38c0*/  STL [R1+0xf00], R8 ;  /* 0x000f000801007387 */ /* 0x000be20000100800 */
[----:B------:R-:W-:-:S03]  /*38d0*/  ISETP.GE.AND P1, PT, R10, RZ, PT ;  /* 0x000000ff0a00720c */ /* 0x000fc60003f26270 */
[----:B------:R-:W5:Y:S01]  /*38e0*/  LDL.LU R16, [R1+0xf24] ;  /* 0x000f240001107983 */ /* 0x000f620000300800 */
[----:B------:R-:W-:-:S03]  /*38f0*/  ISETP.GE.AND P4, PT, R7, RZ, PT ;  /* 0x000000ff0700720c */ /* 0x000fc60003f86270 */
[----:B------:R-:W-:Y:S01]  /*3900*/  STL [R1+0xf04], R19 ;  /* 0x000f041301007387 */ /* 0x000fe20000100800 */
[----:B------:R-:W-:-:S03]  /*3910*/  ISETP.GE.AND P3, PT, R26, RZ, PT ;  /* 0x000000ff1a00720c */ /* 0x000fc60003f66270 */
[----:B------:R-:W5:Y:S04]  /*3920*/  LDL.LU R14, [R1+0xf20] ;  /* 0x000f2000010e7983 */ /* 0x000f680000300800 */
[----:B------:R-:W5:Y:S04]  /*3930*/  LDL.LU R10, [R1+0xf1c] ;  /* 0x000f1c00010a7983 */ /* 0x000f680000300800 */
[----:B------:R-:W5:Y:S01]  /*3940*/  LDL.LU R7, [R1+0xf18] ;  /* 0x000f180001077983 */ /* 0x000f620000300800 */
[----:B------:R-:W-:-:S03]  /*3950*/  @!P6 IMAD.MOV R5, RZ, RZ, -R5 ;  /* 0x000000ffff05e224 */ /* 0x000fc600078e0a05 */
[----:B------:R-:W5:Y:S01]  /*3960*/  LDL.LU R26, [R1+0xf14] ;  /* 0x000f1400011a7983 */ /* 0x000f620000300800 */
[----:B------:R-:W-:Y:S01]  /*3970*/  @!P5 IMAD.MOV R15, RZ, RZ, -R15 ;  /* 0x000000ffff0fd224 */ /* 0x000fe200078e0a0f */
[----:B------:R-:W-:Y:S02]  /*3980*/  ISETP.GE.AND P5, PT, R29, RZ, PT ;  /* 0x000000ff1d00720c */ /* 0x000fe40003fa6270 */
[----:B---3--:R-:W-:Y:S02]  /*3990*/  IABS R3, R21 ;  /* 0x0000001500037213 */ /* 0x008fe40000000000 */
[----:B------:R-:W3:Y:S03]  /*39a0*/  S2R R21, SR_TID.X ;  /* 0x0000000000157919 */ /* 0x000ee60000002100 */
[----:B--2---:R-:W-:Y:S02]  /*39b0*/  IMAD.HI.U32 R28, R17, R3, RZ ;  /* 0x00000003111c7227 */ /* 0x004fe400078e00ff */
[----:B------:R-:W2:Y:S02]  /*39c0*/  S2R R17, SR_TID.X ;  /* 0x0000000000117919 */ /* 0x000ea40000002100 */
[----:B------:R-:W-:-:S04]  /*39d0*/  IMAD.MOV R28, RZ, RZ, -R28 ;  /* 0x000000ffff1c7224 */ /* 0x000fc800078e0a1c */
[----:B----4-:R-:W-:-:S05]  /*39e0*/  IMAD R4, R6, R28, R3 ;  /* 0x0000001c06047224 */ /* 0x010fca00078e0203 */
[----:B------:R-:W-:Y:S01]  /*39f0*/  ISETP.GT.U32.AND P0, PT, R6, R4, PT ;  /* 0x000000040600720c */ /* 0x000fe20003f04070 */
[C---:B---3--:R-:W-:Y:S01]  /*3a00*/  IMAD.SHL.U32 R12, R21.reuse, 0x2, RZ ;  /* 0x00000002150c7824 */ /* 0x048fe200078e00ff */
[----:B------:R-:W-:Y:S02]  /*3a10*/  LOP3.LUT R3, R21, 0x7, RZ, 0xc0, !PT ;  /* 0x0000000715037812 */ /* 0x000fe400078ec0ff */
[----:B--2---:R-:W-:Y:S02]  /*3a20*/  LOP3.LUT R17, R17, 0x40, RZ, 0xc0, !PT ;  /* 0x0000004011117812 */ /* 0x004fe400078ec0ff */
[----:B------:R-:W-:Y:S01]  /*3a30*/  LOP3.LUT R2, R12, 0x10, RZ, 0xc0, !PT ;  /* 0x000000100c027812 */ /* 0x000fe200078ec0ff */
[----:B------:R-:W-:Y:S01]  /*3a40*/  IMAD R28, R3, 0x90, RZ ;  /* 0x00000090031c7824 */ /* 0x000fe200078e02ff */
[----:B------:R-:W-:-:S05]  /*3a50*/  ISETP.NE.U32.AND P2, PT, R17, RZ, PT ;  /* 0x000000ff1100720c */ /* 0x000fca0003f45070 */
[----:B------:R-:W-:Y:S01]  /*3a60*/  @!P0 IMAD.IADD R4, R4, 0x1, -R6 ;  /* 0x0000000104048824 */ /* 0x000fe200078e0a06 */
[----:B------:R-:W-:Y:S01]  /*3a70*/  LEA.HI R2, R17, R2, RZ, 0x1f ;  /* 0x0000000211027211 */ /* 0x000fe200078ff8ff */
[----:B------:R-:W-:-:S03]  /*3a80*/  IMAD R13, R3, 0x210, RZ ;  /* 0x00000210030d7824 */ /* 0x000fc600078e02ff */
[----:B------:R-:W-:Y:S02]  /*3a90*/  LOP3.LUT R2, R28, R2, RZ, 0x3c, !PT ;  /* 0x000000021c027212 */ /* 0x000fe400078e3cff */
[----:B------:R-:W-:Y:S02]  /*3aa0*/  SEL R28, RZ, 0x90, !P2 ;  /* 0x00000090ff1c7807 */ /* 0x000fe40005000000 */
[----:B------:R-:W-:Y:S01]  /*3ab0*/  ISETP.GT.U32.AND P2, PT, R6, R4, PT ;  /* 0x000000040600720c */ /* 0x000fe20003f44070 */
[----:B0-----:R-:W-:Y:S01]  /*3ac0*/  IMAD.SHL.U32 R9, R21, 0x80, RZ ;  /* 0x0000008015097824 */ /* 0x001fe200078e00ff */
[----:B------:R-:W-:Y:S01]  /*3ad0*/  LOP3.LUT R3, R13, 0x30, R12, 0x78, !PT ;  /* 0x000000300d037812 */ /* 0x000fe200078e780c */
[----:B------:R-:W-:Y:S01]  /*3ae0*/  IMAD.SHL.U32 R13, R11, 0x2, RZ ;  /* 0x000000020b0d7824 */ /* 0x000fe200078e00ff */
[C---:B-1----:R-:W-:Y:S01]  /*3af0*/  LOP3.LUT R0, R21.reuse, 0x7f, RZ, 0xc0, !PT ;  /* 0x0000007f15007812 */ /* 0x042fe200078ec0ff */
[----:B-----5:R-:W-:Y:S01]  /*3b00*/  IMAD.SHL.U32 R8, R21, 0x40, RZ ;  /* 0x0000004015087824 */ /* 0x020fe200078e00ff */
[----:B------:R-:W-:-:S02]  /*3b10*/  LOP3.LUT R9, R3, 0x1000, R9, 0xf8, !PT ;  /* 0x0000100003097812 */ /* 0x000fc400078ef809 */
[----:B------:R-:W-:Y:S01]  /*3b20*/  LOP3.LUT R28, R28, R13, RZ, 0x3c, !PT ;  /* 0x0000000d1c1c7212 */ /* 0x000fe200078e3cff */
[----:B------:R-:W-:Y:S01]  /*3b30*/  IMAD R3, R0, c[0x0][0x18c], RZ ;  /* 0x0000630000037a24 */ /* 0x000fe200078e02ff */
[----:B------:R-:W-:Y:S01]  /*3b40*/  LOP3.LUT R2, R2, 0x400, R8, 0xf8, !PT ;  /* 0x0000040002027812 */ /* 0x000fe200078ef808 */
[----:B------:R-:W-:Y:S01]  /*3b50*/  IMAD.MOV.U32 R0, RZ, RZ, c[0x0][0x18c] ;  /* 0x00006300ff007624 */ /* 0x000fe200078e00ff */
[----:B------:R-:W-:Y:S01]  /*3b60*/  ISETP.GE.AND P0, PT, R27, RZ, PT ;  /* 0x000000ff1b00720c */ /* 0x000fe20003f06270 */
[----:B------:R-:W-:Y:S01]  /*3b70*/  @!P2 IMAD.IADD R4, R4, 0x1, -R6 ;  /* 0x000000010404a824 */ /* 0x000fe200078e0a06 */
[----:B------:R-:W2:Y:S01]  /*3b80*/  LDL.LU R27, [R1+0xf10] ;  /* 0x000f1000011b7983 */ /* 0x000ea20000300800 */
[----:B------:R-:W-:-:S03]  /*3b90*/  IMAD R13, R0, 0x80, R3 ;  /* 0x00000080000d7824 */ /* 0x000fc600078e0203 */
[----:B------:R-:W-:Y:S04]  /*3ba0*/  STL [R1+0xd04], R28 ;  /* 0x000d041c01007387 */ /* 0x000fe80000100800 */
[----:B------:R0:W-:Y:S04]  /*3bb0*/  STL [R1+0x144], R9 ;  /* 0x0001440901007387 */ /* 0x0001e80000100800 */
[----:B------:R-:W-:Y:S04]  /*3bc0*/  STL [R1+0x140], R2 ;  /* 0x0001400201007387 */ /* 0x000fe80000100800 */
[----:B------:R-:W3:Y:S04]  /*3bd0*/  LDL.LU R0, [R1+0x14] ;  /* 0x0000140001007983 */ /* 0x000ee80000300800 */
[----:B------:R1:W-:Y:S04]  /*3be0*/  STL [R1+0xcc], R4 ;  /* 0x0000cc0401007387 */ /* 0x0003e80000100800 */
[----:B0-----:R-:W4:Y:S04]  /*3bf0*/  LDL.LU R9, [R1+0x10] ;  /* 0x0000100001097983 */ /* 0x001f280000300800 */
[----:B------:R-:W-:Y:S04]  /*3c00*/  STL [R1+0xf08], R5 ;  /* 0x000f080501007387 */ /* 0x000fe80000100800 */
[----:B------:R-:W5:Y:S01]  /*3c10*/  LDL.LU R29, [R1+0xf0c] ;  /* 0x000f0c00011d7983 */ /* 0x000f620000300800 */
[----:B------:R-:W-:-:S05]  /*3c20*/  IMAD.MOV.U32 R17, RZ, RZ, c[0x0][0x180] ;  /* 0x00006000ff117624 */ /* 0x000fca00078e00ff */
[----:B------:R-:W-:-:S04]  /*3c30*/  IADD3 R17, R17, 0xff, RZ ;  /* 0x000000ff11117810 */ /* 0x000fc80007ffe0ff */
[----:B------:R-:W-:-:S04]  /*3c40*/  SHF.R.S32.HI R12, RZ, 0x1f, R17 ;  /* 0x0000001fff0c7819 */ /* 0x000fc80000011411 */
[----:B------:R-:W-:-:S06]  /*3c50*/  LEA.HI R11, R12, R17, RZ, 0x8 ;  /* 0x000000110c0b7211 */ /* 0x000fcc00078f40ff */
[----:B------:R-:W2:Y:S04]  /*3c60*/  LDL.LU R11, [R1+0x28] ;  /* 0x00002800010b7983 */ /* 0x000ea80000300800 */
[----:B-1----:R-:W2:Y:S04]  /*3c70*/  LDL.LU R4, [R1+0x4c] ;  /* 0x00004c0001047983 */ /* 0x002ea80000300800 */
[----:B------:R-:W2:Y:S04]  /*3c80*/  LDL.LU R21, [R1+0x54] ;  /* 0x0000540001157983 */ /* 0x000ea80000300800 */
[----:B------:R-:W2:Y:S04]  /*3c90*/  LDL.LU R17, [R1+0x58] ;  /* 0x0000580001117983 */ /* 0x000ea80000300800 */
[----:B------:R-:W2:Y:S01]  /*3ca0*/  LDL.LU R6, [R1+0x5c] ;  /* 0x00005c0001067983 */ /* 0x000ea20000300800 */
[----:B------:R-:W-:-:S02]  /*3cb0*/  LEA R2, P2, R3, c[0x0][0x168], 0x1 ;  /* 0x00005a0003027a11 */ /* 0x000fc400078408ff */
[----:B------:R-:W-:Y:S02]  /*3cc0*/  LEA R12, P6, R13, c[0x0][0x168], 0x1 ;  /* 0x00005a000d0c7a11 */ /* 0x000fe400078c08ff */
[----:B------:R-:W-:Y:S01]  /*3cd0*/  LEA.HI.X.SX32 R3, R3, c[0x0][0x16c], 0x1, P2 ;  /* 0x00005b0003037a11 */ /* 0x000fe200010f0eff */
[----:B------:R0:W-:Y:S01]  /*3ce0*/  STL [R1+0xdec], R2 ;  /* 0x000dec0201007387 */ /* 0x0001e20000100800 */
[----:B------:R-:W-:Y:S02]  /*3cf0*/  ISETP.NE.AND P2, PT, RZ, c[0x0][0x17c], PT ;  /* 0x00005f00ff007a0c */ /* 0x000fe40003f45270 */
[----:B------:R-:W-:Y:S01]  /*3d00*/  LEA.HI.X.SX32 R13, R13, c[0x0][0x16c], 0x1, P6 ;  /* 0x00005b000d0d7a11 */ /* 0x000fe200030f0eff */
[----:B------:R3:W-:Y:S01]  /*3d10*/  STL [R1+0xde8], R3 ;  /* 0x000de80301007387 */ /* 0x0007e20000100800 */
[----:B0-----:R-:W-:-:S03]  /*3d20*/  LOP3.LUT R2, RZ, c[0x0][0x17c], RZ, 0x33, !PT ;  /* 0x00005f00ff027a12 */ /* 0x001fc600078e33ff */
[----:B------:R-:W-:Y:S04]  /*3d30*/  STL [R1+0xe60], R12 ;  /* 0x000e600c01007387 */ /* 0x000fe80000100800 */
[----:B------:R-:W-:Y:S01]  /*3d40*/  STL [R1+0xe5c], R13 ;  /* 0x000e5c0d01007387 */ /* 0x000fe20000100800 */
[----:B---3--:R-:W-:-:S05]  /*3d50*/  SEL R3, R2, R0, !P2 ;  /* 0x0000000002037207 */ /* 0x008fca0005000000 */
[----:B------:R2:W-:Y:S01]  /*3d60*/  STL [R1+0xd0], R3 ;  /* 0x0000d00301007387 */ /* 0x0005e20000100800 */
[----:B----4-:R-:W-:-:S05]  /*3d70*/  SEL R0, R2, R9, !P2 ;  /* 0x0000000902007207 */ /* 0x010fca0005000000 */
[----:B------:R0:W-:Y:S01]  /*3d80*/  STL [R1+0xc8], R0 ;  /* 0x0000c80001007387 */ /* 0x0001e20000100800 */
[C---:B-----5:R-:W-:Y:S02]  /*3d90*/  SEL R5, R2.reuse, R29, !P2 ;  /* 0x0000001d02057207 */ /* 0x060fe40005000000 */
[----:B--2---:R-:W-:-:S03]  /*3da0*/  SEL R3, R2, R27, !P2 ;  /* 0x0000001b02037207 */ /* 0x004fc60005000000 */
[----:B------:R1:W-:Y:S01]  /*3db0*/  STL [R1+0xc0], R5 ;  /* 0x0000c00501007387 */ /* 0x0003e20000100800 */
[----:B0-----:R-:W-:-:S03]  /*3dc0*/  SEL R0, R2, R26, !P2 ;  /* 0x0000001a02007207 */ /* 0x001fc60005000000 */
[----:B-1----:R-:W2:Y:S04]  /*3dd0*/  LDL.LU R5, [R1+0x6c] ;  /* 0x00006c0001057983 */ /* 0x002ea80000300800 */
[----:B------:R-:W-:Y:S04]  /*3de0*/  STL [R1+0xb8], R3 ;  /* 0x0000b80301007387 */ /* 0x000fe80000100800 */
[----:B------:R-:W3:Y:S04]  /*3df0*/  LDL.LU R19, [R1+0x60] ;  /* 0x0000600001137983 */ /* 0x000ee80000300800 */
[----:B------:R0:W-:Y:S04]  /*3e00*/  STL [R1+0xa8], R0 ;  /* 0x0000a80001007387 */ /* 0x0001e80000100800 */
[----:B------:R-:W4:Y:S04]  /*3e10*/  LDL.LU R8, [R1+0x50] ;  /* 0x0000500001087983 */ /* 0x000f280000300800 */
[----:B------:R-:W5:Y:S01]  /*3e20*/  LDL.LU R20, [R1+0x2c] ;  /* 0x00002c0001147983 */ /* 0x000f620000300800 */
[----:B0-----:R-:W-:-:S03]  /*3e30*/  SEL R0, R2, R7, !P2 ;  /* 0x0000000702007207 */ /* 0x001fc60005000000 */
[----:B------:R-:W5:Y:S01]  /*3e40*/  LDL.LU R28, [R1+0x30] ;  /* 0x00003000011c7983 */ /* 0x000f620000300800 */
[----:B------:R-:W-:-:S03]  /*3e50*/  SEL R7, R2, R10, !P2 ;  /* 0x0000000a02077207 */ /* 0x000fc60005000000 */
[----:B------:R-:W5:Y:S04]  /*3e60*/  LDL.LU R3, [R1+0x34] ;  /* 0x0000340001037983 */ /* 0x000f680000300800 */
[----:B------:R0:W-:Y:S01]  /*3e70*/  STL [R1+0xa0], R0 ;  /* 0x0000a00001007387 */ /* 0x0001e20000100800 */
[----:B------:R-:W-:-:S03]  /*3e80*/  SEL R10, R2, R16, !P2 ;  /* 0x00000010020a7207 */ /* 0x000fc60005000000 */
[----:B0-----:R-:W5:Y:S04]  /*3e90*/  LDL.LU R0, [R1+0x38] ;  /* 0x0000380001007983 */ /* 0x001f680000300800 */
[----:B------:R-:W5:Y:S04]  /*3ea0*/  LDL.LU R9, [R1+0x3c] ;  /* 0x00003c0001097983 */ /* 0x000f680000300800 */
[----:B------:R0:W-:Y:S04]  /*3eb0*/  STL [R1+0x9c], R7 ;  /* 0x00009c0701007387 */ /* 0x0001e80000100800 */
[----:B------:R-:W5:Y:S04]  /*3ec0*/  LDL.LU R29, [R1+0x40] ;  /* 0x00004000011d7983 */ /* 0x000f680000300800 */
[----:B------:R-:W5:Y:S01]  /*3ed0*/  LDL.LU R27, [R1+0x104] ;  /* 0x00010400011b7983 */ /* 0x000f620000300800 */
[----:B0-----:R-:W-:-:S02]  /*3ee0*/  SEL R7, R2, R14, !P2 ;  /* 0x0000000e02077207 */ /* 0x001fc40005000000 */
[----:B------:R-:W-:-:S03]  /*3ef0*/  SEL R4, R2, R4, !P2 ;  /* 0x0000000402047207 */ /* 0x000fc60005000000 */
[----:B------:R0:W-:Y:S04]  /*3f00*/  STL [R1+0x98], R7 ;  /* 0x0000980701007387 */ /* 0x0001e80000100800 */
[----:B------:R-:W5:Y:S01]  /*3f10*/  LDL.LU R26, [R1+0x100] ;  /* 0x00010000011a7983 */ /* 0x000f620000300800 */
[----:B0-----:R-:W-:-:S03]  /*3f20*/  SEL R7, R2, R11, !P2 ;  /* 0x0000000b02077207 */ /* 0x001fc60005000000 */
[----:B------:R0:W-:Y:S01]  /*3f30*/  STL [R1+0x94], R10 ;  /* 0x0000940a01007387 */ /* 0x0001e20000100800 */
[----:B------:R-:W-:-:S03]  /*3f40*/  SEL R11, R2, R21, !P2 ;  /* 0x00000015020b7207 */ /* 0x000fc60005000000 */
[----:B------:R-:W5:Y:S04]  /*3f50*/  LDL.LU R16, [R1+0xfc] ;  /* 0x0000fc0001107983 */ /* 0x000f680000300800 */
[----:B------:R1:W-:Y:S04]  /*3f60*/  STL [R1+0x90], R7 ;  /* 0x0000900701007387 */ /* 0x0003e80000100800 */
[----:B0-----:R-:W5:Y:S04]  /*3f70*/  LDL.LU R10, [R1+0xf8] ;  /* 0x0000f800010a7983 */ /* 0x001f680000300800 */
[----:B------:R0:W-:Y:S01]  /*3f80*/  STL [R1+0x8c], R4 ;  /* 0x00008c0401007387 */ /* 0x0001e20000100800 */
[----:B------:R-:W-:-:S03]  /*3f90*/  SEL R6, R2, R6, !P2 ;  /* 0x0000000602067207 */ /* 0x000fc60005000000 */
[----:B-1----:R-:W5:Y:S01]  /*3fa0*/  LDL.LU R7, [R1+0xf4] ;  /* 0x0000f40001077983 */ /* 0x002f620000300800 */
[----:B0-----:R-:W-:-:S03]  /*3fb0*/  SEL R4, R2, R17, !P2 ;  /* 0x0000001102047207 */ /* 0x001fc60005000000 */
[----:B------:R0:W-:Y:S04]  /*3fc0*/  STL [R1+0x84], R11 ;  /* 0x0000840b01007387 */ /* 0x0001e80000100800 */
[----:B------:R-:W5:Y:S04]  /*3fd0*/  LDL.LU R14, [R1+0xe8] ;  /* 0x0000e800010e7983 */ /* 0x000f680000300800 */
[----:B------:R1:W-:Y:S04]  /*3fe0*/  STL [R1+0x80], R4 ;  /* 0x0000800401007387 */ /* 0x0003e80000100800 */
[----:B0-----:R-:W5:Y:S04]  /*3ff0*/  LDL.LU R11, [R1+0xec] ;  /* 0x0000ec00010b7983 */ /* 0x001f680000300800 */
[----:B-1----:R-:W5:Y:S04]  /*4000*/  LDL.LU R4, [R1+0xf0] ;  /* 0x0000f00001047983 */ /* 0x002f680000300800 */
[----:B------:R0:W-:Y:S04]  /*4010*/  STL [R1+0x7c], R6 ;  /* 0x00007c0601007387 */ /* 0x0001e80000100800 */
[----:B------:R-:W5:Y:S04]  /*4020*/  LDL.LU R21, [R1+0xe4] ;  /* 0x0000e40001157983 */ /* 0x000f680000300800 */
[----:B------:R-:W5:Y:S04]  /*4030*/  LDL.LU R17, [R1+0xe0] ;  /* 0x0000e00001117983 */ /* 0x000f680000300800 */
[----:B0-----:R-:W5:Y:S04]  /*4040*/  LDL.LU R6, [R1+0xdc] ;  /* 0x0000dc0001067983 */ /* 0x001f680000300800 */
[----:B------:R-:W5:Y:S04]  /*4050*/  LDL.LU R13, [R1+0xd8] ;  /* 0x0000d800010d7983 */ /* 0x000f680000300800 */
[----:B------:R-:W5:Y:S01]  /*4060*/  LDL.LU R12, [R1+0xd4] ;  /* 0x0000d400010c7983 */ /* 0x000f620000300800 */
[----:B--2---:R-:W-:-:S05]  /*4070*/  SEL R5, R2, R5, !P2 ;  /* 0x0000000502057207 */ /* 0x004fca0005000000 */
[----:B------:R0:W-:Y:S01]  /*4080*/  STL [R1+0x74], R5 ;  /* 0x0000740501007387 */ /* 0x0001e20000100800 */
[----:B---3--:R-:W-:-:S03]  /*4090*/  SEL R19, R2, R19, !P2 ;  /* 0x0000001302137207 */ /* 0x008fc60005000000 */
[----:B0-----:R-:W2:Y:S01]  /*40a0*/  LDL.LU R5, [R1+0xf08] ;  /* 0x000f080001057983 */ /* 0x001ea20000300800 */
[----:B----4-:R-:W-:-:S03]  /*40b0*/  SEL R8, R2, R8, !P2 ;  /* 0x0000000802087207 */ /* 0x010fc60005000000 */
[----:B------:R0:W-:Y:S01]  /*40c0*/  STL [R1+0x70], R19 ;  /* 0x0000701301007387 */ /* 0x0001e20000100800 */
[C---:B-----5:R-:W-:Y:S02]  /*40d0*/  SEL R20, R2.reuse, R20, !P2 ;  /* 0x0000001402147207 */ /* 0x060fe40005000000 */
[C---:B------:R-:W-:Y:S01]  /*40e0*/  SEL R28, R2.reuse, R28, !P2 ;  /* 0x0000001c021c7207 */ /* 0x040fe20005000000 */
[----:B0-----:R-:W3:Y:S01]  /*40f0*/  LDL.LU R19, [R1+0xf04] ;  /* 0x000f040001137983 */ /* 0x001ee20000300800 */
[----:B------:R-:W-:-:S03]  /*4100*/  SEL R3, R2, R3, !P2 ;  /* 0x0000000302037207 */ /* 0x000fc60005000000 */
[----:B------:R0:W-:Y:S04]  /*4110*/  STL [R1+0x6c], R8 ;  /* 0x00006c0801007387 */ /* 0x0001e80000100800 */
[----:B0-----:R-:W4:Y:S01]  /*4120*/  LDL.LU R8, [R1+0xf00] ;  /* 0x000f000001087983 */ /* 0x001f220000300800 */
[----:B------:R-:W-:-:S03]  /*4130*/  SEL R0, R2, R0, !P2 ;  /* 0x0000000002007207 */ /* 0x000fc60005000000 */
[----:B------:R0:W-:Y:S01]  /*4140*/  STL [R1+0x60], R20 ;  /* 0x0000601401007387 */ /* 0x0001e20000100800 */
[----:B------:R-:W-:-:S03]  /*4150*/  SEL R9, R2, R9, !P2 ;  /* 0x0000000902097207 */ /* 0x000fc60005000000 */
[----:B0-----:R-:W5:Y:S01]  /*4160*/  LDL.LU R20, [R1+0xefc] ;  /* 0x000efc0001147983 */ /* 0x001f620000300800 */
[----:B------:R-:W-:-:S03]  /*4170*/  SEL R29, R2, R29, !P2 ;  /* 0x0000001d021d7207 */ /* 0x000fc60005000000 */
[----:B------:R0:W-:Y:S01]  /*4180*/  STL [R1+0x5c], R28 ;  /* 0x00005c1c01007387 */ /* 0x0001e20000100800 */
[----:B------:R-:W-:-:S03]  /*4190*/  SEL R27, R2, R27, !P2 ;  /* 0x0000001b021b7207 */ /* 0x000fc60005000000 */
[----:B0-----:R-:W2:Y:S04]  /*41a0*/  LDL.LU R28, [R1+0x44] ;  /* 0x00004400011c7983 */ /* 0x001ea80000300800 */
[----:B------:R0:W-:Y:S01]  /*41b0*/  STL [R1+0x58], R3 ;  /* 0x0000580301007387 */ /* 0x0001e20000100800 */
[----:B------:R-:W-:-:S03]  /*41c0*/  SEL R26, R2, R26, !P2 ;  /* 0x0000001a021a7207 */ /* 0x000fc60005000000 */
[----:B0-----:R-:W2:Y:S04]  /*41d0*/  LDL.LU R3, [R1+0x48] ;  /* 0x0000480001037983 */ /* 0x001ea80000300800 */
[----:B------:R0:W-:Y:S01]  /*41e0*/  STL [R1+0x54], R0 ;  /* 0x0000540001007387 */ /* 0x0001e20000100800 */
[C---:B------:R-:W-:Y:S02]  /*41f0*/  SEL R16, R2.reuse, R16, !P2 ;  /* 0x0000001002107207 */ /* 0x040fe40005000000 */
[C---:B------:R-:W-:Y:S01]  /*4200*/  SEL R10, R2.reuse, R10, !P2 ;  /* 0x0000000a020a7207 */ /* 0x040fe20005000000 */
[----:B0-----:R-:W2:Y:S04]  /*4210*/  LDL.LU R0, [R1+0xef8] ;  /* 0x000ef80001007983 */ /* 0x001ea80000300800 */
[----:B------:R0:W-:Y:S01]  /*4220*/  STL [R1+0x50], R9 ;  /* 0x0000500901007387 */ /* 0x0001e20000100800 */
[----:B------:R-:W-:-:S03]  /*4230*/  SEL R7, R2, R7, !P2 ;  /* 0x0000000702077207 */ /* 0x000fc60005000000 */
        /* <DEDUP_REMOVED lines=19> */
[----:B------:R0:W-:Y:S04]  /*4370*/  STL [R1+0x2c], R14 ;  /* 0x00002c0e01007387 */ /* 0x0001e80000100800 */
        /* <DEDUP_REMOVED lines=10> */
[----:B0-----:R-:W2:Y:S01]  /*4420*/  LDL.LU R6, [R1+0xee0] ;  /* 0x000ee00001067983 */ /* 0x001ea20000300800 */
[----:B------:R-:W-:-:S02]  /*4430*/  SEL R12, R2, R12, !P2 ;  /* 0x0000000c020c7207 */ /* 0x000fc40005000000 */
[----:B------:R-:W-:-:S03]  /*4440*/  SEL R13, R2, R13, !P2 ;  /* 0x0000000d020d7207 */ /* 0x000fc60005000000 */
[----:B------:R0:W-:Y:S04]  /*4450*/  STL [R1+0xe64], R12 ;  /* 0x000e640c01007387 */ /* 0x0001e80000100800 */
[----:B------:R2:W-:Y:S04]  /*4460*/  STL [R1+0x14], R13 ;  /* 0x0000140d01007387 */ /* 0x0005e80000100800 */
[----:B0-----:R-:W3:Y:S01]  /*4470*/  LDL.LU R12, [R1+0x88] ;  /* 0x00008800010c7983 */ /* 0x001ee20000300800 */
[----:B--2---:R-:W-:-:S03]  /*4480*/  SEL R13, R2, R6, !P2 ;  /* 0x00000006020d7207 */ /* 0x004fc60005000000 */
[----:B------:R-:W2:Y:S01]  /*4490*/  LDL.LU R6, [R1+0xac] ;  /* 0x0000ac0001067983 */ /* 0x000ea20000300800 */
[C---:B------:R-:W-:Y:S02]  /*44a0*/  SEL R28, R2.reuse, R28, !P2 ;  /* 0x0000001c021c7207 */ /* 0x040fe40005000000 */
[C---:B------:R-:W-:Y:S01]  /*44b0*/  SEL R3, R2.reuse, R3, !P2 ;  /* 0x0000000302037207 */ /* 0x040fe20005000000 */
[----:B------:R-:W-:Y:S04]  /*44c0*/  STL [R1+0xe68], R13 ;  /* 0x000e680d01007387 */ /* 0x000fe80000100800 */
[----:B------:R-:W-:Y:S04]  /*44d0*/  STL [R1+0xe6c], R28 ;  /* 0x000e6c1c01007387 */ /* 0x000fe80000100800 */
[----:B------:R-:W-:Y:S01]  /*44e0*/  STL [R1+0xe70], R3 ;  /* 0x000e700301007387 */ /* 0x000fe20000100800 */
[----:B--2---:R-:W-:-:S05]  /*44f0*/  SEL R2, R2, R6, !P2 ;  /* 0x0000000602027207 */ /* 0x004fca0005000000 */
[----:B------:R0:W-:Y:S02]  /*4500*/  STL [R1+0xe74], R2 ;  /* 0x000e740201007387 */ /* 0x0001e40000100800 */
[----:B0-----:R-:W-:-:S04]  /*4510*/  LOP3.LUT R2, RZ, c[0x0][0x17c], RZ, 0x33, !PT ;  /* 0x00005f00ff027a12 */ /* 0x001fc800078e33ff */
[C---:B------:R-:W-:Y:S02]  /*4520*/  SEL R29, R2.reuse, R29, !P2 ;  /* 0x0000001d021d7207 */ /* 0x040fe40005000000 */
[C---:B------:R-:W-:Y:S02]  /*4530*/  SEL R27, R2.reuse, R27, !P2 ;  /* 0x0000001b021b7207 */ /* 0x040fe40005000000 */
[C---:B------:R-:W-:Y:S02]  /*4540*/  SEL R26, R2.reuse, R26, !P2 ;  /* 0x0000001a021a7207 */ /* 0x040fe40005000000 */
[C---:B------:R-:W-:Y:S01]  /*4550*/  SEL R16, R2.reuse, R16, !P2 ;  /* 0x0000001002107207 */ /* 0x040fe20005000000 */
[----:B------:R-:W-:Y:S01]  /*4560*/  STL [R1+0xe78], R29 ;  /* 0x000e781d01007387 */ /* 0x000fe20000100800 */
[C---:B------:R-:W-:Y:S02]  /*4570*/  SEL R10, R2.reuse, R10, !P2 ;  /* 0x0000000a020a7207 */ /* 0x040fe40005000000 */
[C---:B------:R-:W-:Y:S01]  /*4580*/  SEL R7, R2.reuse, R7, !P2 ;  /* 0x0000000702077207 */ /* 0x040fe20005000000 */
[----:B------:R-:W-:Y:S01]  /*4590*/  STL [R1+0xe7c], R27 ;  /* 0x000e7c1b01007387 */ /* 0x000fe20000100800 */
[----:B------:R-:W-:-:S03]  /*45a0*/  SEL R14, R2, R14, !P2 ;  /* 0x0000000e020e7207 */ /* 0x000fc60005000000 */
[----:B------:R-:W-:Y:S04]  /*45b0*/  STL [R1+0xe80], R26 ;  /* 0x000e801a01007387 */ /* 0x000fe80000100800 */
[----:B------:R-:W-:Y:S04]  /*45c0*/  STL [R1+0xe84], R16 ;  /* 0x000e841001007387 */ /* 0x000fe80000100800 */
[----:B------:R-:W-:Y:S04]  /*45d0*/  STL [R1+0xe88], R10 ;  /* 0x000e880a01007387 */ /* 0x000fe80000100800 */
[----:B------:R-:W-:Y:S04]  /*45e0*/  STL [R1+0xe8c], R7 ;  /* 0x000e8c0701007387 */ /* 0x000fe80000100800 */
[----:B------:R-:W-:Y:S04]  /*45f0*/  STL [R1+0xe90], R14 ;  /* 0x000e900e01007387 */ /* 0x000fe80000100800 */
[----:B------:R-:W2:Y:S04]  /*4600*/  LDL.LU R3, [R1+0xd0] ;  /* 0x0000d00001037983 */ /* 0x000ea80000300800 */
[----:B------:R-:W2:Y:S01]  /*4610*/  LDL.LU R28, [R1+0xc8] ;  /* 0x0000c800011c7983 */ /* 0x000ea20000300800 */
[----:B---3--:R-:W-:-:S02]  /*4620*/  SEL R6, R2, R12, !P2 ;  /* 0x0000000c02067207 */ /* 0x008fc40005000000 */
[C---:B------:R-:W-:Y:S01]  /*4630*/  SEL R17, R2.reuse, R17, !P2 ;  /* 0x0000001102117207 */ /* 0x040fe20005000000 */
[----:B------:R-:W3:Y:S01]  /*4640*/  LDL.LU R13, [R1+0xc0] ;  /* 0x0000c000010d7983 */ /* 0x000ee20000300800 */
[C---:B------:R-:W-:Y:S02]  /*4650*/  SEL R21, R2.reuse, R21, !P2 ;  /* 0x0000001502157207 */ /* 0x040fe40005000000 */
[C---:B------:R-:W-:Y:S01]  /*4660*/  SEL R4, R2.reuse, R4, !P2 ;  /* 0x0000000402047207 */ /* 0x040fe20005000000 */
[----:B------:R-:W3:Y:S01]  /*4670*/  LDL.LU R12, [R1+0xb8] ;  /* 0x0000b800010c7983 */ /* 0x000ee20000300800 */
[C---:B------:R-:W-:Y:S02]  /*4680*/  SEL R11, R2.reuse, R11, !P2 ;  /* 0x0000000b020b7207 */ /* 0x040fe40005000000 */
[C---:B------:R-:W-:Y:S01]  /*4690*/  SEL R9, R2.reuse, R9, !P2 ;  /* 0x0000000902097207 */ /* 0x040fe20005000000 */
[----:B------:R-:W-:Y:S01]  /*46a0*/  STL [R1+0xe94], R6 ;  /* 0x000e940601007387 */ /* 0x000fe20000100800 */
[C---:B------:R-:W-:Y:S01]  /*46b0*/  SEL R0, R2.reuse, R0, !P2 ;  /* 0x0000000002007207 */ /* 0x040fe20005000000 */
[----:B------:R-:W-:Y:S01]  /*46c0*/  @!P1 IMAD.MOV R22, RZ, RZ, -R22 ;  /* 0x000000ffff169224 */ /* 0x000fe200078e0a16 */
[C---:B-----5:R-:W-:Y:S01]  /*46d0*/  SEL R20, R2.reuse, R20, !P2 ;  /* 0x0000001402147207 */ /* 0x060fe20005000000 */
[----:B------:R-:W-:Y:S01]  /*46e0*/  STL [R1+0xe98], R17 ;  /* 0x000e981101007387 */ /* 0x000fe20000100800 */
[----:B------:R-:W-:Y:S01]  /*46f0*/  @!P4 IMAD.MOV R18, RZ, RZ, -R18 ;  /* 0x000000ffff12c224 */ /* 0x000fe200078e0a12 */
[----:B----4-:R-:W-:-:S02]  /*4700*/  SEL R8, R2, R8, !P2 ;  /* 0x0000000802087207 */ /* 0x010fc40005000000 */
[----:B------:R-:W-:Y:S01]  /*4710*/  STL [R1+0xe9c], R21 ;  /* 0x000e9c1501007387 */ /* 0x000fe20000100800 */
[----:B------:R-:W-:Y:S01]  /*4720*/  @!P3 IMAD.MOV R25, RZ, RZ, -R25 ;  /* 0x000000ffff19b224 */ /* 0x000fe200078e0a19 */
[C---:B------:R-:W-:Y:S02]  /*4730*/  SEL R19, R2.reuse, R19, !P2 ;  /* 0x0000001302137207 */ /* 0x040fe40005000000 */
[----:B------:R-:W-:Y:S01]  /*4740*/  STL [R1+0xea0], R4 ;  /* 0x000ea00401007387 */ /* 0x000fe20000100800 */
[----:B------:R-:W-:Y:S01]  /*4750*/  @!P0 IMAD.MOV R24, RZ, RZ, -R24 ;  /* 0x000000ffff188224 */ /* 0x000fe200078e0a18 */
[C---:B------:R-:W-:Y:S02]  /*4760*/  SEL R5, R2.reuse, R5, !P2 ;  /* 0x0000000502057207 */ /* 0x040fe40005000000 */
[----:B------:R-:W-:Y:S01]  /*4770*/  STL [R1+0xea4], R11 ;  /* 0x000ea40b01007387 */ /* 0x000fe20000100800 */
[----:B------:R-:W-:Y:S01]  /*4780*/  @!P5 IMAD.MOV R23, RZ, RZ, -R23 ;  /* 0x000000ffff17d224 */ /* 0x000fe200078e0a17 */
[----:B------:R-:W-:-:S02]  /*4790*/  SEL R15, R2, R15, !P2 ;  /* 0x0000000f020f7207 */ /* 0x000fc40005000000 */
[----:B------:R-:W-:Y:S01]  /*47a0*/  STL [R1+0xea8], R9 ;  /* 0x000ea80901007387 */ /* 0x000fe20000100800 */
[----:B------:R-:W-:-:S03]  /*47b0*/  SEL R22, R2, R22, !P2 ;  /* 0x0000001602167207 */ /* 0x000fc60005000000 */
[----:B------:R2:W-:Y:S01]  /*47c0*/  STL [R1+0xeac], R0 ;  /* 0x000eac0001007387 */ /* 0x0005e20000100800 */
[----:B------:R-:W-:-:S03]  /*47d0*/  SEL R18, R2, R18, !P2 ;  /* 0x0000001202127207 */ /* 0x000fc60005000000 */
[----:B------:R-:W-:Y:S01]  /*47e0*/  STL [R1+0xeb0], R20 ;  /* 0x000eb01401007387 */ /* 0x000fe20000100800 */
[----:B------:R-:W-:-:S03]  /*47f0*/  SEL R25, R2, R25, !P2 ;  /* 0x0000001902197207 */ /* 0x000fc60005000000 */
[----:B------:R-:W-:Y:S01]  /*4800*/  STL [R1+0xeb4], R8 ;  /* 0x000eb40801007387 */ /* 0x000fe20000100800 */
[----:B------:R-:W-:-:S03]  /*4810*/  SEL R24, R2, R24, !P2 ;  /* 0x0000001802187207 */ /* 0x000fc60005000000 */
[----:B------:R-:W-:Y:S01]  /*4820*/  STL [R1+0xeb8], R19 ;  /* 0x000eb81301007387 */ /* 0x000fe20000100800 */
[----:B------:R-:W-:-:S03]  /*4830*/  SEL R23, R2, R23, !P2 ;  /* 0x0000001702177207 */ /* 0x000fc60005000000 */
[----:B------:R-:W-:Y:S04]  /*4840*/  STL [R1+0xebc], R5 ;  /* 0x000ebc0501007387 */ /* 0x000fe80000100800 */
[----:B------:R-:W-:Y:S04]  /*4850*/  STL [R1+0xec0], R15 ;  /* 0x000ec00f01007387 */ /* 0x000fe80000100800 */
[----:B------:R-:W-:Y:S04]  /*4860*/  STL [R1+0xec4], R22 ;  /* 0x000ec41601007387 */ /* 0x000fe80000100800 */
[----:B------:R-:W-:Y:S04]  /*4870*/  STL [R1+0xec8], R18 ;  /* 0x000ec81201007387 */ /* 0x000fe80000100800 */
[----:B------:R-:W-:Y:S04]  /*4880*/  STL [R1+0xecc], R25 ;  /* 0x000ecc1901007387 */ /* 0x000fe80000100800 */
[----:B------:R-:W-:Y:S04]  /*4890*/  STL [R1+0xed0], R24 ;  /* 0x000ed01801007387 */ /* 0x000fe80000100800 */
[----:B------:R0:W-:Y:S01]  /*48a0*/  STL [R1+0xed4], R23 ;  /* 0x000ed41701007387 */ /* 0x0001e20000100800 */
[----:B--2---:R-:W-:-:S02]  /*48b0*/  IMAD R0, R3, c[0x0][0x190], RZ ;  /* 0x0000640003007a24 */ /* 0x004fc400078e02ff */
[----:B------:R-:W-:-:S03]  /*48c0*/  IMAD R3, R28, c[0x0][0x190], RZ ;  /* 0x000064001c037a24 */ /* 0x000fc600078e02ff */
[----:B------:R1:W-:Y:S04]  /*48d0*/  STL [R1+0x64], R0 ;  /* 0x0000640001007387 */ /* 0x0003e80000100800 */
[----:B------:R-:W-:Y:S04]  /*48e0*/  STL [R1+0x88], R3 ;  /* 0x0000880301007387 */ /* 0x000fe80000100800 */
[----:B0-----:R-:W2:Y:S01]  /*48f0*/  LDL.LU R23, [R1+0x9c] ;  /* 0x00009c0001177983 */ /* 0x001ea20000300800 */
[----:B---3--:R-:W-:Y:S02]  /*4900*/  IMAD R2, R13, c[0x0][0x190], RZ ;  /* 0x000064000d027a24 */ /* 0x008fe400078e02ff */
[----:B-1----:R-:W-:-:S03]  /*4910*/  IMAD R0, R12, c[0x0][0x190], RZ ;  /* 0x000064000c007a24 */ /* 0x002fc600078e02ff */
[----:B------:R-:W-:Y:S04]  /*4920*/  STL [R1+0xb0], R2 ;  /* 0x0000b00201007387 */ /* 0x000fe80000100800 */
[----:B--2---:R0:W-:Y:S04]  /*4930*/  STL [R1+0xed8], R23 ;  /* 0x000ed81701007387 */ /* 0x0041e80000100800 */
[----:B------:R-:W-:Y:S04]  /*4940*/  STL [R1+0xb4], R0 ;  /* 0x0000b40001007387 */ /* 0x000fe80000100800 */
[----:B0-----:R-:W2:Y:S04]  /*4950*/  LDL.LU R23, [R1+0xa0] ;  /* 0x0000a00001177983 */ /* 0x001ea80000300800 */
[----:B--2---:R0:W-:Y:S04]  /*4960*/  STL [R1+0xedc], R23 ;  /* 0x000edc1701007387 */ /* 0x0041e80000100800 */
[----:B0-----:R-:W2:Y:S04]  /*4970*/  LDL.LU R23, [R1+0xa8] ;  /* 0x0000a80001177983 */ /* 0x001ea80000300800 */
[----:B------:R-:W3:Y:S04]  /*4980*/  LDL.LU R24, [R1+0x98] ;  /* 0x0000980001187983 */ /* 0x000ee80000300800 */
[----:B------:R-:W4:Y:S04]  /*4990*/  LDL.LU R25, [R1+0x94] ;  /* 0x0000940001197983 */ /* 0x000f280000300800 */
[----:B------:R-:W5:Y:S04]  /*49a0*/  LDL.LU R18, [R1+0x90] ;  /* 0x0000900001127983 */ /* 0x000f680000300800 */
[----:B------:R-:W3:Y:S04]  /*49b0*/  LDL.LU R22, [R1+0x8c] ;  /* 0x00008c0001167983 */ /* 0x000ee80000300800 */
        /* <DEDUP_REMOVED lines=23> */
[----:B------:R-:W3:Y:S01]  /*4b30*/  LDL.LU R12, [R1+0x14] ;  /* 0x00001400010c7983 */ /* 0x000ee20000300800 */
[----:B--2---:R-:W-:-:S05]  /*4b40*/  IMAD R23, R23, c[0x0][0x190], RZ ;  /* 0x0000640017177a24 */ /* 0x004fca00078e02ff */
[----:B------:R0:W-:Y:S04]  /*4b50*/  STL [R1+0xc0], R23 ;  /* 0x0000c01701007387 */ /* 0x0001e80000100800 */
[----:B0-----:R-:W2:Y:S02]  /*4b60*/  LDL.LU R23, [R1+0xedc] ;  /* 0x000edc0001177983 */ /* 0x001ea40000300800 */
[----:B--2---:R-:W-:-:S05]  /*4b70*/  IMAD R23, R23, c[0x0][0x190], RZ ;  /* 0x0000640017177a24 */ /* 0x004fca00078e02ff */
[----:B------:R0:W-:Y:S04]  /*4b80*/  STL [R1+0xc4], R23 ;  /* 0x0000c41701007387 */ /* 0x0001e80000100800 */
[----:B0-----:R-:W2:Y:S01]  /*4b90*/  LDL.LU R23, [R1+0xed8] ;  /* 0x000ed80001177983 */ /* 0x001ea20000300800 */
[----:B---3--:R-:W-:Y:S02]  /*4ba0*/  IMAD R24, R24, c[0x0][0x190], RZ ;  /* 0x0000640018187a24 */ /* 0x008fe400078e02ff */
[----:B----4-:R-:W-:Y:S02]  /*4bb0*/  IMAD R25, R25, c[0x0][0x190], RZ ;  /* 0x0000640019197a24 */ /* 0x010fe400078e02ff */
[----:B-----5:R-:W-:Y:S02]  /*4bc0*/  IMAD R18, R18, c[0x0][0x190], RZ ;  /* 0x0000640012127a24 */ /* 0x020fe400078e02ff */
[----:B------:R-:W-:-:S02]  /*4bd0*/  IMAD R22, R22, c[0x0][0x190], RZ ;  /* 0x0000640016167a24 */ /* 0x000fc400078e02ff */
[----:B------:R-:W-:Y:S02]  /*4be0*/  IMAD R15, R15, c[0x0][0x190], RZ ;  /* 0x000064000f0f7a24 */ /* 0x000fe400078e02ff */
[----:B------:R-:W-:Y:S02]  /*4bf0*/  IMAD R5, R5, c[0x0][0x190], RZ ;  /* 0x0000640005057a24 */ /* 0x000fe400078e02ff */
[----:B------:R-:W-:Y:S02]  /*4c00*/  IMAD R19, R19, c[0x0][0x190], RZ ;  /* 0x0000640013137a24 */ /* 0x000fe400078e02ff */
[----:B------:R-:W-:Y:S02]  /*4c10*/  IMAD R8, R8, c[0x0][0x190], RZ ;  /* 0x0000640008087a24 */ /* 0x000fe400078e02ff */
[----:B------:R-:W-:Y:S02]  /*4c20*/  IMAD R20, R20, c[0x0][0x190], RZ ;  /* 0x0000640014147a24 */ /* 0x000fe400078e02ff */
        /* <DEDUP_REMOVED lines=19> */
[----:B--2---:R-:W-:-:S05]  /*4d60*/  IMAD R23, R23, c[0x0][0x190], RZ ;  /* 0x0000640017177a24 */ /* 0x004fca00078e02ff */
[----:B------:R0:W-:Y:S04]  /*4d70*/  STL [R1+0x9c], R23 ;  /* 0x00009c1701007387 */ /* 0x0001e80000100800 */
[----:B0-----:R-:W2:Y:S04]  /*4d80*/  LDL.LU R23, [R1+0xed4] ;  /* 0x000ed40001177983 */ /* 0x001ea80000300800 */
[----:B------:R0:W-:Y:S04]  /*4d90*/  STL [R1+0x98], R24 ;  /* 0x0000981801007387 */ /* 0x0001e80000100800 */
[----:B0-----:R-:W3:Y:S04]  /*4da0*/  LDL.LU R24, [R1+0xed0] ;  /* 0x000ed00001187983 */ /* 0x001ee80000300800 */
[----:B------:R0:W-:Y:S04]  /*4db0*/  STL [R1+0xd8], R25 ;  /* 0x0000d81901007387 */ /* 0x0001e80000100800 */
[----:B0-----:R-:W4:Y:S04]  /*4dc0*/  LDL.LU R25, [R1+0xecc] ;  /* 0x000ecc0001197983 */ /* 0x001f280000300800 */
[----:B------:R0:W-:Y:S04]  /*4dd0*/  STL [R1+0xdc], R18 ;  /* 0x0000dc1201007387 */ /* 0x0001e80000100800 */
[----:B0-----:R-:W5:Y:S04]  /*4de0*/  LDL.LU R18, [R1+0xec8] ;  /* 0x000ec80001127983 */ /* 0x001f680000300800 */
[----:B------:R0:W-:Y:S04]  /*4df0*/  STL [R1+0x8c], R22 ;  /* 0x00008c1601007387 */ /* 0x0001e80000100800 */
[----:B0-----:R-:W2:Y:S04]  /*4e00*/  LDL.LU R22, [R1+0xec4] ;  /* 0x000ec40001167983 */ /* 0x001ea80000300800 */
[----:B------:R0:W-:Y:S04]  /*4e10*/  STL [R1+0xf0], R15 ;  /* 0x0000f00f01007387 */ /* 0x0001e80000100800 */
[----:B0-----:R-:W2:Y:S04]  /*4e20*/  LDL.LU R15, [R1+0xec0] ;  /* 0x000ec000010f7983 */ /* 0x001ea80000300800 */
        /* <DEDUP_REMOVED lines=45> */
[----:B0-----:R-:W5:Y:S01]  /*5100*/  LDL.LU R12, [R1+0xe64] ;  /* 0x000e6400010c7983 */ /* 0x001f620000300800 */
[----:B--2---:R-:W-:-:S02]  /*5110*/  IMAD R5, R5, c[0x0][0x190], RZ ;  /* 0x0000640005057a24 */ /* 0x004fc400078e02ff */
[----:B------:R-:W-:Y:S02]  /*5120*/  IMAD R15, R15, c[0x0][0x190], RZ ;  /* 0x000064000f0f7a24 */ /* 0x000fe400078e02ff */
[----:B---3--:R-:W-:Y:S02]  /*5130*/  IMAD R19, R19, c[0x0][0x190], RZ ;  /* 0x0000640013137a24 */ /* 0x008fe400078e02ff */
[----:B------:R-:W-:Y:S02]  /*5140*/  IMAD R22, R22, c[0x0][0x190], RZ ;  /* 0x0000640016167a24 */ /* 0x000fe400078e02ff */
[----:B----4-:R-:W-:Y:S02]  /*5150*/  IMAD R8, R8, c[0x0][0x190], RZ ;  /* 0x0000640008087a24 */ /* 0x010fe400078e02ff */
[----:B-----5:R-:W-:Y:S02]  /*5160*/  IMAD R27, R27, c[0x0][0x190], RZ ;  /* 0x000064001b1b7a24 */ /* 0x020fe400078e02ff */
[----:B------:R-:W-:-:S02]  /*5170*/  IMAD R2, R2, c[0x0][0x190], RZ ;  /* 0x0000640002027a24 */ /* 0x000fc400078e02ff */
[----:B------:R-:W-:Y:S02]  /*5180*/  IMAD R28, R28, c[0x0][0x190], RZ ;  /* 0x000064001c1c7a24 */ /* 0x000fe400078e02ff */
[----:B------:R-:W-:Y:S02]  /*5190*/  IMAD R13, R13, c[0x0][0x190], RZ ;  /* 0x000064000d0d7a24 */ /* 0x000fe400078e02ff */
[----:B------:R-:W-:-:S05]  /*51a0*/  IMAD R12, R12, c[0x0][0x190], RZ ;  /* 0x000064000c0c7a24 */ /* 0x000fca00078e02ff */
[----:B------:R0:W-:Y:S04]  /*51b0*/  STL [R1+0x1fc], R12 ;  /* 0x0001fc0c01007387 */ /* 0x0001e80000100800 */
[----:B0-----:R-:W2:Y:S04]  /*51c0*/  LDL.LU R12, [R1+0xe60] ;  /* 0x000e6000010c7983 */ /* 0x001ea80000300800 */
[----:B------:R0:W-:Y:S04]  /*51d0*/  STL [R1+0x210], R13 ;  /* 0x0002100d01007387 */ /* 0x0001e80000100800 */
[----:B0-----:R-:W2:Y:S04]  /*51e0*/  LDL.LU R13, [R1+0xe5c] ;  /* 0x000e5c00010d7983 */ /* 0x001ea80000300800 */
[----:B------:R0:W-:Y:S02]  /*51f0*/  STL [R1+0x218], R28 ;  /* 0x0002181c01007387 */ /* 0x0001e40000100800 */
[----:B0-----:R-:W-:-:S02]  /*5200*/  IMAD R28, R3, c[0x0][0x190], RZ ;  /* 0x00006400031c7a24 */ /* 0x001fc400078e02ff */
[----:B------:R-:W-:-:S03]  /*5210*/  IMAD R3, R29, c[0x0][0x190], RZ ;  /* 0x000064001d037a24 */ /* 0x000fc600078e02ff */
[----:B------:R-:W-:Y:S04]  /*5220*/  STL [R1+0x228], R28 ;  /* 0x0002281c01007387 */ /* 0x000fe80000100800 */
[----:B------:R0:W-:Y:S04]  /*5230*/  STL [R1+0x230], R2 ;  /* 0x0002300201007387 */ /* 0x0001e80000100800 */
[----:B------:R1:W-:Y:S01]  /*5240*/  STL [R1+0x244], R3 ;  /* 0x0002440301007387 */ /* 0x0003e20000100800 */
[----:B0-----:R-:W-:-:S03]  /*5250*/  IMAD R2, R26, c[0x0][0x190], RZ ;  /* 0x000064001a027a24 */ /* 0x001fc600078e02ff */
[----:B------:R-:W-:Y:S01]  /*5260*/  STL [R1+0x258], R27 ;  /* 0x0002581b01007387 */ /* 0x000fe20000100800 */
[----:B-1----:R-:W-:-:S03]  /*5270*/  IMAD R3, R16, c[0x0][0x190], RZ ;  /* 0x0000640010037a24 */ /* 0x002fc600078e02ff */
[----:B------:R-:W3:Y:S04]  /*5280*/  LDL.LU R16, [R1+0x98] ;  /* 0x0000980001107983 */ /* 0x000ee80000300800 */
[----:B------:R0:W-:Y:S04]  /*5290*/  STL [R1+0x260], R2 ;  /* 0x0002600201007387 */ /* 0x0001e80000100800 */
[----:B------:R1:W-:Y:S01]  /*52a0*/  STL [R1+0x270], R3 ;  /* 0x0002700301007387 */ /* 0x0003e20000100800 */
[----:B0-----:R-:W-:-:S03]  /*52b0*/  IMAD R2, R10, c[0x0][0x190], RZ ;  /* 0x000064000a027a24 */ /* 0x001fc600078e02ff */
[----:B------:R-:W4:Y:S01]  /*52c0*/  LDL.LU R10, [R1+0xc0] ;  /* 0x0000c000010a7983 */ /* 0x000f220000300800 */
[----:B-1----:R-:W-:-:S03]  /*52d0*/  IMAD R3, R7, c[0x0][0x190], RZ ;  /* 0x0000640007037a24 */ /* 0x002fc600078e02ff */
[----:B------:R0:W-:Y:S04]  /*52e0*/  STL [R1+0x240], R2 ;  /* 0x0002400201007387 */ /* 0x0001e80000100800 */
[----:B------:R-:W5:Y:S04]  /*52f0*/  LDL.LU R7, [R1+0xb0] ;  /* 0x0000b00001077983 */ /* 0x000f680000300800 */
[----:B------:R1:W-:Y:S01]  /*5300*/  STL [R1+0x1f8], R3 ;  /* 0x0001f80301007387 */ /* 0x0003e20000100800 */
[----:B0-----:R-:W-:-:S03]  /*5310*/  IMAD R2, R14, c[0x0][0x190], RZ ;  /* 0x000064000e027a24 */ /* 0x001fc600078e02ff */
[----:B------:R-:W2:Y:S01]  /*5320*/  LDL.LU R14, [R1+0x9c] ;  /* 0x00009c00010e7983 */ /* 0x000ea20000300800 */
[----:B-1----:R-:W-:-:S03]  /*5330*/  IMAD R3, R6, c[0x0][0x190], RZ ;  /* 0x0000640006037a24 */ /* 0x002fc600078e02ff */
[----:B------:R0:W-:Y:S04]  /*5340*/  STL [R1+0x14c], R2 ;  /* 0x00014c0201007387 */ /* 0x0001e80000100800 */
[----:B------:R-:W2:Y:S04]  /*5350*/  LDL.LU R6, [R1+0x88] ;  /* 0x0000880001067983 */ /* 0x000ea80000300800 */
[----:B------:R1:W-:Y:S01]  /*5360*/  STL [R1+0x10c], R3 ;  /* 0x00010c0301007387 */ /* 0x0003e20000100800 */
[----:B0-----:R-:W-:-:S03]  /*5370*/  IMAD R2, R17, c[0x0][0x190], RZ ;  /* 0x0000640011027a24 */ /* 0x001fc600078e02ff */
[----:B------:R-:W3:Y:S01]  /*5380*/  LDL.LU R17, [R1+0xc4] ;  /* 0x0000c40001117983 */ /* 0x000ee20000300800 */
[----:B-1----:R-:W-:-:S03]  /*5390*/  IMAD R3, R21, c[0x0][0x190], RZ ;  /* 0x0000640015037a24 */ /* 0x002fc600078e02ff */
[----:B------:R0:W-:Y:S04]  /*53a0*/  STL [R1+0x108], R2 ;  /* 0x0001080201007387 */ /* 0x0001e80000100800 */
[----:B------:R-:W3:Y:S04]  /*53b0*/  LDL.LU R21, [R1+0xdc] ;  /* 0x0000dc0001157983 */ /* 0x000ee80000300800 */
[----:B------:R1:W-:Y:S01]  /*53c0*/  STL [R1+0xe4], R3 ;  /* 0x0000e40301007387 */ /* 0x0003e20000100800 */
[----:B0-----:R-:W-:-:S03]  /*53d0*/  IMAD R2, R4, c[0x0][0x190], RZ ;  /* 0x0000640004027a24 */ /* 0x001fc600078e02ff */
[----:B------:R-:W3:Y:S01]  /*53e0*/  LDL.LU R4, [R1+0x64] ;  /* 0x0000640001047983 */ /* 0x000ee20000300800 */
[----:B-1----:R-:W-:-:S03]  /*53f0*/  IMAD R3, R11, c[0x0][0x190], RZ ;  /* 0x000064000b037a24 */ /* 0x002fc600078e02ff */
[----:B------:R0:W-:Y:S04]  /*5400*/  STL [R1+0xe0], R2 ;  /* 0x0000e00201007387 */ /* 0x0001e80000100800 */
[----:B------:R-:W4:Y:S04]  /*5410*/  LDL.LU R11, [R1+0xb4] ;  /* 0x0000b400010b7983 */ /* 0x000f280000300800 */
[----:B------:R1:W-:Y:S01]  /*5420*/  STL [R1+0xc8], R3 ;  /* 0x0000c80301007387 */ /* 0x0003e20000100800 */
[----:B0-----:R-:W-:Y:S02]  /*5430*/  IMAD R2, R9, c[0x0][0x190], RZ ;  /* 0x0000640009027a24 */ /* 0x001fe400078e02ff */
[----:B------:R-:W-:-:S02]  /*5440*/  IMAD R9, R20, c[0x0][0x190], RZ ;  /* 0x0000640014097a24 */ /* 0x000fc400078e02ff */
[----:B------:R-:W4:Y:S01]  /*5450*/  LDL.LU R20, [R1+0xd8] ;  /* 0x0000d80001147983 */ /* 0x000f220000300800 */
[----:B-1----:R-:W-:-:S03]  /*5460*/  IMAD R3, R0, c[0x0][0x190], RZ ;  /* 0x0000640000037a24 */ /* 0x002fc600078e02ff */
[----:B------:R-:W-:Y:S04]  /*5470*/  STL [R1+0xa4], R2 ;  /* 0x0000a40201007387 */ /* 0x000fe80000100800 */
[----:B------:R-:W-:Y:S04]  /*5480*/  STL [R1+0xa0], R3 ;  /* 0x0000a00301007387 */ /* 0x000fe80000100800 */
[----:B------:R0:W-:Y:S01]  /*5490*/  STL.64 [R1+0xdf0], R2 ;  /* 0x000df00201007387 */ /* 0x0001e20000100a00 */
[----:B------:R-:W-:Y:S02]  /*54a0*/  IMAD R28, R25, c[0x0][0x190], RZ ;  /* 0x00006400191c7a24 */ /* 0x000fe400078e02ff */
[----:B------:R-:W-:Y:S01]  /*54b0*/  IMAD R29, R24, c[0x0][0x190], RZ ;  /* 0x00006400181d7a24 */ /* 0x000fe200078e02ff */
[----:B0-----:R-:W4:Y:S04]  /*54c0*/  LDL R2, [R1+0x11c] ;  /* 0x00011c0001027983 */ /* 0x001f280000100800 */
[----:B------:R-:W4:Y:S04]  /*54d0*/  LDL R3, [R1+0x128] ;  /* 0x0001280001037983 */ /* 0x000f280000100800 */
[----:B------:R-:W-:Y:S04]  /*54e0*/  STL [R1+0x7c], R9 ;  /* 0x00007c0901007387 */ /* 0x000fe80000100800 */
[----:B------:R-:W-:Y:S04]  /*54f0*/  STL [R1+0x78], R8 ;  /* 0x0000780801007387 */ /* 0x000fe80000100800 */
[----:B------:R0:W-:Y:S01]  /*5500*/  STL.64 [R1+0xdf8], R8 ;  /* 0x000df80801007387 */ /* 0x0001e20000100a00 */
[----:B------:R-:W-:-:S03]  /*5510*/  IMAD R0, R23, c[0x0][0x190], RZ ;  /* 0x0000640017007a24 */ /* 0x000fc600078e02ff */
[----:B0-----:R-:W4:Y:S04]  /*5520*/  LDL R8, [R1+0x104] ;  /* 0x0001040001087983 */ /* 0x001f280000100800 */
[----:B------:R-:W4:Y:S04]  /*5530*/  LDL R9, [R1+0x118] ;  /* 0x0001180001097983 */ /* 0x000f280000100800 */
[----:B------:R-:W-:Y:S04]  /*5540*/  STL [R1+0x5c], R19 ;  /* 0x00005c1301007387 */ /* 0x000fe80000100800 */
[----:B------:R-:W-:Y:S04]  /*5550*/  STL [R1+0x58], R5 ;  /* 0x0000580501007387 */ /* 0x000fe80000100800 */
[----:B------:R-:W4:Y:S04]  /*5560*/  LDL R25, [R1+0x8c] ;  /* 0x00008c0001197983 */ /* 0x000f280000100800 */
[----:B------:R-:W-:Y:S04]  /*5570*/  STL [R1+0x54], R15 ;  /* 0x0000540f01007387 */ /* 0x000fe80000100800 */
[----:B------:R0:W-:Y:S04]  /*5580*/  STL.64 [R1+0xe00], R28 ;  /* 0x000e001c01007387 */ /* 0x0001e80000100a00 */
[----:B0-----:R-:W4:Y:S04]  /*5590*/  LDL R28, [R1+0xf4] ;  /* 0x0000f400011c7983 */ /* 0x001f280000100800 */
[----:B------:R-:W4:Y:S04]  /*55a0*/  LDL R29, [R1+0x100] ;  /* 0x00010000011d7983 */ /* 0x000f280000100800 */
[----:B------:R-:W-:Y:S04]  /*55b0*/  STL [R1+0x50], R22 ;  /* 0x0000501601007387 */ /* 0x000fe80000100800 */
[----:B------:R-:W4:Y:S01]  /*55c0*/  LDL R23, [R1+0xf0] ;  /* 0x0000f00001177983 */ /* 0x000f220000100800 */
[----:B------:R-:W-:-:S03]  /*55d0*/  IMAD R18, R18, c[0x0][0x190], RZ ;  /* 0x0000640012127a24 */ /* 0x000fc600078e02ff */
[----:B------:R-:W-:Y:S04]  /*55e0*/  STL [R1+0xe4c], R22 ;  /* 0x000e4c1601007387 */ /* 0x000fe80000100800 */
[----:B------:R-:W-:Y:S04]  /*55f0*/  STL [R1+0x4c], R18 ;  /* 0x00004c1201007387 */ /* 0x000fe80000100800 */
[----:B------:R2:W-:Y:S02]  /*5600*/  STL.64 [R1+0xe08], R18 ;  /* 0x000e081201007387 */ /* 0x0005e40000100a00 */
[----:B--2---:R-:W-:-:S04]  /*5610*/  IMAD.WIDE R18, R6, 0x2, R12 ;  /* 0x0000000206127825 */ /* 0x004fc800078e020c */
[--C-:B---3--:R-:W-:Y:S01]  /*5620*/  IMAD.WIDE R26, R4, 0x2, R12.reuse ;  /* 0x00000002041a7825 */ /* 0x108fe200078e020c */
[----:B------:R0:W-:Y:S04]  /*5630*/  STL.64 [R1+0xe10], R4 ;  /* 0x000e100401007387 */ /* 0x0001e80000100a00 */
[----:B------:R-:W-:Y:S04]  /*5640*/  STL.64 [R1+0x40], R26 ;  /* 0x0000401a01007387 */ /* 0x000fe80000100a00 */
[----:B-----5:R4:W-:Y:S01]  /*5650*/  STL.64 [R1+0xe18], R6 ;  /* 0x000e180601007387 */ /* 0x0209e20000100a00 */
[----:B0-----:R-:W-:-:S03]  /*5660*/  IMAD.WIDE R4, R7, 0x2, R12 ;  /* 0x0000000207047825 */ /* 0x001fc600078e020c */
[----:B------:R-:W-:Y:S04]  /*5670*/  STL.64 [R1+0x38], R18 ;  /* 0x0000381201007387 */ /* 0x000fe80000100a00 */
[----:B------:R0:W-:Y:S01]  /*5680*/  STL.64 [R1+0x30], R4 ;  /* 0x0000300401007387 */ /* 0x0001e20000100a00 */
[----:B----4-:R-:W-:-:S03]  /*5690*/  IMAD.WIDE R6, R11, 0x2, R12 ;  /* 0x000000020b067825 */ /* 0x010fc600078e020c */
[----:B------:R-:W-:Y:S04]  /*56a0*/  STL.64 [R1+0xe20], R10 ;  /* 0x000e200a01007387 */ /* 0x000fe80000100a00 */
[----:B------:R1:W-:Y:S01]  /*56b0*/  STL.64 [R1+0x28], R6 ;  /* 0x0000280601007387 */ /* 0x0003e20000100a00 */
[----:B0-----:R-:W-:-:S05]  /*56c0*/  IMAD.WIDE R4, R10, 0x2, R12 ;  /* 0x000000020a047825 */ /* 0x001fca00078e020c */
[----:B------:R0:W-:Y:S01]  /*56d0*/  STL.64 [R1+0x20], R4 ;  /* 0x0000200401007387 */ /* 0x0001e20000100a00 */
[----:B-1----:R-:W-:-:S03]  /*56e0*/  IMAD.WIDE R6, R17, 0x2, R12 ;  /* 0x0000000211067825 */ /* 0x002fc600078e020c */
[----:B------:R-:W-:Y:S04]  /*56f0*/  STL.64 [R1+0xe28], R14 ;  /* 0x000e280e01007387 */ /* 0x000fe80000100a00 */
[----:B------:R1:W-:Y:S01]  /*5700*/  STL.64 [R1+0x18], R6 ;  /* 0x0000180601007387 */ /* 0x0003e20000100a00 */
[----:B0-----:R-:W-:-:S05]  /*5710*/  IMAD.WIDE R4, R14, 0x2, R12 ;  /* 0x000000020e047825 */ /* 0x001fca00078e020c */
[----:B------:R0:W-:Y:S01]  /*5720*/  STL.64 [R1+0x10], R4 ;  /* 0x0000100401007387 */ /* 0x0001e20000100a00 */
[----:B-1----:R-:W-:-:S03]  /*5730*/  IMAD.WIDE R6, R16, 0x2, R12 ;  /* 0x0000000210067825 */ /* 0x002fc600078e020c */
[----:B------:R-:W-:Y:S01]  /*5740*/  STL.64 [R1+0xe30], R16 ;  /* 0x000e301001007387 */ /* 0x000fe20000100a00 */
[----:B------:R-:W-:-:S03]  /*5750*/  IMAD.WIDE R26, R21, 0x2, R12 ;  /* 0x00000002151a7825 */ /* 0x000fc600078e020c */
[----:B------:R1:W-:Y:S01]  /*5760*/  STL.64 [R1+0x8], R6 ;  /* 0x0000080601007387 */ /* 0x0003e20000100a00 */
[----:B0-----:R-:W-:-:S03]  /*5770*/  IMAD.WIDE R4, R20, 0x2, R12 ;  /* 0x0000000214047825 */ /* 0x001fc600078e020c */
[----:B------:R-:W-:Y:S04]  /*5780*/  STL.64 [R1+0xe38], R20 ;  /* 0x000e381401007387 */ /* 0x000fe80000100a00 */
[----:B------:R0:W-:Y:S04]  /*5790*/  STL.64 [R1], R4 ;  /* 0x0000000401007387 */ /* 0x0001e80000100a00 */
[----:B------:R-:W-:Y:S01]  /*57a0*/  STL.64 [R1+0xd70], R26 ;  /* 0x000d701a01007387 */ /* 0x000fe20000100a00 */
[----:B------:R-:W-:-:S05]  /*57b0*/  IMAD.WIDE R24, R25, 0x2, R12 ;  /* 0x0000000219187825 */ /* 0x000fca00078e020c */
[----:B------:R-:W-:Y:S01]  /*57c0*/  STL.64 [R1+0xd78], R24 ;  /* 0x000d781801007387 */ /* 0x000fe20000100a00 */
[----:B-1----:R-:W-:-:S04]  /*57d0*/  IMAD.WIDE R6, R28, 0x2, R12 ;  /* 0x000000021c067825 */ /* 0x002fc800078e020c */
[----:B0-----:R-:W-:-:S04]  /*57e0*/  IMAD.WIDE R4, R29, 0x2, R12 ;  /* 0x000000021d047825 */ /* 0x001fc800078e020c */
[----:B------:R-:W-:-:S05]  /*57f0*/  IMAD.WIDE R10, R23, 0x2, R12 ;  /* 0x00000002170a7825 */ /* 0x000fca00078e020c */
[----:B------:R0:W-:Y:S04]  /*5800*/  STL.64 [R1+0x68], R10 ;  /* 0x0000680a01007387 */ /* 0x0001e80000100a00 */
[----:B------:R1:W-:Y:S04]  /*5810*/  STL.64 [R1+0x80], R6 ;  /* 0x0000800601007387 */ /* 0x0003e80000100a00 */
[----:B------:R2:W-:Y:S01]  /*5820*/  STL.64 [R1+0x90], R4 ;  /* 0x0000900401007387 */ /* 0x0005e20000100a00 */
[----:B0-----:R-:W-:-:S04]  /*5830*/  IMAD.WIDE R10, R8, 0x2, R12 ;  /* 0x00000002080a7825 */ /* 0x001fc800078e020c */
[--C-:B-1----:R-:W-:Y:S01]  /*5840*/  IMAD.WIDE R6, R9, 0x2, R12.reuse ;  /* 0x0000000209067825 */ /* 0x102fe200078e020c */
[----:B------:R-:W-:Y:S03]  /*5850*/  STL.64 [R1+0xa8], R10 ;  /* 0x0000a80a01007387 */ /* 0x000fe60000100a00 */
[--C-:B--2---:R-:W-:Y:S01]  /*5860*/  IMAD.WIDE R4, R2, 0x2, R12.reuse ;  /* 0x0000000202047825 */ /* 0x104fe200078e020c */
[----:B------:R-:W-:Y:S03]  /*5870*/  STL.64 [R1+0xb8], R6 ;  /* 0x0000b80601007387 */ /* 0x000fe60000100a00 */
[--C-:B------:R-:W-:Y:S01]  /*5880*/  IMAD.WIDE R2, R3, 0x2, R12.reuse ;  /* 0x0000000203027825 */ /* 0x100fe200078e020c */
[----:B------:R-:W2:Y:S04]  /*5890*/  LDL R26, [R1+0x12c] ;  /* 0x00012c00011a7983 */ /* 0x000ea80000100800 */
[----:B------:R-:W-:Y:S04]  /*58a0*/  STL.64 [R1+0xd0], R4 ;  /* 0x0000d00401007387 */ /* 0x000fe80000100a00 */
[----:B------:R-:W3:Y:S04]  /*58b0*/  LDL R27, [R1+0x138] ;  /* 0x00013800011b7983 */ /* 0x000ee80000100800 */
[----:B------:R0:W-:Y:S04]  /*58c0*/  STL.64 [R1+0xe8], R2 ;  /* 0x0000e80201007387 */ /* 0x0001e80000100a00 */
[----:B------:R-:W4:Y:S04]  /*58d0*/  LDL R23, [R1+0x160] ;  /* 0x0001600001177983 */ /* 0x000f280000100800 */
[----:B------:R-:W5:Y:S04]  /*58e0*/  LDL R22, [R1+0x154] ;  /* 0x0001540001167983 */ /* 0x000f680000100800 */
[----:B0-----:R-:W2:Y:S04]  /*58f0*/  LDL R3, [R1+0x13c] ;  /* 0x00013c0001037983 */ /* 0x001ea80000100800 */
[----:B----4-:R0:W-:Y:S04]  /*5900*/  STL [R1+0xe50], R23 ;  /* 0x000e501701007387 */ /* 0x0101e80000100800 */
[----:B0-----:R-:W4:Y:S04]  /*5910*/  LDL R23, [R1+0x150] ;  /* 0x0001500001177983 */ /* 0x001f280000100800 */
[----:B-----5:R-:W-:Y:S04]  /*5920*/  STL [R1+0xe54], R22 ;  /* 0x000e541601007387 */ /* 0x020fe80000100800 */
[----:B----4-:R-:W-:Y:S04]  /*5930*/  STL [R1+0xe58], R23 ;  /* 0x000e581701007387 */ /* 0x010fe80000100800 */
[----:B------:R-:W4:Y:S04]  /*5940*/  LDL R21, [R1+0x190] ;  /* 0x0001900001157983 */ /* 0x000f280000100800 */
[----:B------:R-:W5:Y:S04]  /*5950*/  LDL R20, [R1+0x188] ;  /* 0x0001880001147983 */ /* 0x000f680000100800 */
[----:B----4-:R0:W-:Y:S04]  /*5960*/  STL [R1+0xe40], R21 ;  /* 0x000e401501007387 */ /* 0x0101e80000100800 */
[----:B0-----:R-:W4:Y:S01]  /*5970*/  LDL R21, [R1+0x178] ;  /* 0x0001780001157983 */ /* 0x001f220000100800 */
[----:B--2---:R-:W-:-:S03]  /*5980*/  IMAD.WIDE R22, R26, 0x2, R12 ;  /* 0x000000021a167825 */ /* 0x004fc600078e020c */
[----:B-----5:R0:W-:Y:S04]  /*5990*/  STL [R1+0xe44], R20 ;  /* 0x000e441401007387 */ /* 0x0201e80000100800 */
[----:B0-----:R-:W2:Y:S04]  /*59a0*/  LDL R20, [R1+0x170] ;  /* 0x0001700001147983 */ /* 0x001ea80000100800 */
[----:B----4-:R-:W-:Y:S04]  /*59b0*/  STL [R1+0xe48], R21 ;  /* 0x000e481501007387 */ /* 0x010fe80000100800 */
[----:B------:R-:W4:Y:S04]  /*59c0*/  LDL R16, [R1+0x1a0] ;  /* 0x0001a00001107983 */ /* 0x000f280000100800 */
[----:B------:R-:W5:Y:S04]  /*59d0*/  LDL R17, [R1+0x1b0] ;  /* 0x0001b00001117983 */ /* 0x000f680000100800 */
[----:B------:R-:W2:Y:S04]  /*59e0*/  LDL R14, [R1+0x1b8] ;  /* 0x0001b800010e7983 */ /* 0x000ea80000100800 */
        /* <DEDUP_REMOVED lines=14> */
[----:B------:R-:W2:Y:S04]  /*5ad0*/  LDL.LU R24, [R1+0x1f8] ;  /* 0x0001f80001187983 */ /* 0x000ea80000300800 */
[----:B------:R-:W2:Y:S04]  /*5ae0*/  LDL.LU R25, [R1+0x14c] ;  /* 0x00014c0001197983 */ /* 0x000ea80000300800 */
[----:B------:R3:W-:Y:S04]  /*5af0*/  STL.64 [R1+0xf8], R22 ;  /* 0x0000f81601007387 */ /* 0x0007e80000100a00 */
[----:B------:R-:W2:Y:S01]  /*5b00*/  LDL.LU R26, [R1+0xe4] ;  /* 0x0000e400011a7983 */ /* 0x000ea20000300800 */
[----:B---3--:R-:W-:-:S03]  /*5b10*/  IMAD.WIDE R22, R27, 0x2, R12 ;  /* 0x000000021b167825 */ /* 0x008fc600078e020c */
[----:B------:R-:W3:Y:S04]  /*5b20*/  LDL.LU R27, [R1+0xe0] ;  /* 0x0000e000011b7983 */ /* 0x000ee80000300800 */
[----:B------:R0:W-:Y:S02]  /*5b30*/  STL.64 [R1+0x110], R22 ;  /* 0x0001101601007387 */ /* 0x0001e40000100a00 */
[----:B0-----:R-:W-:-:S05]  /*5b40*/  IMAD.WIDE R22, R3, 0x2, R12 ;  /* 0x0000000203167825 */ /* 0x001fca00078e020c */
[----:B------:R0:W-:Y:S04]  /*5b50*/  STL.64 [R1+0x120], R22 ;  /* 0x0001201601007387 */ /* 0x0001e80000100a00 */
[----:B0-----:R-:W2:Y:S04]  /*5b60*/  LDL.LU R23, [R1+0xe58] ;  /* 0x000e580001177983 */ /* 0x001ea80000300800 */
[----:B------:R-:W3:Y:S01]  /*5b70*/  LDL R3, [R1+0x10c] ;  /* 0x00010c0001037983 */ /* 0x000ee20000100800 */
[----:B--2---:R-:W-:-:S05]  /*5b80*/  IMAD.WIDE R22, R23, 0x2, R12 ;  /* 0x0000000217167825 */ /* 0x004fca00078e020c */
[----:B------:R0:W-:Y:S04]  /*5b90*/  STL.64 [R1+0x130], R22 ;  /* 0x0001301601007387 */ /* 0x0001e80000100a00 */
[----:B0-----:R-:W2:Y:S02]  /*5ba0*/  LDL.LU R22, [R1+0xe54] ;  /* 0x000e540001167983 */ /* 0x001ea40000300800 */
[----:B--2---:R-:W-:-:S05]  /*5bb0*/  IMAD.WIDE R22, R22, 0x2, R12 ;  /* 0x0000000216167825 */ /* 0x004fca00078e020c */
[----:B------:R0:W-:Y:S04]  /*5bc0*/  STL.64 [R1+0x158], R22 ;  /* 0x0001581601007387 */ /* 0x0001e80000100a00 */
[----:B0-----:R-:W2:Y:S01]  /*5bd0*/  LDL.LU R23, [R1+0xe50] ;  /* 0x000e500001177983 */ /* 0x001ea20000300800 */
[----:B------:R-:W-:-:S04]  /*5be0*/  IMAD.WIDE R20, R20, 0x2, R12 ;  /* 0x0000000214147825 */ /* 0x000fc800078e020c */
[----:B--2---:R-:W-:-:S05]  /*5bf0*/  IMAD.WIDE R22, R23, 0x2, R12 ;  /* 0x0000000217167825 */ /* 0x004fca00078e020c */
[----:B------:R0:W-:Y:S04]  /*5c00*/  STL.64 [R1+0x168], R22 ;  /* 0x0001681601007387 */ /* 0x0001e80000100a00 */
[----:B0-----:R-:W2:Y:S04]  /*5c10*/  LDL.LU R22, [R1+0xe4c] ;  /* 0x000e4c0001167983 */ /* 0x001ea80000300800 */
[----:B------:R-:W2:Y:S04]  /*5c20*/  LDL R23, [R1+0xc8] ;  /* 0x0000c80001177983 */ /* 0x000ea80000100800 */
[----:B------:R0:W-:Y:S04]  /*5c30*/  STL.64 [R1+0x180], R20 ;  /* 0x0001801401007387 */ /* 0x0001e80000100a00 */
[----:B0-----:R-:W2:Y:S02]  /*5c40*/  LDL.LU R21, [R1+0xe48] ;  /* 0x000e480001157983 */ /* 0x001ea40000300800 */
[----:B--2---:R-:W-:-:S05]  /*5c50*/  IMAD.WIDE R20, R21, 0x2, R12 ;  /* 0x0000000215147825 */ /* 0x004fca00078e020c */
[----:B------:R0:W-:Y:S04]  /*5c60*/  STL.64 [R1+0x198], R20 ;  /* 0x0001981401007387 */ /* 0x0001e80000100a00 */
[----:B0-----:R-:W2:Y:S02]  /*5c70*/  LDL.LU R20, [R1+0xe44] ;  /* 0x000e440001147983 */ /* 0x001ea40000300800 */
[----:B--2---:R-:W-:-:S05]  /*5c80*/  IMAD.WIDE R20, R20, 0x2, R12 ;  /* 0x0000000214147825 */ /* 0x004fca00078e020c */
[----:B------:R0:W-:Y:S04]  /*5c90*/  STL.64 [R1+0x1a8], R20 ;  /* 0x0001a81401007387 */ /* 0x0001e80000100a00 */
[----:B0-----:R-:W2:Y:S02]  /*5ca0*/  LDL.LU R21, [R1+0xe40] ;  /* 0x000e400001157983 */ /* 0x001ea40000300800 */
[----:B--2---:R-:W-:-:S05]  /*5cb0*/  IMAD.WIDE R20, R21, 0x2, R12 ;  /* 0x0000000215147825 */ /* 0x004fca00078e020c */
[----:B------:R4:W-:Y:S02]  /*5cc0*/  STL.64 [R1+0x1c0], R20 ;  /* 0x0001c01401007387 */ /* 0x0009e40000100a00 */
[----:B----4-:R-:W-:-:S04]  /*5cd0*/  IMAD.WIDE R20, R16, 0x2, R12 ;  /* 0x0000000210147825 */ /* 0x010fc800078e020c */
[--C-:B-----5:R-:W-:Y:S01]  /*5ce0*/  IMAD.WIDE R16, R17, 0x2, R12.reuse ;  /* 0x0000000211107825 */ /* 0x120fe200078e020c */
[----:B------:R0:W-:Y:S04]  /*5cf0*/  STL.64 [R1+0x1d0], R20 ;  /* 0x0001d01401007387 */ /* 0x0001e80000100a00 */
[----:B0-----:R-:W2:Y:S04]  /*5d00*/  LDL.LU.64 R20, [R1+0xe38] ;  /* 0x000e380001147983 */ /* 0x001ea80000300a00 */
[----:B------:R0:W-:Y:S02]  /*5d10*/  STL.64 [R1+0x1e8], R16 ;  /* 0x0001e81001007387 */ /* 0x0001e40000100a00 */
[----:B0-----:R-:W-:-:S04]  /*5d20*/  IMAD.WIDE R16, R14, 0x2, R12 ;  /* 0x000000020e107825 */ /* 0x001fc800078e020c */
[--C-:B------:R-:W-:Y:S01]  /*5d30*/  IMAD.WIDE R14, R15, 0x2, R12.reuse ;  /* 0x000000020f0e7825 */ /* 0x100fe200078e020c */
[----:B------:R0:W-:Y:S04]  /*5d40*/  STL.64 [R1+0x208], R16 ;  /* 0x0002081001007387 */ /* 0x0001e80000100a00 */
[----:B0-----:R-:W4:Y:S04]  /*5d50*/  LDL.LU.64 R16, [R1+0xe30] ;  /* 0x000e300001107983 */ /* 0x001f280000300a00 */
[----:B------:R0:W-:Y:S02]  /*5d60*/  STL.64 [R1+0x220], R14 ;  /* 0x0002200e01007387 */ /* 0x0001e40000100a00 */
[----:B0-----:R-:W-:-:S04]  /*5d70*/  IMAD.WIDE R14, R10, 0x2, R12 ;  /* 0x000000020a0e7825 */ /* 0x001fc800078e020c */
[--C-:B------:R-:W-:Y:S01]  /*5d80*/  IMAD.WIDE R10, R11, 0x2, R12.reuse ;  /* 0x000000020b0a7825 */ /* 0x100fe200078e020c */
[----:B------:R0:W-:Y:S04]  /*5d90*/  STL.64 [R1+0x238], R14 ;  /* 0x0002380e01007387 */ /* 0x0001e80000100a00 */
[----:B0-----:R-:W5:Y:S04]  /*5da0*/  LDL.LU.64 R14, [R1+0xe28] ;  /* 0x000e2800010e7983 */ /* 0x001f680000300a00 */
[----:B------:R0:W-:Y:S02]  /*5db0*/  STL.64 [R1+0x250], R10 ;  /* 0x0002500a01007387 */ /* 0x0001e40000100a00 */
[----:B0-----:R-:W-:-:S04]  /*5dc0*/  IMAD.WIDE R10, R6, 0x2, R12 ;  /* 0x00000002060a7825 */ /* 0x001fc800078e020c */
[--C-:B------:R-:W-:Y:S01]  /*5dd0*/  IMAD.WIDE R6, R7, 0x2, R12.reuse ;  /* 0x0000000207067825 */ /* 0x100fe200078e020c */
[----:B------:R0:W-:Y:S04]  /*5de0*/  STL.64 [R1+0x268], R10 ;  /* 0x0002680a01007387 */ /* 0x0001e80000100a00 */
[----:B0-----:R-:W2:Y:S04]  /*5df0*/  LDL.LU.64 R10, [R1+0xe20] ;  /* 0x000e2000010a7983 */ /* 0x001ea80000300a00 */
        /* <DEDUP_REMOVED lines=21> */
[----:B0-----:R-:W-:-:S05]  /*5f50*/  IMAD.WIDE R8, R2, 0x2, R12 ;  /* 0x0000000202087825 */ /* 0x001fca00078e020c */
[----:B------:R0:W-:Y:S02]  /*5f60*/  STL.64 [R1+0x500], R8 ;  /* 0x0005000801007387 */ /* 0x0001e40000100a00 */
[----:B0-----:R-:W-:-:S05]  /*5f70*/  IMAD.WIDE R8, R24, 0x2, R12 ;  /* 0x0000000218087825 */ /* 0x001fca00078e020c */
[----:B------:R0:W-:Y:S02]  /*5f80*/  STL.64 [R1+0x510], R8 ;  /* 0x0005100801007387 */ /* 0x0001e40000100a00 */
[----:B0-----:R-:W-:-:S05]  /*5f90*/  IMAD.WIDE R8, R25, 0x2, R12 ;  /* 0x0000000219087825 */ /* 0x001fca00078e020c */
[----:B------:R0:W-:Y:S04]  /*5fa0*/  STL.64 [R1+0x520], R8 ;  /* 0x0005200801007387 */ /* 0x0001e80000100a00 */
[----:B0-----:R-:W2:Y:S04]  /*5fb0*/  LDL.LU.64 R8, [R1+0xdf8] ;  /* 0x000df80001087983 */ /* 0x001ea80000300a00 */
[----:B------:R0:W-:Y:S04]  /*5fc0*/  STL [R1+0xdc0], R25 ;  /* 0x000dc01901007387 */ /* 0x0001e80000100800 */
[----:B0-----:R-:W2:Y:S01]  /*5fd0*/  LDL R25, [R1+0x108] ;  /* 0x0001080001197983 */ /* 0x001ea20000100800 */
[----:B---3--:R-:W-:-:S03]  /*5fe0*/  IMAD.WIDE R2, R3, 0x2, R12 ;  /* 0x0000000203027825 */ /* 0x008fc600078e020c */
[----:B------:R-:W-:Y:S04]  /*5ff0*/  STL [R1+0xdc4], R24 ;  /* 0x000dc41801007387 */ /* 0x000fe80000100800 */
[----:B------:R0:W-:Y:S04]  /*6000*/  STL.64 [R1+0x530], R2 ;  /* 0x0005300201007387 */ /* 0x0001e80000100a00 */
[----:B0-----:R-:W3:Y:S01]  /*6010*/  LDL.LU.64 R2, [R1+0xdf0] ;  /* 0x000df00001027983 */ /* 0x001ee20000300a00 */
[----:B--2---:R-:W-:-:S05]  /*6020*/  IMAD.WIDE R24, R25, 0x2, R12 ;  /* 0x0000000219187825 */ /* 0x004fca00078e020c */
[----:B------:R0:W-:Y:S02]  /*6030*/  STL.64 [R1+0x540], R24 ;  /* 0x0005401801007387 */ /* 0x0001e40000100a00 */
[----:B0-----:R-:W-:-:S05]  /*6040*/  IMAD.WIDE R24, R26, 0x2, R12 ;  /* 0x000000021a187825 */ /* 0x001fca00078e020c */
[----:B------:R0:W-:Y:S04]  /*6050*/  STL.64 [R1+0x550], R24 ;  /* 0x0005501801007387 */ /* 0x0001e80000100a00 */
[----:B------:R3:W-:Y:S01]  /*6060*/  STL.64 [R1+0xdb8], R26 ;  /* 0x000db81a01007387 */ /* 0x0007e20000100a00 */
[----:B0-----:R-:W-:-:S05]  /*6070*/  IMAD.WIDE R24, R27, 0x2, R12 ;  /* 0x000000021b187825 */ /* 0x001fca00078e020c */
[----:B------:R0:W-:Y:S01]  /*6080*/  STL.64 [R1+0x560], R24 ;  /* 0x0005601801007387 */ /* 0x0001e20000100a00 */
[----:B---3--:R-:W-:-:S03]  /*6090*/  IMAD.WIDE R26, R2, 0x2, R12 ;  /* 0x00000002021a7825 */ /* 0x008fc600078e020c */
[----:B------:R-:W2:Y:S01]  /*60a0*/  LDL.LU R2, [R1+0xdec] ;  /* 0x000dec0001027983 */ /* 0x000ea20000300800 */
[----:B0-----:R-:W-:-:S05]  /*60b0*/  IMAD.WIDE R24, R23, 0x2, R12 ;  /* 0x0000000217187825 */ /* 0x001fca00078e020c */
[----:B------:R0:W-:Y:S02]  /*60c0*/  STL.64 [R1+0x570], R24 ;  /* 0x0005701801007387 */ /* 0x0001e40000100a00 */
[--C-:B0-----:R-:W-:Y:S02]  /*60d0*/  IMAD.WIDE R24, R3, 0x2, R12.reuse ;  /* 0x0000000203187825 */ /* 0x101fe400078e020c */
[----:B------:R-:W2:Y:S04]  /*60e0*/  LDL.LU R3, [R1+0xde8] ;  /* 0x000de80001037983 */ /* 0x000ea80000300800 */
[----:B------:R0:W-:Y:S04]  /*60f0*/  STL.64 [R1+0x580], R26 ;  /* 0x0005801a01007387 */ /* 0x0001e80000100a00 */
[----:B------:R1:W-:Y:S01]  /*6100*/  STL.64 [R1+0x590], R24 ;  /* 0x0005901801007387 */ /* 0x0003e20000100a00 */
[----:B0-----:R-:W-:-:S04]  /*6110*/  IMAD.WIDE R26, R9, 0x2, R12 ;  /* 0x00000002091a7825 */ /* 0x001fc800078e020c */
[--C-:B-1----:R-:W-:Y:S01]  /*6120*/  IMAD.WIDE R24, R8, 0x2, R12.reuse ;  /* 0x0000000208187825 */ /* 0x102fe200078e020c */
[----:B------:R0:W-:Y:S03]  /*6130*/  STL.64 [R1+0x5a0], R26 ;  /* 0x0005a01a01007387 */ /* 0x0001e60000100a00 */
[--C-:B------:R-:W-:Y:S01]  /*6140*/  IMAD.WIDE R8, R19, 0x2, R12.reuse ;  /* 0x0000000213087825 */ /* 0x100fe200078e020c */
[----:B------:R5:W-:Y:S04]  /*6150*/  STL.64 [R1+0x5b0], R24 ;  /* 0x0005b01801007387 */ /* 0x000be80000100a00 */
[----:B------:R1:W-:Y:S01]  /*6160*/  STL.64 [R1+0x5c0], R8 ;  /* 0x0005c00801007387 */ /* 0x0003e20000100a00 */
[----:B0-----:R-:W-:-:S04]  /*6170*/  IMAD.WIDE R26, R5, 0x2, R12 ;  /* 0x00000002051a7825 */ /* 0x001fc800078e020c */
[--C-:B-----5:R-:W-:Y:S01]  /*6180*/  IMAD.WIDE R24, R15, 0x2, R12.reuse ;  /* 0x000000020f187825 */ /* 0x120fe200078e020c */
[----:B------:R-:W-:Y:S03]  /*6190*/  STL.64 [R1+0x5d0], R26 ;  /* 0x0005d01a01007387 */ /* 0x000fe60000100a00 */
[--C-:B-1----:R-:W-:Y:S01]  /*61a0*/  IMAD.WIDE R8, R22, 0x2, R12.reuse ;  /* 0x0000000216087825 */ /* 0x102fe200078e020c */
[----:B------:R-:W-:Y:S03]  /*61b0*/  STL.64 [R1+0x5e0], R24 ;  /* 0x0005e01801007387 */ /* 0x000fe60000100a00 */
[--C-:B------:R-:W-:Y:S01]  /*61c0*/  IMAD.WIDE R22, R18, 0x2, R12.reuse ;  /* 0x0000000212167825 */ /* 0x100fe200078e020c */
[----:B------:R0:W-:Y:S03]  /*61d0*/  STL.64 [R1+0x5f0], R8 ;  /* 0x0005f00801007387 */ /* 0x0001e60000100a00 */
[--C-:B------:R-:W-:Y:S01]  /*61e0*/  IMAD.WIDE R18, R28, 0x2, R12.reuse ;  /* 0x000000021c127825 */ /* 0x100fe200078e020c */
[----:B------:R-:W-:Y:S04]  /*61f0*/  STL.64 [R1+0x600], R22 ;  /* 0x0006001601007387 */ /* 0x000fe80000100a00 */
[----:B------:R-:W-:Y:S01]  /*6200*/  STL [R1+0xd88], R29 ;  /* 0x000d881d01007387 */ /* 0x000fe20000100800 */
[----:B0-----:R-:W-:-:S03]  /*6210*/  IMAD.WIDE R8, R29, 0x2, R12 ;  /* 0x000000021d087825 */ /* 0x001fc600078e020c */
[----:B------:R-:W-:Y:S04]  /*6220*/  STL.64 [R1+0x610], R18 ;  /* 0x0006101201007387 */ /* 0x000fe80000100a00 */
[----:B------:R-:W-:Y:S04]  /*6230*/  STL [R1+0xd8c], R28 ;  /* 0x000d8c1c01007387 */ /* 0x000fe80000100800 */
[----:B------:R0:W-:Y:S02]  /*6240*/  STL.64 [R1+0x620], R8 ;  /* 0x0006200801007387 */ /* 0x0001e40000100a00 */
[----:B0-----:R-:W-:-:S04]  /*6250*/  IMAD.WIDE R8, R0, 0x2, R12 ;  /* 0x0000000200087825 */ /* 0x001fc800078e020c */
[----:B--2---:R-:W-:-:S04]  /*6260*/  IMAD.WIDE R22, R4, 0x2, R2 ;  /* 0x0000000204167825 */ /* 0x004fc800078e0202 */
[--C-:B------:R-:W-:Y:S01]  /*6270*/  IMAD.WIDE R4, R6, 0x2, R2.reuse ;  /* 0x0000000206047825 */ /* 0x100fe200078e0202 */
[----:B------:R-:W-:Y:S03]  /*6280*/  STL.64 [R1+0xd80], R22 ;  /* 0x000d801601007387 */ /* 0x000fe60000100a00 */
[--C-:B------:R-:W-:Y:S01]  /*6290*/  IMAD.WIDE R6, R7, 0x2, R2.reuse ;  /* 0x0000000207067825 */ /* 0x100fe200078e0202 */
[----:B------:R0:W-:Y:S04]  /*62a0*/  STL.64 [R1+0x630], R8 ;  /* 0x0006300801007387 */ /* 0x0001e80000100a00 */
[----:B------:R1:W-:Y:S01]  /*62b0*/  STL.64 [R1+0xd90], R4 ;  /* 0x000d900401007387 */ /* 0x0003e20000100a00 */
[----:B0-----:R-:W-:-:S03]  /*62c0*/  IMAD.WIDE R8, R11, 0x2, R2 ;  /* 0x000000020b087825 */ /* 0x001fc600078e0202 */
[----:B-1----:R-:W2:Y:S04]  /*62d0*/  LDL.LU R4, [R1+0xf0] ;  /* 0x0000f00001047983 */ /* 0x002ea80000300800 */
[----:B------:R-:W3:Y:S04]  /*62e0*/  LDL.LU R5, [R1+0xf4] ;  /* 0x0000f40001057983 */ /* 0x000ee80000300800 */
[----:B------:R-:W5:Y:S01]  /*62f0*/  LDL.LU R27, [R1+0x100] ;  /* 0x00010000011b7983 */ /* 0x000f620000300800 */
[----:B------:R-:W-:-:S03]  /*6300*/  IMAD.WIDE R10, R10, 0x2, R2 ;  /* 0x000000020a0a7825 */ /* 0x000fc600078e0202 */
[----:B------:R0:W-:Y:S04]  /*6310*/  STL.64 [R1+0xd98], R6 ;  /* 0x000d980601007387 */ /* 0x0001e80000100a00 */
[----:B0-----:R-:W5:Y:S04]  /*6320*/  LDL.LU R7, [R1+0x8c] ;  /* 0x00008c0001077983 */ /* 0x001f680000300800 */
[----:B------:R-:W-:Y:S04]  /*6330*/  STL.64 [R1+0xda0], R8 ;  /* 0x000da00801007387 */ /* 0x000fe80000100a00 */
[----:B------:R-:W5:Y:S04]  /*6340*/  LDL.LU R28, [R1+0x104] ;  /* 0x00010400011c7983 */ /* 0x000f680000300800 */
[----:B------:R-:W5:Y:S04]  /*6350*/  LDL.LU R29, [R1+0x118] ;  /* 0x00011800011d7983 */ /* 0x000f680000300800 */
[----:B------:R0:W-:Y:S01]  /*6360*/  STL.64 [R1+0xda8], R10 ;  /* 0x000da80a01007387 */ /* 0x0001e20000100a00 */
[----:B----4-:R-:W-:-:S03]  /*6370*/  IMAD.WIDE R12, R17, 0x2, R2 ;  /* 0x00000002110c7825 */ /* 0x010fc600078e0202 */
[----:B0-----:R-:W4:Y:S04]  /*6380*/  LDL.LU R10, [R1+0x128] ;  /* 0x00012800010a7983 */ /* 0x001f280000300800 */
[----:B------:R-:W4:Y:S04]  /*6390*/  LDL.LU R11, [R1+0x12c] ;  /* 0x00012c00010b7983 */ /* 0x000f280000300800 */
[----:B------:R-:W4:Y:S04]  /*63a0*/  LDL.LU R8, [R1+0x138] ;  /* 0x0001380001087983 */ /* 0x000f280000300800 */
[----:B------:R-:W4:Y:S04]  /*63b0*/  LDL.LU R9, [R1+0x13c] ;  /* 0x00013c0001097983 */ /* 0x000f280000300800 */
[----:B------:R-:W4:Y:S04]  /*63c0*/  LDL.LU R6, [R1+0x150] ;  /* 0x0001500001067983 */ /* 0x000f280000300800 */
[----:B------:R-:W4:Y:S04]  /*63d0*/  LDL.LU R22, [R1+0x154] ;  /* 0x0001540001167983 */ /* 0x000f280000300800 */
[----:B------:R-:W4:Y:S04]  /*63e0*/  LDL.LU R23, [R1+0x160] ;  /* 0x0001600001177983 */ /* 0x000f280000300800 */
[----:B------:R-:W4:Y:S04]  /*63f0*/  LDL.LU R26, [R1+0x170] ;  /* 0x00017000011a7983 */ /* 0x000f280000300800 */
[----:B------:R-:W4:Y:S04]  /*6400*/  LDL.LU R24, [R1+0x178] ;  /* 0x0001780001187983 */ /* 0x000f280000300800 */
[----:B------:R0:W-:Y:S04]  /*6410*/  STL.64 [R1+0xdb0], R12 ;  /* 0x000db00c01007387 */ /* 0x0001e80000100a00 */
[----:B0-----:R-:W4:Y:S01]  /*6420*/  LDL.LU R13, [R1+0x11c] ;  /* 0x00011c00010d7983 */ /* 0x001f220000300800 */
[----:B------:R-:W-:-:S04]  /*6430*/  IMAD.WIDE R14, R14, 0x2, R2 ;  /* 0x000000020e0e7825 */ /* 0x000fc800078e0202 */
[--C-:B------:R-:W-:Y:S01]  /*6440*/  IMAD.WIDE R16, R16, 0x2, R2.reuse ;  /* 0x0000000210107825 */ /* 0x100fe200078e0202 */
[----:B------:R-:W-:Y:S04]  /*6450*/  STL.64 [R1+0xdc8], R14 ;  /* 0x000dc80e01007387 */ /* 0x000fe80000100a00 */
[----:B------:R2:W-:Y:S04]  /*6460*/  STL.64 [R1+0xdd0], R16 ;  /* 0x000dd01001007387 */ /* 0x0005e80000100a00 */
[----:B------:R-:W4:Y:S01]  /*6470*/  LDL.LU R25, [R1+0x188] ;  /* 0x0001880001197983 */ /* 0x000f220000300800 */
[----:B------:R-:W-:-:S04]  /*6480*/  IMAD.WIDE R18, R20, 0x2, R2 ;  /* 0x0000000214127825 */ /* 0x000fc800078e0202 */
[--C-:B------:R-:W-:Y:S01]  /*6490*/  IMAD.WIDE R20, R21, 0x2, R2.reuse ;  /* 0x0000000215147825 */ /* 0x100fe200078e0202 */
[----:B------:R-:W-:Y:S04]  /*64a0*/  STL.64 [R1+0xdd8], R18 ;  /* 0x000dd81201007387 */ /* 0x000fe80000100a00 */
[----:B------:R-:W-:Y:S01]  /*64b0*/  STL.64 [R1+0xde0], R20 ;  /* 0x000de01401007387 */ /* 0x000fe20000100a00 */
[----:B--2---:R-:W-:-:S04]  /*64c0*/  IMAD.WIDE R16, R4, 0x2, R2 ;  /* 0x0000000204107825 */ /* 0x004fc800078e0202 */
[----:B---3--:R-:W-:-:S04]  /*64d0*/  IMAD.WIDE R4, R5, 0x2, R2 ;  /* 0x0000000205047825 */ /* 0x008fc800078e0202 */
[----:B-----5:R-:W-:-:S05]  /*64e0*/  IMAD.WIDE R14, R7, 0x2, R2 ;  /* 0x00000002070e7825 */ /* 0x020fca00078e0202 */
[----:B------:R0:W-:Y:S04]  /*64f0*/  STL.64 [R1+0x60], R14 ;  /* 0x0000600e01007387 */ /* 0x0001e80000100a00 */
[----:B------:R1:W-:Y:S04]  /*6500*/  STL.64 [R1+0x70], R16 ;  /* 0x0000701001007387 */ /* 0x0003e80000100a00 */
[----:B------:R-:W2:Y:S01]  /*6510*/  LDL.LU R7, [R1+0x190] ;  /* 0x0001900001077983 */ /* 0x000ea20000300800 */
[----:B0-----:R-:W-:-:S03]  /*6520*/  IMAD.WIDE R14, R27, 0x2, R2 ;  /* 0x000000021b0e7825 */ /* 0x001fc600078e0202 */
[----:B------:R0:W-:Y:S01]  /*6530*/  STL.64 [R1+0x88], R4 ;  /* 0x0000880401007387 */ /* 0x0001e20000100a00 */
[----:B-1----:R-:W-:-:S03]  /*6540*/  IMAD.WIDE R16, R28, 0x2, R2 ;  /* 0x000000021c107825 */ /* 0x002fc600078e0202 */
[----:B0-----:R-:W3:Y:S04]  /*6550*/  LDL.LU R4, [R1+0x1a0] ;  /* 0x0001a00001047983 */ /* 0x001ee80000300800 */
[----:B------:R0:W-:Y:S04]  /*6560*/  STL.64 [R1+0x98], R14 ;  /* 0x0000980e01007387 */ /* 0x0001e80000100a00 */
[----:B------:R-:W5:Y:S04]  /*6570*/  LDL.LU R27, [R1+0x1b0] ;  /* 0x0001b000011b7983 */ /* 0x000f680000300800 */
[----:B------:R-:W5:Y:S01]  /*6580*/  LDL.LU R5, [R1+0x1b8] ;  /* 0x0001b80001057983 */ /* 0x000f620000300800 */
[----:B0-----:R-:W-:-:S03]  /*6590*/  IMAD.WIDE R14, R29, 0x2, R2 ;  /* 0x000000021d0e7825 */ /* 0x001fc600078e0202 */
[----:B------:R-:W-:Y:S04]  /*65a0*/  STL.64 [R1+0xb0], R16 ;  /* 0x0000b01001007387 */ /* 0x000fe80000100a00 */
[----:B------:R-:W5:Y:S04]  /*65b0*/  LDL.LU R28, [R1+0x1c8] ;  /* 0x0001c800011c7983 */ /* 0x000f680000300800 */
[----:B------:R4:W-:Y:S04]  /*65c0*/  STL.64 [R1+0xc0], R14 ;  /* 0x0000c00e01007387 */ /* 0x0009e80000100a00 */
[----:B------:R-:W5:Y:S01]  /*65d0*/  LDL.LU R29, [R1+0x1d8] ;  /* 0x0001d800011d7983 */ /* 0x000f620000300800 */
[----:B----4-:R-:W-:-:S04]  /*65e0*/  IMAD.WIDE R14, R13, 0x2, R2 ;  /* 0x000000020d0e7825 */ /* 0x010fc800078e0202 */
[--C-:B------:R-:W-:Y:S01]  /*65f0*/  IMAD.WIDE R12, R10, 0x2, R2.reuse ;  /* 0x000000020a0c7825 */ /* 0x100fe200078e0202 */
[----:B------:R0:W-:Y:S03]  /*6600*/  STL.64 [R1+0xd8], R14 ;  /* 0x0000d80e01007387 */ /* 0x0001e60000100a00 */
[--C-:B------:R-:W-:Y:S01]  /*6610*/  IMAD.WIDE R10, R11, 0x2, R2.reuse ;  /* 0x000000020b0a7825 */ /* 0x100fe200078e0202 */
[----:B------:R1:W-:Y:S04]  /*6620*/  STL.64 [R1+0xf0], R12 ;  /* 0x0000f00c01007387 */ /* 0x0003e80000100a00 */
[----:B------:R4:W-:Y:S01]  /*6630*/  STL.64 [R1+0x100], R10 ;  /* 0x0001000a01007387 */ /* 0x0009e20000100a00 */
[----:B0-----:R-:W-:-:S04]  /*6640*/  IMAD.WIDE R14, R8, 0x2, R2 ;  /* 0x00000002080e7825 */ /* 0x001fc800078e0202 */
[--C-:B-1----:R-:W-:Y:S01]  /*6650*/  IMAD.WIDE R12, R9, 0x2, R2.reuse ;  /* 0x00000002090c7825 */ /* 0x102fe200078e0202 */
[----:B------:R-:W-:Y:S03]  /*6660*/  STL.64 [R1+0x118], R14 ;  /* 0x0001180e01007387 */ /* 0x000fe60000100a00 */
[--C-:B----4-:R-:W-:Y:S01]  /*6670*/  IMAD.WIDE R10, R6, 0x2, R2.reuse ;  /* 0x00000002060a7825 */ /* 0x110fe200078e0202 */
[----:B------:R0:W-:Y:S03]  /*6680*/  STL.64 [R1+0x128], R12 ;  /* 0x0001280c01007387 */ /* 0x0001e60000100a00 */
[--C-:B------:R-:W-:Y:S01]  /*6690*/  IMAD.WIDE R8, R22, 0x2, R2.reuse ;  /* 0x0000000216087825 */ /* 0x100fe200078e0202 */
[----:B------:R1:W-:Y:S04]  /*66a0*/  STL.64 [R1+0x138], R10 ;  /* 0x0001380a01007387 */ /* 0x0003e80000100a00 */
[----:B------:R4:W-:Y:S01]  /*66b0*/  STL.64 [R1+0x150], R8 ;  /* 0x0001500801007387 */ /* 0x0009e20000100a00 */
[----:B0-----:R-:W-:-:S04]  /*66c0*/  IMAD.WIDE R12, R23, 0x2, R2 ;  /* 0x00000002170c7825 */ /* 0x001fc800078e0202 */
[--C-:B-1----:R-:W-:Y:S01]  /*66d0*/  IMAD.WIDE R10, R26, 0x2, R2.reuse ;  /* 0x000000021a0a7825 */ /* 0x102fe200078e0202 */
[----:B------:R-:W-:Y:S04]  /*66e0*/  STL.64 [R1+0x160], R12 ;  /* 0x0001600c01007387 */ /* 0x000fe80000100a00 */
[----:B------:R-:W5:Y:S01]  /*66f0*/  LDL.LU R18, [R1+0x1e0] ;  /* 0x0001e00001127983 */ /* 0x000f620000300800 */
[----:B----4-:R-:W-:-:S03]  /*6700*/  IMAD.WIDE R8, R24, 0x2, R2 ;  /* 0x0000000218087825 */ /* 0x010fc600078e0202 */
[----:B------:R-:W-:Y:S04]  /*6710*/  STL.64 [R1+0x170], R10 ;  /* 0x0001700a01007387 */ /* 0x000fe80000100a00 */
[----:B------:R-:W4:Y:S04]  /*6720*/  LDL.LU R19, [R1+0x1f0] ;  /* 0x0001f00001137983 */ /* 0x000f280000300800 */
[----:B------:R0:W-:Y:S04]  /*6730*/  STL.64 [R1+0x178], R8 ;  /* 0x0001780801007387 */ /* 0x0001e80000100a00 */
[----:B------:R-:W4:Y:S04]  /*6740*/  LDL.LU R16, [R1+0x1fc] ;  /* 0x0001fc0001107983 */ /* 0x000f280000300800 */
[----:B------:R-:W4:Y:S04]  /*6750*/  LDL.LU R22, [R1+0x210] ;  /* 0x0002100001167983 */ /* 0x000f280000300800 */
[----:B------:R-:W4:Y:S01]  /*6760*/  LDL.LU R23, [R1+0x218] ;  /* 0x0002180001177983 */ /* 0x000f220000300800 */
[----:B0-----:R-:W-:-:S03]  /*6770*/  IMAD.WIDE R8, R25, 0x2, R2 ;  /* 0x0000000219087825 */ /* 0x001fc600078e0202 */
[----:B------:R-:W4:Y:S04]  /*6780*/  LDL.LU R17, [R1+0x228] ;  /* 0x0002280001117983 */ /* 0x000f280000300800 */
[----:B------:R-:W4:Y:S04]  /*6790*/  LDL.LU R14, [R1+0x230] ;  /* 0x00023000010e7983 */ /* 0x000f280000300800 */
[----:B------:R3:W-:Y:S04]  /*67a0*/  STL.64 [R1+0x188], R8 ;  /* 0x0001880801007387 */ /* 0x0007e80000100a00 */
[----:B------:R-:W4:Y:S04]  /*67b0*/  LDL.LU R15, [R1+0x244] ;  /* 0x00024400010f7983 */ /* 0x000f280000300800 */
[----:B------:R-:W4:Y:S04]  /*67c0*/  LDL.LU R12, [R1+0x258] ;  /* 0x00025800010c7983 */ /* 0x000f280000300800 */
[----:B------:R-:W4:Y:S04]  /*67d0*/  LDL.LU R26, [R1+0x260] ;  /* 0x00026000011a7983 */ /* 0x000f280000300800 */
[----:B------:R-:W4:Y:S04]  /*67e0*/  LDL.LU R24, [R1+0x270] ;  /* 0x0002700001187983 */ /* 0x000f280000300800 */
[----:B------:R-:W4:Y:S01]  /*67f0*/  LDL.LU R25, [R1+0x240] ;  /* 0x0002400001197983 */ /* 0x000f220000300800 */
[----:B--2---:R-:W-:-:S05]  /*6800*/  IMAD.WIDE R10, R7, 0x2, R2 ;  /* 0x00000002070a7825 */ /* 0x004fca00078e0202 */
[----:B------:R-:W-:Y:S01]  /*6810*/  STL.64 [R1+0x190], R10 ;  /* 0x0001900a01007387 */ /* 0x000fe20000100a00 */
[----:B---3--:R-:W-:-:S04]  /*6820*/  IMAD.WIDE R8, R4, 0x2, R2 ;  /* 0x0000000204087825 */ /* 0x008fc800078e0202 */
[--C-:B-----5:R-:W-:Y:S02]  /*6830*/  IMAD.WIDE R6, R27, 0x2, R2.reuse ;  /* 0x000000021b067825 */ /* 0x120fe400078e0202 */
[----:B------:R-:W2:Y:S04]  /*6840*/  LDL.LU R27, [R1+0x10c] ;  /* 0x00010c00011b7983 */ /* 0x000ea80000300800 */
[----:B------:R0:W-:Y:S04]  /*6850*/  STL.64 [R1+0x1a0], R8 ;  /* 0x0001a00801007387 */ /* 0x0001e80000100a00 */
[----:B------:R-:W3:Y:S04]  /*6860*/  LDL.LU R13, [R1+0x108] ;  /* 0x00010800010d7983 */ /* 0x000ee80000300800 */
[----:B------:R1:W-:Y:S01]  /*6870*/  STL.64 [R1+0x1b0], R6 ;  /* 0x0001b00601007387 */ /* 0x0003e20000100a00 */
[----:B0-----:R-:W-:-:S04]  /*6880*/  IMAD.WIDE R8, R5, 0x2, R2 ;  /* 0x0000000205087825 */ /* 0x001fc800078e0202 */
[--C-:B------:R-:W-:Y:S01]  /*6890*/  IMAD.WIDE R4, R29, 0x2, R2.reuse ;  /* 0x000000021d047825 */ /* 0x100fe200078e0202 */
[----:B------:R0:W-:Y:S03]  /*68a0*/  STL.64 [R1+0x1b8], R8 ;  /* 0x0001b80801007387 */ /* 0x0001e60000100a00 */
[--C-:B-1----:R-:W-:Y:S01]  /*68b0*/  IMAD.WIDE R6, R28, 0x2, R2.reuse ;  /* 0x000000021c067825 */ /* 0x102fe200078e0202 */
[----:B------:R-:W5:Y:S04]  /*68c0*/  LDL.LU R10, [R1+0xc8] ;  /* 0x0000c800010a7983 */ /* 0x000f680000300800 */
[----:B------:R1:W-:Y:S04]  /*68d0*/  STL.64 [R1+0x1c8], R6 ;  /* 0x0001c80601007387 */ /* 0x0003e80000100a00 */
[----:B------:R-:W2:Y:S04]  /*68e0*/  LDL.LU R11, [R1+0xa4] ;  /* 0x0000a400010b7983 */ /* 0x000ea80000300800 */
[----:B------:R1:W-:Y:S04]  /*68f0*/  STL.64 [R1+0x1d8], R4 ;  /* 0x0001d80401007387 */ /* 0x0003e80000100a00 */
[----:B0-----:R-:W2:Y:S04]  /*6900*/  LDL.LU R8, [R1+0xa0] ;  /* 0x0000a00001087983 */ /* 0x001ea80000300800 */
[----:B------:R-:W2:Y:S04]  /*6910*/  LDL.LU R9, [R1+0x7c] ;  /* 0x00007c0001097983 */ /* 0x000ea80000300800 */
[----:B-1----:R-:W2:Y:S04]  /*6920*/  LDL.LU R6, [R1+0x78] ;  /* 0x0000780001067983 */ /* 0x002ea80000300800 */
[----:B------:R-:W2:Y:S04]  /*6930*/  LDL.LU R7, [R1+0x5c] ;  /* 0x00005c0001077983 */ /* 0x000ea80000300800 */
[----:B------:R-:W2:Y:S04]  /*6940*/  LDL.LU R4, [R1+0x58] ;  /* 0x0000580001047983 */ /* 0x000ea80000300800 */
[----:B------:R-:W2:Y:S04]  /*6950*/  LDL.LU R5, [R1+0x54] ;  /* 0x0000540001057983 */ /* 0x000ea80000300800 */
[----:B------:R-:W2:Y:S04]  /*6960*/  LDL.LU R28, [R1+0x50] ;  /* 0x00005000011c7983 */ /* 0x000ea80000300800 */
[----:B------:R-:W2:Y:S01]  /*6970*/  LDL.LU R29, [R1+0x4c] ;  /* 0x00004c00011d7983 */ /* 0x000ea20000300800 */
[----:B------:R-:W-:-:S05]  /*6980*/  IMAD.WIDE R20, R18, 0x2, R2 ;  /* 0x0000000212147825 */ /* 0x000fca00078e0202 */
[----:B------:R0:W-:Y:S01]  /*6990*/  STL.64 [R1+0x1e0], R20 ;  /* 0x0001e01401007387 */ /* 0x0001e20000100a00 */
[----:B----4-:R-:W-:-:S03]  /*69a0*/  IMAD.WIDE R18, R19, 0x2, R2 ;  /* 0x0000000213127825 */ /* 0x010fc600078e0202 */
[----:B0-----:R-:W4:Y:S04]  /*69b0*/  LDL.LU.64 R20, [R1+0xde0] ;  /* 0x000de00001147983 */ /* 0x001f280000300a00 */
[----:B------:R0:W-:Y:S02]  /*69c0*/  STL.64 [R1+0x1f0], R18 ;  /* 0x0001f01201007387 */ /* 0x0001e40000100a00 */
[----:B0-----:R-:W-:-:S05]  /*69d0*/  IMAD.WIDE R18, R16, 0x2, R2 ;  /* 0x0000000210127825 */ /* 0x001fca00078e0202 */
[----:B------:R0:W-:Y:S01]  /*69e0*/  STL.64 [R1+0x200], R18 ;  /* 0x0002001201007387 */ /* 0x0001e20000100a00 */
[----:B------:R-:W-:-:S04]  /*69f0*/  IMAD.WIDE R16, R17, 0x2, R2 ;  /* 0x0000000211107825 */ /* 0x000fc800078e0202 */
[----:B0-----:R-:W-:-:S04]  /*6a00*/  IMAD.WIDE R18, R22, 0x2, R2 ;  /* 0x0000000216127825 */ /* 0x001fc800078e0202 */
[--C-:B------:R-:W-:Y:S01]  /*6a10*/  IMAD.WIDE R22, R23, 0x2, R2.reuse ;  /* 0x0000000217167825 */ /* 0x100fe200078e0202 */
[----:B------:R0:W-:Y:S04]  /*6a20*/  STL.64 [R1+0x210], R18 ;  /* 0x0002101201007387 */ /* 0x0001e80000100a00 */
[----:B0-----:R-:W2:Y:S04]  /*6a30*/  LDL.LU.64 R18, [R1+0xdd8] ;  /* 0x000dd80001127983 */ /* 0x001ea80000300a00 */
        /* <DEDUP_REMOVED lines=12> */
[----:B0-----:R-:W-:-:S04]  /*6b00*/  IMAD.WIDE R14, R24, 0x2, R2 ;  /* 0x00000002180e7825 */ /* 0x001fc800078e0202 */
[--C-:B------:R-:W-:Y:S01]  /*6b10*/  IMAD.WIDE R24, R25, 0x2, R2.reuse ;  /* 0x0000000219187825 */ /* 0x100fe200078e0202 */
[----:B------:R0:W-:Y:S04]  /*6b20*/  STL.64 [R1+0x270], R14 ;  /* 0x0002700e01007387 */ /* 0x0001e80000100a00 */
[----:B0-----:R-:W2:Y:S04]  /*6b30*/  LDL.LU.64 R14, [R1+0xdc8] ;  /* 0x000dc800010e7983 */ /* 0x001ea80000300a00 */
        /* <DEDUP_REMOVED lines=8> */
[----:B0-----:R-:W2:Y:S04]  /*6bc0*/  LDL.LU.64 R24, [R1+0x30] ;  /* 0x0000300001187983 */ /* 0x001ea80000300a00 */
[----:B------:R0:W-:Y:S04]  /*6bd0*/  STL.64 [R1+0x298], R26 ;  /* 0x0002981a01007387 */ /* 0x0001e80000100a00 */
[----:B0-----:R-:W2:Y:S01]  /*6be0*/  LDL.LU.64 R26, [R1+0xdb8] ;  /* 0x000db800011a7983 */ /* 0x001ea20000300a00 */
[----:B---3--:R-:W-:-:S05]  /*6bf0*/  IMAD.WIDE R12, R13, 0x2, R2 ;  /* 0x000000020d0c7825 */ /* 0x008fca00078e0202 */
[----:B------:R2:W-:Y:S02]  /*6c00*/  STL.64 [R1+0x108], R12 ;  /* 0x0001080c01007387 */ /* 0x0005e40000100a00 */
[----:B--2---:R-:W-:-:S05]  /*6c10*/  IMAD.WIDE R12, R26, 0x2, R2 ;  /* 0x000000021a0c7825 */ /* 0x004fca00078e0202 */
[----:B------:R0:W-:Y:S02]  /*6c20*/  STL.64 [R1+0x2b0], R12 ;  /* 0x0002b00c01007387 */ /* 0x0001e40000100a00 */
[--C-:B0-----:R-:W-:Y:S02]  /*6c30*/  IMAD.WIDE R12, R27, 0x2, R2.reuse ;  /* 0x000000021b0c7825 */ /* 0x101fe400078e0202 */
[----:B------:R-:W2:Y:S04]  /*6c40*/  LDL.LU.64 R26, [R1+0x28] ;  /* 0x00002800011a7983 */ /* 0x000ea80000300a00 */
[----:B------:R5:W-:Y:S02]  /*6c50*/  STL.64 [R1+0xe0], R12 ;  /* 0x0000e00c01007387 */ /* 0x000be40000100a00 */
[----:B-----5:R-:W-:-:S04]  /*6c60*/  IMAD.WIDE R12, R10, 0x2, R2 ;  /* 0x000000020a0c7825 */ /* 0x020fc800078e0202 */
[--C-:B------:R-:W-:Y:S01]  /*6c70*/  IMAD.WIDE R10, R11, 0x2, R2.reuse ;  /* 0x000000020b0a7825 */ /* 0x100fe200078e0202 */
[----:B------:R0:W-:Y:S04]  /*6c80*/  STL.64 [R1+0x328], R12 ;  /* 0x0003280c01007387 */ /* 0x0001e80000100a00 */
[----:B0-----:R-:W3:Y:S04]  /*6c90*/  LDL.LU.64 R12, [R1+0xdb0] ;  /* 0x000db000010c7983 */ /* 0x001ee80000300a00 */
        /* <DEDUP_REMOVED lines=24> */
[----:B0-----:R-:W2:Y:S02]  /*6e20*/  LDL.LU R29, [R1+0xd88] ;  /* 0x000d8800011d7983 */ /* 0x001ea40000300800 */
[----:B--2---:R-:W-:-:S04]  /*6e30*/  IMAD.WIDE R28, R29, 0x2, R2 ;  /* 0x000000021d1c7825 */ /* 0x004fc800078e0202 */
[----:B------:R-:W-:Y:S01]  /*6e40*/  IMAD.WIDE R2, R0, 0x2, R2 ;  /* 0x0000000200027825 */ /* 0x000fe200078e0202 */
[----:B------:R0:W-:Y:S03]  /*6e50*/  STL.64 [R1+0x628], R28 ;  /* 0x0006281c01007387 */ /* 0x0001e60000100a00 */
[----:B------:R-:W-:Y:S01]  /*6e60*/  IMAD.MOV.U32 R0, RZ, RZ, R23 ;  /* 0x000000ffff007224 */ /* 0x000fe200078e0017 */
[----:B0-----:R-:W2:Y:S04]  /*6e70*/  LDL.LU.64 R28, [R1+0x38] ;  /* 0x00003800011c7983 */ /* 0x001ea80000300a00 */
[----:B------:R0:W-:Y:S04]  /*6e80*/  STL.64 [R1+0x638], R2 ;  /* 0x0006380201007387 */ /* 0x0001e80000100a00 */
[----:B0-----:R-:W2:Y:S04]  /*6e90*/  LDL.LU.64 R2, [R1+0x10] ;  /* 0x0000100001027983 */ /* 0x001ea80000300a00 */
[----:B------:R0:W-:Y:S04]  /*6ea0*/  STL [R1+0xac8], R22 ;  /* 0x000ac81601007387 */ /* 0x0001e80000100800 */
[----:B0-----:R-:W2:Y:S04]  /*6eb0*/  LDL.LU.64 R22, [R1+0xd80] ;  /* 0x000d800001167983 */ /* 0x001ea80000300a00 */
[----:B--2---:R-:W-:Y:S04]  /*6ec0*/  STL [R1+0xac4], R22 ;  /* 0x000ac41601007387 */ /* 0x004fe80000100800 */
[----:B------:R0:W-:Y:S04]  /*6ed0*/  STL [R1+0xac0], R0 ;  /* 0x000ac00001007387 */ /* 0x0001e80000100800 */
[----:B------:R1:W-:Y:S01]  /*6ee0*/  STL [R1+0xab8], R23 ;  /* 0x000ab81701007387 */ /* 0x0003e20000100800 */
[----:B0-----:R-:W-:-:S03]  /*6ef0*/  IMAD.MOV.U32 R0, RZ, RZ, R29 ;  /* 0x000000ffff007224 */ /* 0x001fc600078e001d */
[----:B-1----:R-:W2:Y:S04]  /*6f00*/  LDL.LU.64 R22, [R1+0x8] ;  /* 0x0000080001167983 */ /* 0x002ea80000300a00 */
[----:B------:R0:W-:Y:S04]  /*6f10*/  STL [R1+0xabc], R28 ;  /* 0x000abc1c01007387 */ /* 0x0001e80000100800 */
[----:B------:R-:W-:Y:S04]  /*6f20*/  STL [R1+0xab4], R4 ;  /* 0x000ab40401007387 */ /* 0x000fe80000100800 */
[----:B------:R1:W-:Y:S04]  /*6f30*/  STL [R1+0xab0], R0 ;  /* 0x000ab00001007387 */ /* 0x0003e80000100800 */
[----:B0-----:R-:W2:Y:S04]  /*6f40*/  LDL.LU.64 R28, [R1] ;  /* 0x00000000011c7983 */ /* 0x001ea80000300a00 */
[----:B------:R0:W-:Y:S01]  /*6f50*/  STL [R1+0xaa8], R5 ;  /* 0x000aa80501007387 */ /* 0x0001e20000100800 */
[----:B-1----:R-:W-:-:S03]  /*6f60*/  IMAD.MOV.U32 R0, RZ, RZ, R25 ;  /* 0x000000ffff007224 */ /* 0x002fc600078e0019 */
[----:B0-----:R-:W2:Y:S04]  /*6f70*/  LDL.LU.64 R4, [R1+0x18] ;  /* 0x0000180001047983 */ /* 0x001ea80000300a00 */
[----:B------:R0:W-:Y:S04]  /*6f80*/  STL [R1+0xaac], R24 ;  /* 0x000aac1801007387 */ /* 0x0001e80000100800 */
[----:B0-----:R-:W2:Y:S04]  /*6f90*/  LDL.LU.64 R24, [R1+0xd78] ;  /* 0x000d780001187983 */ /* 0x001ea80000300a00 */
[----:B------:R-:W-:Y:S04]  /*6fa0*/  STL [R1+0xaa4], R6 ;  /* 0x000aa40601007387 */ /* 0x000fe80000100800 */
[----:B------:R-:W-:Y:S04]  /*6fb0*/  STL [R1+0xaa0], R0 ;  /* 0x000aa00001007387 */ /* 0x000fe80000100800 */
[----:B------:R0:W-:Y:S04]  /*6fc0*/  STL [R1+0xa98], R7 ;  /* 0x000a980701007387 */ /* 0x0001e80000100800 */
[----:B0-----:R-:W2:Y:S01]  /*6fd0*/  LDL.LU.64 R6, [R1+0x20] ;  /* 0x0000200001067983 */ /* 0x001ea20000300a00 */
[----:B------:R-:W-:-:S03]  /*6fe0*/  IMAD.MOV.U32 R0, RZ, RZ, R27 ;  /* 0x000000ffff007224 */ /* 0x000fc600078e001b */
[----:B------:R0:W-:Y:S04]  /*6ff0*/  STL [R1+0xa9c], R26 ;  /* 0x000a9c1a01007387 */ /* 0x0001e80000100800 */
[----:B0-----:R-:W3:Y:S04]  /*7000*/  LDL.LU.64 R26, [R1+0xd70] ;  /* 0x000d7000011a7983 */ /* 0x001ee80000300a00 */
[----:B------:R-:W-:Y:S04]  /*7010*/  STL [R1+0xa94], R8 ;  /* 0x000a940801007387 */ /* 0x000fe80000100800 */
[----:B------:R2:W-:Y:S04]  /*7020*/  STL [R1+0xa90], R0 ;  /* 0x000a900001007387 */ /* 0x0005e80000100800 */
[----:B------:R-:W-:Y:S01]  /*7030*/  STL [R1+0xa88], R9 ;  /* 0x000a880901007387 */ /* 0x000fe20000100800 */
[----:B--2---:R-:W-:-:S03]  /*7040*/  IMAD.MOV.U32 R0, RZ, RZ, R7 ;  /* 0x000000ffff007224 */ /* 0x004fc600078e0007 */
[----:B------:R-:W-:Y:S04]  /*7050*/  STL [R1+0xa8c], R6 ;  /* 0x000a8c0601007387 */ /* 0x000fe80000100800 */
[----:B-----5:R-:W-:Y:S04]  /*7060*/  STL [R1+0xa84], R10 ;  /* 0x000a840a01007387 */ /* 0x020fe80000100800 */
[----:B------:R0:W-:Y:S04]  /*7070*/  STL [R1+0xa80], R0 ;  /* 0x000a800001007387 */ /* 0x0001e80000100800 */
[----:B------:R-:W-:Y:S01]  /*7080*/  STL [R1+0xa78], R11 ;  /* 0x000a780b01007387 */ /* 0x000fe20000100800 */
[----:B0-----:R-:W-:-:S03]  /*7090*/  IMAD.MOV.U32 R0, RZ, RZ, R5 ;  /* 0x000000ffff007224 */ /* 0x001fc600078e0005 */
[----:B------:R-:W-:Y:S04]  /*70a0*/  STL [R1+0xa7c], R4 ;  /* 0x000a7c0401007387 */ /* 0x000fe80000100800 */
[----:B---3--:R-:W-:Y:S04]  /*70b0*/  STL [R1+0xa74], R12 ;  /* 0x000a740c01007387 */ /* 0x008fe80000100800 */
[----:B------:R0:W-:Y:S04]  /*70c0*/  STL [R1+0xa70], R0 ;  /* 0x000a700001007387 */ /* 0x0001e80000100800 */
[----:B------:R-:W-:Y:S01]  /*70d0*/  STL [R1+0xa68], R13 ;  /* 0x000a680d01007387 */ /* 0x000fe20000100800 */
[----:B0-----:R-:W-:-:S03]  /*70e0*/  IMAD.MOV.U32 R0, RZ, RZ, R3 ;  /* 0x000000ffff007224 */ /* 0x001fc600078e0003 */
[----:B------:R0:W-:Y:S04]  /*70f0*/  STL [R1+0xa6c], R2 ;  /* 0x000a6c0201007387 */ /* 0x0001e80000100800 */
[----:B0-----:R-:W2:Y:S04]  /*7100*/  LDL.LU.64 R2, [R1+0x70] ;  /* 0x0000700001027983 */ /* 0x001ea80000300a00 */
[----:B------:R0:W-:Y:S04]  /*7110*/  STL [R1+0xa60], R0 ;  /* 0x000a600001007387 */ /* 0x0001e80000100800 */
[----:B------:R-:W-:Y:S04]  /*7120*/  STL [R1+0xa64], R14 ;  /* 0x000a640e01007387 */ /* 0x000fe80000100800 */
[----:B------:R1:W-:Y:S01]  /*7130*/  STL [R1+0xa58], R15 ;  /* 0x000a580f01007387 */ /* 0x0003e20000100800 */
[----:B0-----:R-:W-:-:S03]  /*7140*/  IMAD.MOV.U32 R0, RZ, RZ, R23 ;  /* 0x000000ffff007224 */ /* 0x001fc600078e0017 */
[----:B-1----:R-:W3:Y:S04]  /*7150*/  LDL.LU.64 R14, [R1+0x80] ;  /* 0x00008000010e7983 */ /* 0x002ee80000300a00 */
[----:B------:R-:W-:Y:S04]  /*7160*/  STL [R1+0xa5c], R22 ;  /* 0x000a5c1601007387 */ /* 0x000fe80000100800 */
[----:B------:R-:W5:Y:S04]  /*7170*/  LDL.LU.64 R12, [R1+0x88] ;  /* 0x00008800010c7983 */ /* 0x000f680000300a00 */
[----:B------:R0:W-:Y:S04]  /*7180*/  STL [R1+0xa50], R0 ;  /* 0x000a500001007387 */ /* 0x0001e80000100800 */
[----:B------:R-:W-:Y:S04]  /*7190*/  STL [R1+0xa54], R16 ;  /* 0x000a541001007387 */ /* 0x000fe80000100800 */
[----:B------:R1:W-:Y:S01]  /*71a0*/  STL [R1+0xa48], R17 ;  /* 0x000a481101007387 */ /* 0x0003e20000100800 */
[----:B0-----:R-:W-:-:S03]  /*71b0*/  IMAD.MOV.U32 R0, RZ, RZ, R29 ;  /* 0x000000ffff007224 */ /* 0x001fc600078e001d */
[----:B-1----:R-:W2:Y:S04]  /*71c0*/  LDL.LU.64 R16, [R1+0x68] ;  /* 0x0000680001107983 */ /* 0x002ea80000300a00 */
[----:B------:R-:W2:Y:S04]  /*71d0*/  LDL.LU.64 R10, [R1+0x90] ;  /* 0x00009000010a7983 */ /* 0x000ea80000300a00 */
[----:B------:R-:W-:Y:S04]  /*71e0*/  STL [R1+0xa4c], R28 ;  /* 0x000a4c1c01007387 */ /* 0x000fe80000100800 */
[----:B------:R-:W2:Y:S04]  /*71f0*/  LDL.LU.64 R8, [R1+0x98] ;  /* 0x0000980001087983 */ /* 0x000ea80000300a00 */
[----:B------:R-:W-:Y:S04]  /*7200*/  STL [R1+0xa40], R0 ;  /* 0x000a400001007387 */ /* 0x000fe80000100800 */
[----:B------:R-:W-:Y:S04]  /*7210*/  STL [R1+0xa44], R18 ;  /* 0x000a441201007387 */ /* 0x000fe80000100800 */
[----:B------:R0:W-:Y:S04]  /*7220*/  STL [R1+0xa38], R19 ;  /* 0x000a381301007387 */ /* 0x0001e80000100800 */
[----:B------:R-:W2:Y:S04]  /*7230*/  LDL.LU.64 R6, [R1+0xa8] ;  /* 0x0000a80001067983 */ /* 0x000ea80000300a00 */
[----:B------:R-:W-:Y:S04]  /*7240*/  STL [R1+0xa3c], R26 ;  /* 0x000a3c1a01007387 */ /* 0x000fe80000100800 */
[----:B0-----:R-:W2:Y:S04]  /*7250*/  LDL.LU.64 R18, [R1+0xb0] ;  /* 0x0000b00001127983 */ /* 0x001ea80000300a00 */
[----:B------:R0:W-:Y:S04]  /*7260*/  STL [R1+0xa30], R27 ;  /* 0x000a301b01007387 */ /* 0x0001e80000100800 */
[----:B0-----:R-:W2:Y:S04]  /*7270*/  LDL.LU.64 R26, [R1+0x60] ;  /* 0x00006000011a7983 */ /* 0x001ea80000300a00 */
[----:B----4-:R-:W-:Y:S04]  /*7280*/  STL [R1+0xa34], R20 ;  /* 0x000a341401007387 */ /* 0x010fe80000100800 */
[----:B------:R-:W4:Y:S04]  /*7290*/  LDL.LU.64 R4, [R1+0xb8] ;  /* 0x0000b80001047983 */ /* 0x000f280000300a00 */
[----:B------:R-:W-:Y:S04]  /*72a0*/  STL [R1+0xa28], R21 ;  /* 0x000a281501007387 */ /* 0x000fe80000100800 */
[----:B------:R-:W-:Y:S04]  /*72b0*/  STL [R1+0xa2c], R24 ;  /* 0x000a2c1801007387 */ /* 0x000fe80000100800 */
[----:B------:R-:W3:Y:S04]  /*72c0*/  LDL.LU.64 R22, [R1+0xc0] ;  /* 0x0000c00001167983 */ /* 0x000ee80000300a00 */
[----:B------:R-:W-:Y:S04]  /*72d0*/  STL [R1+0x2cc], R25 ;  /* 0x0002cc1901007387 */ /* 0x000fe80000100800 */
[----:B--2---:R-:W-:Y:S01]  /*72e0*/  STL [R1+0x2d4], R26 ;  /* 0x0002d41a01007387 */ /* 0x004fe20000100800 */
[----:B------:R-:W-:-:S03]  /*72f0*/  IMAD.MOV.U32 R0, RZ, RZ, R27 ;  /* 0x000000ffff007224 */ /* 0x000fc600078e001b */
[----:B------:R-:W2:Y:S04]  /*7300*/  LDL.LU.64 R28, [R1+0xd0] ;  /* 0x0000d000011c7983 */ /* 0x000ea80000300a00 */
[----:B------:R-:W-:Y:S04]  /*7310*/  STL [R1+0x2dc], R16 ;  /* 0x0002dc1001007387 */ /* 0x000fe80000100800 */
[----:B------:R0:W-:Y:S02]  /*7320*/  STL [R1+0x2d0], R0 ;  /* 0x0002d00001007387 */ /* 0x0001e40000100800 */
[----:B0-----:R-:W-:-:S02]  /*7330*/  IMAD.MOV.U32 R0, RZ, RZ, R17 ;  /* 0x000000ffff007224 */ /* 0x001fc400078e0011 */
[----:B------:R-:W2:Y:S04]  /*7340*/  LDL.LU.64 R16, [R1+0xd8] ;  /* 0x0000d80001107983 */ /* 0x000ea80000300a00 */
[----:B------:R0:W-:Y:S04]  /*7350*/  STL [R1+0x2d8], R0 ;  /* 0x0002d80001007387 */ /* 0x0001e80000100800 */
[----:B------:R1:W-:Y:S01]  /*7360*/  STL [R1+0x2e4], R2 ;  /* 0x0002e40201007387 */ /* 0x0003e20000100800 */
[----:B0-----:R-:W-:-:S03]  /*7370*/  IMAD.MOV.U32 R0, RZ, RZ, R3 ;  /* 0x000000ffff007224 */ /* 0x001fc600078e0003 */
[----:B-1----:R-:W2:Y:S04]  /*7380*/  LDL.LU.64 R2, [R1+0xe8] ;  /* 0x0000e80001027983 */ /* 0x002ea80000300a00 */
[----:B------:R0:W-:Y:S04]  /*7390*/  STL [R1+0x2e0], R0 ;  /* 0x0002e00001007387 */ /* 0x0001e80000100800 */
[----:B---3--:R1:W-:Y:S01]  /*73a0*/  STL [R1+0x2ec], R14 ;  /* 0x0002ec0e01007387 */ /* 0x0083e20000100800 */
[----:B0-----:R-:W-:-:S03]  /*73b0*/  IMAD.MOV.U32 R0, RZ, RZ, R15 ;  /* 0x000000ffff007224 */ /* 0x001fc600078e000f */
[----:B-1----:R-:W3:Y:S04]  /*73c0*/  LDL.LU.64 R14, [R1+0xf0] ;  /* 0x0000f000010e7983 */ /* 0x002ee80000300a00 */
[----:B------:R0:W-:Y:S04]  /*73d0*/  STL [R1+0x2e8], R0 ;  /* 0x0002e80001007387 */ /* 0x0001e80000100800 */
[----:B-----5:R1:W-:Y:S01]  /*73e0*/  STL [R1+0x2f4], R12 ;  /* 0x0002f40c01007387 */ /* 0x0203e20000100800 */
[----:B0-----:R-:W-:-:S03]  /*73f0*/  IMAD.MOV.U32 R0, RZ, RZ, R13 ;  /* 0x000000ffff007224 */ /* 0x001fc600078e000d */
[----:B-1----:R-:W5:Y:S04]  /*7400*/  LDL.LU.64 R12, [R1+0xf8] ;  /* 0x0000f800010c7983 */ /* 0x002f680000300a00 */
[----:B------:R0:W-:Y:S04]  /*7410*/  STL [R1+0x2f0], R0 ;  /* 0x0002f00001007387 */ /* 0x0001e80000100800 */
[----:B------:R1:W-:Y:S01]  /*7420*/  STL [R1+0x2fc], R10 ;  /* 0x0002fc0a01007387 */ /* 0x0003e20000100800 */
        /* <DEDUP_REMOVED lines=9> */
[----:B------:R-:W-:Y:S04]  /*74c0*/  STL [R1+0x314], R18 ;  /* 0x0003141201007387 */ /* 0x000fe80000100800 */
[----:B------:R0:W-:Y:S04]  /*74d0*/  STL [R1+0x308], R0 ;  /* 0x0003080001007387 */ /* 0x0001e80000100800 */
[----:B-1----:R-:W5:Y:S01]  /*74e0*/  LDL.LU.64 R6, [R1+0x118] ;  /* 0x0001180001067983 */ /* 0x002f620000300a00 */
[----:B0-----:R-:W-:-:S03]  /*74f0*/  IMAD.MOV.U32 R0, RZ, RZ, R19 ;  /* 0x000000ffff007224 */ /* 0x001fc600078e0013 */
[----:B----4-:R-:W-:Y:S04]  /*7500*/  STL [R1+0x31c], R4 ;  /* 0x00031c0401007387 */ /* 0x010fe80000100800 */
[----:B------:R0:W-:Y:S04]  /*7510*/  STL [R1+0x310], R0 ;  /* 0x0003100001007387 */ /* 0x0001e80000100800 */
[----:B------:R-:W4:Y:S01]  /*7520*/  LDL.LU.64 R20, [R1+0x120] ;  /* 0x0001200001147983 */ /* 0x000f220000300a00 */
[----:B0-----:R-:W-:-:S03]  /*7530*/  IMAD.MOV.U32 R0, RZ, RZ, R5 ;  /* 0x000000ffff007224 */ /* 0x001fc600078e0005 */
[----:B------:R-:W-:Y:S04]  /*7540*/  STL [R1+0x338], R22 ;  /* 0x0003381601007387 */ /* 0x000fe80000100800 */
[----:B------:R0:W-:Y:S04]  /*7550*/  STL [R1+0x318], R0 ;  /* 0x0003180001007387 */ /* 0x0001e80000100800 */
[----:B------:R-:W4:Y:S01]  /*7560*/  LDL.LU.64 R4, [R1+0x128] ;  /* 0x0001280001047983 */ /* 0x000f220000300a00 */
[----:B0-----:R-:W-:-:S03]  /*7570*/  IMAD.MOV.U32 R0, RZ, RZ, R23 ;  /* 0x000000ffff007224 */ /* 0x001fc600078e0017 */
[----:B--2---:R-:W-:Y:S04]  /*7580*/  STL [R1+0x340], R28 ;  /* 0x0003401c01007387 */ /* 0x004fe80000100800 */
[----:B------:R0:W-:Y:S04]  /*7590*/  STL [R1+0x320], R0 ;  /* 0x0003200001007387 */ /* 0x0001e80000100800 */
[----:B------:R-:W2:Y:S01]  /*75a0*/  LDL.LU.64 R22, [R1+0x130] ;  /* 0x0001300001167983 */ /* 0x000ea20000300a00 */
[----:B0-----:R-:W-:-:S03]  /*75b0*/  IMAD.MOV.U32 R0, RZ, RZ, R29 ;  /* 0x000000ffff007224 */ /* 0x001fc600078e001d */
[----:B------:R-:W2:Y:S04]  /*75c0*/  LDL.LU.64 R28, [R1+0x138] ;  /* 0x00013800011c7983 */ /* 0x000ea80000300a00 */
[----:B------:R0:W-:Y:S04]  /*75d0*/  STL [R1+0x33c], R0 ;  /* 0x00033c0001007387 */ /* 0x0001e80000100800 */
[----:B------:R-:W-:Y:S04]  /*75e0*/  STL [R1+0x348], R16 ;  /* 0x0003481001007387 */ /* 0x000fe80000100800 */
[----:B------:R-:W2:Y:S01]  /*75f0*/  LDL.LU.64 R26, [R1+0x158] ;  /* 0x00015800011a7983 */ /* 0x000ea20000300a00 */
[----:B0-----:R-:W-:-:S05]  /*7600*/  IMAD.MOV.U32 R0, RZ, RZ, R17 ;  /* 0x000000ffff007224 */ /* 0x001fca00078e0011 */
[----:B------:R0:W-:Y:S04]  /*7610*/  STL [R1+0x344], R0 ;  /* 0x0003440001007387 */ /* 0x0001e80000100800 */
[----:B------:R1:W-:Y:S01]  /*7620*/  STL [R1+0x350], R2 ;  /* 0x0003500201007387 */ /* 0x0003e20000100800 */
[----:B0-----:R-:W-:-:S03]  /*7630*/  IMAD.MOV.U32 R0, RZ, RZ, R3 ;  /* 0x000000ffff007224 */ /* 0x001fc600078e0003 */
[----:B-1----:R-:W2:Y:S04]  /*7640*/  LDL.LU.64 R2, [R1+0x150] ;  /* 0x0001500001027983 */ /* 0x002ea80000300a00 */
[----:B------:R0:W-:Y:S04]  /*7650*/  STL [R1+0x34c], R0 ;  /* 0x00034c0001007387 */ /* 0x0001e80000100800 */
[----:B---3--:R-:W-:Y:S04]  /*7660*/  STL [R1+0x358], R14 ;  /* 0x0003580e01007387 */ /* 0x008fe80000100800 */
[----:B------:R-:W3:Y:S01]  /*7670*/  LDL.LU.64 R18, [R1+0x168] ;  /* 0x0001680001127983 */ /* 0x000ee20000300a00 */
[----:B0-----:R-:W-:-:S05]  /*7680*/  IMAD.MOV.U32 R0, RZ, RZ, R15 ;  /* 0x000000ffff007224 */ /* 0x001fca00078e000f */
[----:B------:R0:W-:Y:S04]  /*7690*/  STL [R1+0x354], R0 ;  /* 0x0003540001007387 */ /* 0x0001e80000100800 */
[----:B-----5:R-:W-:Y:S01]  /*76a0*/  STL [R1+0x360], R12 ;  /* 0x0003600c01007387 */ /* 0x020fe20000100800 */
[----:B0-----:R-:W-:-:S03]  /*76b0*/  IMAD.MOV.U32 R0, RZ, RZ, R13 ;  /* 0x000000ffff007224 */ /* 0x001fc600078e000d */
[----:B------:R-:W5:Y:S04]  /*76c0*/  LDL.LU.64 R16, [R1+0x160] ;  /* 0x0001600001107983 */ /* 0x000f680000300a00 */
[----:B------:R-:W-:Y:S04]  /*76d0*/  STL [R1+0x368], R10 ;  /* 0x0003680a01007387 */ /* 0x000fe80000100800 */
[----:B------:R0:W-:Y:S04]  /*76e0*/  STL [R1+0x35c], R0 ;  /* 0x00035c0001007387 */ /* 0x0001e80000100800 */
[----:B------:R-:W5:Y:S01]  /*76f0*/  LDL.LU.64 R14, [R1+0x180] ;  /* 0x00018000010e7983 */ /* 0x000f620000300a00 */
[----:B0-----:R-:W-:-:S03]  /*7700*/  IMAD.MOV.U32 R0, RZ, RZ, R11 ;  /* 0x000000ffff007224 */ /* 0x001fc600078e000b */
[----:B------:R-:W-:Y:S04]  /*7710*/  STL [R1+0x370], R8 ;  /* 0x0003700801007387 */ /* 0x000fe80000100800 */
[----:B------:R0:W-:Y:S04]  /*7720*/  STL [R1+0x364], R0 ;  /* 0x0003640001007387 */ /* 0x0001e80000100800 */
[----:B------:R-:W5:Y:S04]  /*7730*/  LDL.LU.64 R12, [R1+0x170] ;  /* 0x00017000010c7983 */ /* 0x000f680000300a00 */
[----:B------:R-:W5:Y:S01]  /*7740*/  LDL.LU.64 R10, [R1+0x198] ;  /* 0x00019800010a7983 */ /* 0x000f620000300a00 */
[----:B0-----:R-:W-:-:S05]  /*7750*/  IMAD.MOV.U32 R0, RZ, RZ, R9 ;  /* 0x000000ffff007224 */ /* 0x001fca00078e0009 */
[----:B------:R0:W-:Y:S04]  /*7760*/  STL [R1+0x36c], R0 ;  /* 0x00036c0001007387 */ /* 0x0001e80000100800 */
[----:B------:R1:W-:Y:S01]  /*7770*/  STL [R1+0x378], R6 ;  /* 0x0003780601007387 */ /* 0x0003e20000100800 */
[----:B0-----:R-:W-:-:S03]  /*7780*/  IMAD.MOV.U32 R0, RZ, RZ, R7 ;  /* 0x000000ffff007224 */ /* 0x001fc600078e0007 */
[----:B-1----:R-:W5:Y:S04]  /*7790*/  LDL.LU.64 R6, [R1+0x178] ;  /* 0x0001780001067983 */ /* 0x002f680000300a00 */
[----:B------:R0:W-:Y:S04]  /*77a0*/  STL [R1+0x374], R0 ;  /* 0x0003740001007387 */ /* 0x0001e80000100800 */
[----:B----4-:R-:W-:Y:S04]  /*77b0*/  STL [R1+0x380], R20 ;  /* 0x0003801401007387 */ /* 0x010fe80000100800 */
[----:B------:R-:W4:Y:S01]  /*77c0*/  LDL.LU.64 R8, [R1+0x1a8] ;  /* 0x0001a80001087983 */ /* 0x000f220000300a00 */
[----:B0-----:R-:W-:-:S03]  /*77d0*/  IMAD.MOV.U32 R0, RZ, RZ, R21 ;  /* 0x000000ffff007224 */ /* 0x001fc600078e0015 */
[----:B------:R-:W-:Y:S04]  /*77e0*/  STL [R1+0x388], R4 ;  /* 0x0003880401007387 */ /* 0x000fe80000100800 */
[----:B------:R0:W-:Y:S02]  /*77f0*/  STL [R1+0x37c], R0 ;  /* 0x00037c0001007387 */ /* 0x0001e40000100800 */
[----:B0-----:R-:W-:Y:S02]  /*7800*/  IMAD.MOV.U32 R0, RZ, RZ, R5 ;  /* 0x000000ffff007224 */ /* 0x001fe400078e0005 */
[----:B------:R-:W4:Y:S04]  /*7810*/  LDL.LU.64 R4, [R1+0x188] ;  /* 0x0001880001047983 */ /* 0x000f280000300a00 */
[----:B------:R2:W-:Y:S02]  /*7820*/  STL [R1+0x384], R0 ;  /* 0x0003840001007387 */ /* 0x0005e40000100800 */
[----:B--2---:R-:W-:-:S02]  /*7830*/  IMAD.MOV.U32 R0, RZ, RZ, R23 ;  /* 0x000000ffff007224 */ /* 0x004fc400078e0017 */
[----:B------:R0:W-:Y:S04]  /*7840*/  STL [R1+0x390], R22 ;  /* 0x0003901601007387 */ /* 0x0001e80000100800 */
[----:B------:R-:W-:Y:S04]  /*7850*/  STL [R1+0x398], R28 ;  /* 0x0003981c01007387 */ /* 0x000fe80000100800 */
[----:B------:R1:W-:Y:S04]  /*7860*/  STL [R1+0x38c], R0 ;  /* 0x00038c0001007387 */ /* 0x0003e80000100800 */
[----:B0-----:R-:W2:Y:S01]  /*7870*/  LDL.LU.64 R22, [R1+0x1c0] ;  /* 0x0001c00001167983 */ /* 0x001ea20000300a00 */
[----:B-1----:R-:W-:-:S05]  /*7880*/  IMAD.MOV.U32 R0, RZ, RZ, R29 ;  /* 0x000000ffff007224 */ /* 0x002fca00078e001d */
[----:B------:R0:W-:Y:S04]  /*7890*/  STL [R1+0x394], R0 ;  /* 0x0003940001007387 */ /* 0x0001e80000100800 */
[----:B------:R-:W-:Y:S04]  /*78a0*/  STL [R1+0x3a0], R26 ;  /* 0x0003a01a01007387 */ /* 0x000fe80000100800 */
[----:B------:R-:W2:Y:S01]  /*78b0*/  LDL.LU.64 R28, [R1+0x190] ;  /* 0x00019000011c7983 */ /* 0x000ea20000300a00 */
[----:B0-----:R-:W-:-:S03]  /*78c0*/  IMAD.MOV.U32 R0, RZ, RZ, R27 ;  /* 0x000000ffff007224 */ /* 0x001fc600078e001b */
[----:B------:R-:W-:Y:S04]  /*78d0*/  STL [R1+0x3a8], R2 ;  /* 0x0003a80201007387 */ /* 0x000fe80000100800 */
[----:B------:R0:W-:Y:S02]  /*78e0*/  STL [R1+0x39c], R0 ;  /* 0x00039c0001007387 */ /* 0x0001e40000100800 */
[----:B0-----:R-:W-:Y:S02]  /*78f0*/  IMAD.MOV.U32 R0, RZ, RZ, R3 ;  /* 0x000000ffff007224 */ /* 0x001fe400078e0003 */
[----:B------:R-:W2:Y:S04]  /*7900*/  LDL.LU.64 R2, [R1+0x1d0] ;  /* 0x0001d00001027983 */ /* 0x000ea80000300a00 */
[----:B------:R0:W-:Y:S04]  /*7910*/  STL [R1+0x3a4], R0 ;  /* 0x0003a40001007387 */ /* 0x0001e80000100800 */
[----:B---3--:R-:W-:Y:S01]  /*7920*/  STL [R1+0x3b0], R18 ;  /* 0x0003b01201007387 */ /* 0x008fe20000100800 */
[----:B0-----:R-:W-:-:S03]  /*7930*/  IMAD.MOV.U32 R0, RZ, RZ, R19 ;  /* 0x000000ffff007224 */ /* 0x001fc600078e0013 */
[----:B-----5:R-:W-:Y:S04]  /*7940*/  STL [R1+0x3b8], R16 ;  /* 0x0003b81001007387 */ /* 0x020fe80000100800 */
[----:B------:R0:W-:Y:S04]  /*7950*/  STL [R1+0x3ac], R0 ;  /* 0x0003ac0001007387 */ /* 0x0001e80000100800 */
[----:B------:R-:W3:Y:S01]  /*7960*/  LDL.LU.64 R26, [R1+0x1a0] ;  /* 0x0001a000011a7983 */ /* 0x000ee20000300a00 */
[----:B0-----:R-:W-:-:S03]  /*7970*/  IMAD.MOV.U32 R0, RZ, RZ, R17 ;  /* 0x000000ffff007224 */ /* 0x001fc600078e0011 */
[----:B------:R-:W-:Y:S04]  /*7980*/  STL [R1+0x3c0], R14 ;  /* 0x0003c00e01007387 */ /* 0x000fe80000100800 */
[----:B------:R0:W-:Y:S04]  /*7990*/  STL [R1+0x3b4], R0 ;  /* 0x0003b40001007387 */ /* 0x0001e80000100800 */
[----:B------:R-:W5:Y:S01]  /*79a0*/  LDL.LU.64 R18, [R1+0x1e8] ;  /* 0x0001e80001127983 */ /* 0x000f620000300a00 */
[----:B0-----:R-:W-:-:S03]  /*79b0*/  IMAD.MOV.U32 R0, RZ, RZ, R15 ;  /* 0x000000ffff007224 */ /* 0x001fc600078e000f */
[----:B------:R-:W-:Y:S04]  /*79c0*/  STL [R1+0x3c8], R12 ;  /* 0x0003c80c01007387 */ /* 0x000fe80000100800 */
[----:B------:R0:W-:Y:S04]  /*79d0*/  STL [R1+0x3bc], R0 ;  /* 0x0003bc0001007387 */ /* 0x0001e80000100800 */
[----:B------:R-:W-:Y:S01]  /*79e0*/  STL [R1+0x3d0], R10 ;  /* 0x0003d00a01007387 */ /* 0x000fe20000100800 */
[----:B0-----:R-:W-:-:S05]  /*79f0*/  IMAD.MOV.U32 R0, RZ, RZ, R13 ;  /* 0x000000ffff007224 */ /* 0x001fca00078e000d */
[----:B------:R0:W-:Y:S04]  /*7a00*/  STL [R1+0x3c4], R0 ;  /* 0x0003c40001007387 */ /* 0x0001e80000100800 */
[----:B------:R-:W5:Y:S01]  /*7a10*/  LDL.LU.64 R16, [R1+0x1b0] ;  /* 0x0001b00001107983 */ /* 0x000f620000300a00 */
[----:B0-----:R-:W-:-:S05]  /*7a20*/  IMAD.MOV.U32 R0, RZ, RZ, R11 ;  /* 0x000000ffff007224 */ /* 0x001fca00078e000b */
[----:B------:R0:W-:Y:S04]  /*7a30*/  STL [R1+0x3cc], R0 ;  /* 0x0003cc0001007387 */ /* 0x0001e80000100800 */
[----:B------:R1:W-:Y:S01]  /*7a40*/  STL [R1+0x3d8], R6 ;  /* 0x0003d80601007387 */ /* 0x0003e20000100800 */
[----:B0-----:R-:W-:-:S03]  /*7a50*/  IMAD.MOV.U32 R0, RZ, RZ, R7 ;  /* 0x000000ffff007224 */ /* 0x001fc600078e0007 */
[----:B----4-:R0:W-:Y:S04]  /*7a60*/  STL [R1+0x3e0], R8 ;  /* 0x0003e00801007387 */ /* 0x0101e80000100800 */
[----:B------:R4:W-:Y:S04]  /*7a70*/  STL [R1+0x3d4], R0 ;  /* 0x0003d40001007387 */ /* 0x0009e80000100800 */
[----:B-1----:R-:W5:Y:S01]  /*7a80*/  LDL.LU.64 R6, [R1+0x208] ;  /* 0x0002080001067983 */ /* 0x002f620000300a00 */
[----:B0-----:R-:W-:-:S03]  /*7a90*/  IMAD.MOV.U32 R8, RZ, RZ, R9 ;  /* 0x000000ffff087224 */ /* 0x001fc600078e0009 */
[----:B----4-:R-:W0:Y:S04]  /*7aa0*/  S2R R0, SR_TID.X ;  /* 0x0000000000007919 */ /* 0x010e280000002100 */
[----:B------:R-:W-:Y:S04]  /*7ab0*/  STL [R1+0x3dc], R8 ;  /* 0x0003dc0801007387 */ /* 0x000fe80000100800 */
[----:B------:R1:W-:Y:S04]  /*7ac0*/  STL [R1+0x3e8], R4 ;  /* 0x0003e80401007387 */ /* 0x0003e80000100800 */
[----:B------:R-:W4:Y:S01]  /*7ad0*/  LDL.LU.64 R14, [R1+0x1b8] ;  /* 0x0001b800010e7983 */ /* 0x000f220000300a00 */
[----:B-1----:R-:W-:-:S05]  /*7ae0*/  IMAD.MOV.U32 R4, RZ, RZ, R5 ;  /* 0x000000ffff047224 */ /* 0x002fca00078e0005 */
[----:B------:R2:W-:Y:S04]  /*7af0*/  STL [R1+0x3e4], R4 ;  /* 0x0003e40401007387 */ /* 0x0005e80000100800 */
[----:B------:R-:W4:Y:S01]  /*7b00*/  LDL.LU.64 R12, [R1+0x220] ;  /* 0x00022000010c7983 */ /* 0x000f220000300a00 */
[----:B0-----:R-:W-:-:S04]  /*7b10*/  SHF.R.U32.HI R0, RZ, 0x6, R0 ;  /* 0x00000006ff007819 */ /* 0x001fc80000011600 */
[----:B------:R-:W-:-:S04]  /*7b20*/  SGXT.U32 R0, R0, 0x1 ;  /* 0x000000010000781a */ /* 0x000fc80000000000 */
[----:B------:R-:W-:Y:S01]  /*7b30*/  LOP3.LUT R0, R0, 0xfe, RZ, 0xfc, !PT ;  /* 0x000000fe00007812 */ /* 0x000fe200078efcff */
[----:B--2---:R-:W-:Y:S01]  /*7b40*/  IMAD.MOV.U32 R4, RZ, RZ, R23 ;  /* 0x000000ffff047224 */ /* 0x004fe200078e0017 */
[----:B------:R0:W-:Y:S04]  /*7b50*/  STL [R1+0x3f0], R22 ;  /* 0x0003f01601007387 */ /* 0x0001e80000100800 */
[----:B0-----:R-:W2:Y:S04]  /*7b60*/  LDL.LU.64 R22, [R1+0x1c8] ;  /* 0x0001c80001167983 */ /* 0x001ea80000300a00 */
[----:B------:R0:W-:Y:S04]  /*7b70*/  STL [R1+0x3ec], R4 ;  /* 0x0003ec0401007387 */ /* 0x0001e80000100800 */
[----:B------:R1:W-:Y:S01]  /*7b80*/  STL [R1+0x3f8], R28 ;  /* 0x0003f81c01007387 */ /* 0x0003e20000100800 */
[----:B0-----:R-:W-:-:S03]  /*7b90*/  IMAD.MOV.U32 R4, RZ, RZ, R29 ;  /* 0x000000ffff047224 */ /* 0x001fc600078e001d */
[----:B-1----:R-:W2:Y:S04]  /*7ba0*/  LDL.LU.64 R28, [R1+0x238] ;  /* 0x00023800011c7983 */ /* 0x002ea80000300a00 */
[----:B------:R-:W-:Y:S04]  /*7bb0*/  STL [R1+0x3f4], R4 ;  /* 0x0003f40401007387 */ /* 0x000fe80000100800 */
[----:B------:R0:W-:Y:S04]  /*7bc0*/  STL [R1+0x400], R2 ;  /* 0x0004000201007387 */ /* 0x0001e80000100800 */
[----:B------:R-:W2:Y:S01]  /*7bd0*/  LDL.LU.64 R8, [R1+0x1d8] ;  /* 0x0001d80001087983 */ /* 0x000ea20000300a00 */
[----:B0-----:R-:W-:-:S02]  /*7be0*/  IMAD.MOV.U32 R2, RZ, RZ, R3 ;  /* 0x000000ffff027224 */ /* 0x001fc400078e0003 */
[----:B------:R-:W-:-:S03]  /*7bf0*/  IMAD R3, R0, c[0x0][0x188], RZ ;  /* 0x0000620000037a24 */ /* 0x000fc600078e02ff */
[----:B------:R0:W-:Y:S04]  /*7c00*/  STL [R1+0x3fc], R2 ;  /* 0x0003fc0201007387 */ /* 0x0001e80000100800 */
[----:B---3--:R1:W-:Y:S01]  /*7c10*/  STL [R1+0x408], R26 ;  /* 0x0004081a01007387 */ /* 0x0083e20000100800 */
[----:B------:R-:W-:-:S03]  /*7c20*/  IMAD.MOV.U32 R0, RZ, RZ, R27 ;  /* 0x000000ffff007224 */ /* 0x000fc600078e001b */
[----:B------:R-:W3:Y:S04]  /*7c30*/  LDL.LU.64 R4, [R1+0x250] ;  /* 0x0002500001047983 */ /* 0x000ee80000300a00 */
[----:B-----5:R-:W-:Y:S04]  /*7c40*/  STL [R1+0x410], R18 ;  /* 0x0004101201007387 */ /* 0x020fe80000100800 */
[----:B------:R5:W-:Y:S04]  /*7c50*/  STL [R1+0x404], R0 ;  /* 0x0004040001007387 */ /* 0x000be80000100800 */
[----:B------:R-:W3:Y:S01]  /*7c60*/  LDL.LU.64 R20, [R1+0x1e0] ;  /* 0x0001e00001147983 */ /* 0x000ee20000300a00 */
[----:B------:R-:W-:-:S02]  /*7c70*/  IMAD.MOV R10, RZ, RZ, -c[0x0][0x188] ;  /* 0x80006200ff0a7624 */ /* 0x000fc400078e02ff */
[----:B0-----:R-:W-:Y:S01]  /*7c80*/  IMAD.MOV.U32 R2, RZ, RZ, R19 ;  /* 0x000000ffff027224 */ /* 0x001fe200078e0013 */
[----:B-1----:R-:W3:Y:S01]  /*7c90*/  LDL.LU.64 R26, [R1+0x268] ;  /* 0x00026800011a7983 */ /* 0x002ee20000300a00 */
[----:B-----5:R-:W-:-:S03]  /*7ca0*/  IMAD R0, R10, 0x2, R3 ;  /* 0x000000020a007824 */ /* 0x020fc600078e0203 */
[----:B------:R0:W-:Y:S04]  /*7cb0*/  STL [R1+0x40c], R2 ;  /* 0x00040c0201007387 */ /* 0x0001e80000100800 */
[----:B------:R-:W-:Y:S04]  /*7cc0*/  STL [R1+0xd50], R3 ;  /* 0x000d500301007387 */ /* 0x000fe80000100800 */
[----:B------:R1:W-:Y:S01]  /*7cd0*/  STL [R1+0x418], R16 ;  /* 0x0004181001007387 */ /* 0x0003e20000100800 */
[----:B0-----:R-:W-:-:S03]  /*7ce0*/  IMAD.MOV.U32 R2, RZ, RZ, R17 ;  /* 0x000000ffff027224 */ /* 0x001fc600078e0011 */
[----:B------:R-:W-:Y:S04]  /*7cf0*/  STL [R1+0x50], R0 ;  /* 0x0000500001007387 */ /* 0x000fe80000100800 */
[----:B-1----:R-:W5:Y:S04]  /*7d00*/  LDL.LU.64 R16, [R1+0x1f0] ;  /* 0x0001f00001107983 */ /* 0x002f680000300a00 */
[----:B------:R0:W-:Y:S04]  /*7d10*/  STL [R1+0x414], R2 ;  /* 0x0004140201007387 */ /* 0x0001e80000100800 */
[----:B------:R1:W-:Y:S01]  /*7d20*/  STL [R1+0x420], R6 ;  /* 0x0004200601007387 */ /* 0x0003e20000100800 */
[----:B0-----:R-:W-:-:S03]  /*7d30*/  IMAD.MOV.U32 R2, RZ, RZ, R7 ;  /* 0x000000ffff027224 */ /* 0x001fc600078e0007 */
[----:B-1----:R-:W5:Y:S04]  /*7d40*/  LDL.LU.64 R6, [R1+0x278] ;  /* 0x0002780001067983 */ /* 0x002f680000300a00 */
[----:B------:R0:W-:Y:S04]  /*7d50*/  STL [R1+0x41c], R2 ;  /* 0x00041c0201007387 */ /* 0x0001e80000100800 */
[----:B----4-:R-:W-:Y:S01]  /*7d60*/  STL [R1+0x428], R14 ;  /* 0x0004280e01007387 */ /* 0x010fe20000100800 */
[----:B0-----:R-:W-:-:S03]  /*7d70*/  IMAD.MOV.U32 R2, RZ, RZ, R15 ;  /* 0x000000ffff027224 */ /* 0x001fc600078e000f */
[----:B------:R-:W-:Y:S04]  /*7d80*/  STL [R1+0x430], R12 ;  /* 0x0004300c01007387 */ /* 0x000fe80000100800 */
[----:B------:R0:W-:Y:S01]  /*7d90*/  STL [R1+0x424], R2 ;  /* 0x0004240201007387 */ /* 0x0001e20000100800 */
[C---:B------:R-:W-:Y:S02]  /*7da0*/  IMAD R0, R10.reuse, 0x2, R0 ;  /* 0x000000020a007824 */ /* 0x040fe400078e0200 */
[----:B0-----:R-:W-:Y:S02]  /*7db0*/  IMAD.MOV.U32 R2, RZ, RZ, R13 ;  /* 0x000000ffff027224 */ /* 0x001fe400078e000d */
[----:B------:R-:W4:Y:S04]  /*7dc0*/  LDL.LU.64 R12, [R1+0x200] ;  /* 0x00020000010c7983 */ /* 0x000f280000300a00 */
[----:B------:R2:W-:Y:S01]  /*7dd0*/  STL [R1+0x42c], R2 ;  /* 0x00042c0201007387 */ /* 0x0005e20000100800 */
[----:B------:R-:W-:-:S02]  /*7de0*/  IMAD R0, R10, 0x2, R0 ;  /* 0x000000020a007824 */ /* 0x000fc400078e0200 */
[----:B--2---:R-:W-:Y:S01]  /*7df0*/  IMAD.MOV.U32 R2, RZ, RZ, R23 ;  /* 0x000000ffff027224 */ /* 0x004fe200078e0017 */
[----:B------:R-:W-:Y:S04]  /*7e00*/  STL [R1+0x438], R22 ;  /* 0x0004381601007387 */ /* 0x000fe80000100800 */
[----:B------:R-:W2:Y:S04]  /*7e10*/  LDL.LU.64 R18, [R1+0x280] ;  /* 0x0002800001127983 */ /* 0x000ea80000300a00 */
[----:B------:R0:W-:Y:S02]  /*7e20*/  STL [R1+0x434], R2 ;  /* 0x0004340201007387 */ /* 0x0001e40000100800 */
[----:B0-----:R-:W-:-:S02]  /*7e30*/  IMAD.MOV.U32 R2, RZ, RZ, R29 ;  /* 0x000000ffff027224 */ /* 0x001fc400078e001d */
[----:B------:R0:W-:Y:S04]  /*7e40*/  STL [R1+0x440], R28 ;  /* 0x0004401c01007387 */ /* 0x0001e80000100800 */
[----:B------:R-:W2:Y:S04]  /*7e50*/  LDL.LU.64 R22, [R1+0x210] ;  /* 0x0002100001167983 */ /* 0x000ea80000300a00 */
[----:B------:R-:W-:Y:S01]  /*7e60*/  STL [R1+0x43c], R2 ;  /* 0x00043c0201007387 */ /* 0x000fe20000100800 */
[----:B0-----:R-:W-:Y:S02]  /*7e70*/  IMAD R28, R10, 0x2, R0 ;  /* 0x000000020a1c7824 */ /* 0x001fe400078e0200 */
[----:B------:R-:W-:Y:S01]  /*7e80*/  IMAD.MOV.U32 R0, RZ, RZ, R9 ;  /* 0x000000ffff007224 */ /* 0x000fe200078e0009 */
[----:B------:R0:W-:Y:S04]  /*7e90*/  STL [R1+0x448], R8 ;  /* 0x0004480801007387 */ /* 0x0001e80000100800 */
[----:B0-----:R-:W2:Y:S04]  /*7ea0*/  LDL.LU.64 R8, [R1+0x290] ;  /* 0x0002900001087983 */ /* 0x001ea80000300a00 */
[----:B------:R3:W-:Y:S02]  /*7eb0*/  STL [R1+0x444], R0 ;  /* 0x0004440001007387 */ /* 0x0007e40000100800 */
[----:B---3--:R-:W-:-:S02]  /*7ec0*/  IMAD.MOV.U32 R0, RZ, RZ, R5 ;  /* 0x000000ffff007224 */ /* 0x008fc400078e0005 */
[----:B------:R-:W-:Y:S04]  /*7ed0*/  STL [R1+0x450], R4 ;  /* 0x0004500401007387 */ /* 0x000fe80000100800 */
[----:B------:R0:W-:Y:S04]  /*7ee0*/  STL [R1+0x44c], R0 ;  /* 0x00044c0001007387 */ /* 0x0001e80000100800 */
[----:B------:R1:W-:Y:S04]  /*7ef0*/  STL [R1+0x458], R20 ;  /* 0x0004581401007387 */ /* 0x0003e80000100800 */
[----:B------:R-:W3:Y:S01]  /*7f00*/  LDL.LU.64 R14, [R1+0x218] ;  /* 0x00021800010e7983 */ /* 0x000ee20000300a00 */
[----:B0-----:R-:W-:-:S03]  /*7f10*/  IMAD.MOV.U32 R0, RZ, RZ, R21 ;  /* 0x000000ffff007224 */ /* 0x001fc600078e0015 */
[----:B------:R-:W-:Y:S04]  /*7f20*/  STL [R1+0x460], R26 ;  /* 0x0004601a01007387 */ /* 0x000fe80000100800 */
[----:B------:R0:W-:Y:S04]  /*7f30*/  STL [R1+0x454], R0 ;  /* 0x0004540001007387 */ /* 0x0001e80000100800 */
[----:B-1----:R-:W3:Y:S01]  /*7f40*/  LDL.LU.64 R20, [R1+0x2a0] ;  /* 0x0002a00001147983 */ /* 0x002ee20000300a00 */
[----:B0-----:R-:W-:-:S05]  /*7f50*/  IMAD.MOV.U32 R0, RZ, RZ, R27 ;  /* 0x000000ffff007224 */ /* 0x001fca00078e001b */
[----:B------:R5:W-:Y:S01]  /*7f60*/  STL [R1+0x45c], R0 ;  /* 0x00045c0001007387 */ /* 0x000be20000100800 */
[C---:B------:R-:W-:Y:S02]  /*7f70*/  IMAD R4, R10.reuse, 0x2, R28 ;  /* 0x000000020a047824 */ /* 0x040fe400078e021c */
[----:B-----5:R-:W-:Y:S01]  /*7f80*/  IMAD.MOV.U32 R0, RZ, RZ, R17 ;  /* 0x000000ffff007224 */ /* 0x020fe200078e0011 */
[----:B------:R-:W-:Y:S04]  /*7f90*/  STL [R1+0x468], R16 ;  /* 0x0004681001007387 */ /* 0x000fe80000100800 */
[----:B------:R-:W5:Y:S04]  /*7fa0*/  LDL.LU.64 R26, [R1+0x228] ;  /* 0x00022800011a7983 */ /* 0x000f680000300a00 */
[----:B------:R0:W-:Y:S01]  /*7fb0*/  STL [R1+0x464], R0 ;  /* 0x0004640001007387 */ /* 0x0001e20000100800 */
[----:B------:R-:W-:-:S03]  /*7fc0*/  IMAD R5, R10, 0x2, R4 ;  /* 0x000000020a057824 */ /* 0x000fc600078e0204 */
[----:B------:R1:W-:Y:S01]  /*7fd0*/  STL [R1+0x470], R6 ;  /* 0x0004700601007387 */ /* 0x0003e20000100800 */
[----:B0-----:R-:W-:-:S03]  /*7fe0*/  IMAD.MOV.U32 R0, RZ, RZ, R7 ;  /* 0x000000ffff007224 */ /* 0x001fc600078e0007 */
[----:B------:R-:W5:Y:S04]  /*7ff0*/  LDL.LU.64 R2, [R1+0x2a8] ;  /* 0x0002a80001027983 */ /* 0x000f680000300a00 */
[----:B------:R-:W5:Y:S04]  /*8000*/  LDL.LU.64 R16, [R1+0x230] ;  /* 0x0002300001107983 */ /* 0x000f680000300a00 */
[----:B------:R0:W-:Y:S04]  /*8010*/  STL [R1+0x46c], R0 ;  /* 0x00046c0001007387 */ /* 0x0001e80000100800 */
[----:B------:R-:W-:Y:S04]  /*8020*/  STL [R1+0xd28], R5 ;  /* 0x000d280501007387 */ /* 0x000fe80000100800 */
[----:B------:R-:W-:Y:S01]  /*8030*/  STL [R1+0xd40], R4 ;  /* 0x000d400401007387 */ /* 0x000fe20000100800 */
[----:B-1----:R-:W-:-:S03]  /*8040*/  IMAD R6, R10, 0x2, R5 ;  /* 0x000000020a067824 */ /* 0x002fc600078e0205 */
[----:B----4-:R1:W-:Y:S01]  /*8050*/  STL [R1+0x478], R12 ;  /* 0x0004780c01007387 */ /* 0x0103e20000100800 */
[----:B0-----:R-:W-:-:S03]  /*8060*/  IMAD.MOV.U32 R0, RZ, RZ, R13 ;  /* 0x000000ffff007224 */ /* 0x001fc600078e000d */
[----:B-1----:R-:W4:Y:S04]  /*8070*/  LDL.LU.64 R12, [R1+0x2b8] ;  /* 0x0002b800010c7983 */ /* 0x002f280000300a00 */
[----:B------:R2:W-:Y:S01]  /*8080*/  STL [R1+0x474], R0 ;  /* 0x0004740001007387 */ /* 0x0005e20000100800 */
[----:B------:R-:W-:Y:S02]  /*8090*/  IMAD R7, R10, 0x2, R6 ;  /* 0x000000020a077824 */ /* 0x000fe400078e0206 */
[----:B--2---:R-:W-:Y:S01]  /*80a0*/  IMAD.MOV.U32 R0, RZ, RZ, R19 ;  /* 0x000000ffff007224 */ /* 0x004fe200078e0013 */
[----:B------:R-:W-:Y:S04]  /*80b0*/  STL [R1+0x480], R18 ;  /* 0x0004801201007387 */ /* 0x000fe80000100800 */
[----:B------:R-:W2:Y:S04]  /*80c0*/  LDL.LU.64 R24, [R1+0x248] ;  /* 0x0002480001187983 */ /* 0x000ea80000300a00 */
[----:B------:R0:W-:Y:S02]  /*80d0*/  STL [R1+0x47c], R0 ;  /* 0x00047c0001007387 */ /* 0x0001e40000100800 */
[----:B0-----:R-:W-:-:S02]  /*80e0*/  IMAD.MOV.U32 R0, RZ, RZ, R23 ;  /* 0x000000ffff007224 */ /* 0x001fc400078e0017 */
[----:B------:R0:W-:Y:S04]  /*80f0*/  STL [R1+0x488], R22 ;  /* 0x0004881601007387 */ /* 0x0001e80000100800 */
[----:B0-----:R-:W2:Y:S04]  /*8100*/  LDL.LU.64 R22, [R1+0x2c0] ;  /* 0x0002c00001167983 */ /* 0x001ea80000300a00 */
[----:B------:R0:W-:Y:S04]  /*8110*/  STL [R1+0x484], R0 ;  /* 0x0004840001007387 */ /* 0x0001e80000100800 */
[----:B------:R-:W-:Y:S01]  /*8120*/  STL [R1+0x490], R8 ;  /* 0x0004900801007387 */ /* 0x000fe20000100800 */
[----:B0-----:R-:W-:-:S03]  /*8130*/  IMAD.MOV.U32 R0, RZ, RZ, R9 ;  /* 0x000000ffff007224 */ /* 0x001fc600078e0009 */
[----:B------:R-:W2:Y:S04]  /*8140*/  LDL.LU.64 R18, [R1+0x258] ;  /* 0x0002580001127983 */ /* 0x000ea80000300a00 */
[----:B------:R0:W-:Y:S04]  /*8150*/  STL [R1+0x48c], R0 ;  /* 0x00048c0001007387 */ /* 0x0001e80000100800 */
[----:B------:R-:W-:Y:S04]  /*8160*/  STL.64 [R1+0xd30], R6 ;  /* 0x000d300601007387 */ /* 0x000fe80000100a00 */
[----:B---3--:R1:W-:Y:S01]  /*8170*/  STL [R1+0x498], R14 ;  /* 0x0004980e01007387 */ /* 0x0083e20000100800 */
[----:B0-----:R-:W-:-:S03]  /*8180*/  IMAD.MOV.U32 R0, RZ, RZ, R15 ;  /* 0x000000ffff007224 */ /* 0x001fc600078e000f */
[----:B-1----:R-:W3:Y:S04]  /*8190*/  LDL.LU.64 R14, [R1+0x4e0] ;  /* 0x0004e000010e7983 */ /* 0x002ee80000300a00 */
[----:B------:R0:W-:Y:S01]  /*81a0*/  STL [R1+0x494], R0 ;  /* 0x0004940001007387 */ /* 0x0001e20000100800 */
[----:B------:R-:W-:-:S03]  /*81b0*/  IMAD R8, R10, 0x2, R7 ;  /* 0x000000020a087824 */ /* 0x000fc600078e0207 */
[----:B------:R1:W-:Y:S01]  /*81c0*/  STL [R1+0x4a0], R20 ;  /* 0x0004a01401007387 */ /* 0x0003e20000100800 */
[----:B0-----:R-:W-:-:S03]  /*81d0*/  IMAD.MOV.U32 R0, RZ, RZ, R21 ;  /* 0x000000ffff007224 */ /* 0x001fc600078e0015 */
[----:B-1----:R-:W3:Y:S04]  /*81e0*/  LDL.LU.64 R20, [R1+0x260] ;  /* 0x0002600001147983 */ /* 0x002ee80000300a00 */
[----:B------:R5:W-:Y:S01]  /*81f0*/  STL [R1+0x49c], R0 ;  /* 0x00049c0001007387 */ /* 0x000be20000100800 */
[----:B------:R-:W-:-:S03]  /*8200*/  IMAD R9, R10, 0x2, R8 ;  /* 0x000000020a097824 */ /* 0x000fc600078e0208 */
[----:B------:R-:W-:Y:S01]  /*8210*/  STL [R1+0xd24], R8 ;  /* 0x000d240801007387 */ /* 0x000fe20000100800 */
[----:B-----5:R-:W-:-:S03]  /*8220*/  IMAD.MOV.U32 R0, RZ, RZ, R27 ;  /* 0x000000ffff007224 */ /* 0x020fc600078e001b */
[----:B------:R0:W-:Y:S01]  /*8230*/  STL [R1+0x4a8], R26 ;  /* 0x0004a81a01007387 */ /* 0x0001e20000100800 */
[----:B------:R-:W-:-:S03]  /*8240*/  IMAD R11, R10, 0x2, R9 ;  /* 0x000000020a0b7824 */ /* 0x000fc600078e0209 */
[----:B------:R-:W-:Y:S04]  /*8250*/  STL [R1+0x4b0], R2 ;  /* 0x0004b00201007387 */ /* 0x000fe80000100800 */
[----:B------:R1:W-:Y:S04]  /*8260*/  STL [R1+0x4a4], R0 ;  /* 0x0004a40001007387 */ /* 0x0003e80000100800 */
[----:B0-----:R-:W5:Y:S01]  /*8270*/  LDL.LU.64 R26, [R1+0x4f0] ;  /* 0x0004f000011a7983 */ /* 0x001f620000300a00 */
[----:B-1----:R-:W-:-:S03]  /*8280*/  IMAD.MOV.U32 R0, RZ, RZ, R3 ;  /* 0x000000ffff007224 */ /* 0x002fc600078e0003 */
[----:B------:R0:W-:Y:S04]  /*8290*/  STL [R1+0xd38], R9 ;  /* 0x000d380901007387 */ /* 0x0001e80000100800 */
[----:B------:R1:W-:Y:S04]  /*82a0*/  STL [R1+0x4ac], R0 ;  /* 0x0004ac0001007387 */ /* 0x0003e80000100800 */
[----:B------:R4:W-:Y:S04]  /*82b0*/  STL [R1+0x4b8], R16 ;  /* 0x0004b81001007387 */ /* 0x0009e80000100800 */
[----:B0-----:R-:W5:Y:S01]  /*82c0*/  LDL.LU.64 R8, [R1+0x270] ;  /* 0x0002700001087983 */ /* 0x001f620000300a00 */
[----:B-1----:R-:W-:-:S03]  /*82d0*/  IMAD.MOV.U32 R0, RZ, RZ, R17 ;  /* 0x000000ffff007224 */ /* 0x002fc600078e0011 */
[----:B----4-:R-:W-:Y:S04]  /*82e0*/  STL [R1+0x4c0], R12 ;  /* 0x0004c00c01007387 */ /* 0x010fe80000100800 */
[----:B------:R0:W-:Y:S04]  /*82f0*/  STL [R1+0x4b4], R0 ;  /* 0x0004b40001007387 */ /* 0x0001e80000100800 */
[----:B------:R-:W4:Y:S01]  /*8300*/  LDL.LU.64 R16, [R1+0x500] ;  /* 0x0005000001107983 */ /* 0x000f220000300a00 */
[----:B0-----:R-:W-:-:S05]  /*8310*/  IMAD.MOV.U32 R0, RZ, RZ, R13 ;  /* 0x000000ffff007224 */ /* 0x001fca00078e000d */
[----:B------:R2:W-:Y:S01]  /*8320*/  STL [R1+0x4bc], R0 ;  /* 0x0004bc0001007387 */ /* 0x0005e20000100800 */
[----:B------:R-:W-:Y:S02]  /*8330*/  IMAD R12, R10, 0x2, R11 ;  /* 0x000000020a0c7824 */ /* 0x000fe400078e020b */
[----:B--2---:R-:W-:Y:S01]  /*8340*/  IMAD.MOV.U32 R0, RZ, RZ, R25 ;  /* 0x000000ffff007224 */ /* 0x004fe200078e0019 */
[----:B------:R-:W-:Y:S04]  /*8350*/  STL [R1+0x4c8], R24 ;  /* 0x0004c81801007387 */ /* 0x000fe80000100800 */
[----:B------:R-:W2:Y:S04]  /*8360*/  LDL.LU.64 R6, [R1+0x240] ;  /* 0x0002400001067983 */ /* 0x000ea80000300a00 */
[----:B------:R0:W-:Y:S04]  /*8370*/  STL [R1+0x4c4], R0 ;  /* 0x0004c40001007387 */ /* 0x0001e80000100800 */
[----:B------:R1:W-:Y:S01]  /*8380*/  STL [R1+0x4d0], R22 ;  /* 0x0004d01601007387 */ /* 0x0003e20000100800 */
[----:B0-----:R-:W-:-:S03]  /*8390*/  IMAD.MOV.U32 R0, RZ, RZ, R23 ;  /* 0x000000ffff007224 */ /* 0x001fc600078e0017 */
[----:B-1----:R-:W2:Y:S04]  /*83a0*/  LDL.LU.64 R22, [R1+0x510] ;  /* 0x0005100001167983 */ /* 0x002ea80000300a00 */
[----:B------:R0:W-:Y:S04]  /*83b0*/  STL [R1+0x4cc], R0 ;  /* 0x0004cc0001007387 */ /* 0x0001e80000100800 */
[----:B------:R-:W-:Y:S04]  /*83c0*/  STL [R1+0xd20], R12 ;  /* 0x000d200c01007387 */ /* 0x000fe80000100800 */
[----:B------:R1:W-:Y:S01]  /*83d0*/  STL [R1+0x4d8], R18 ;  /* 0x0004d81201007387 */ /* 0x0003e20000100800 */
[----:B0-----:R-:W-:-:S03]  /*83e0*/  IMAD.MOV.U32 R0, RZ, RZ, R19 ;  /* 0x000000ffff007224 */ /* 0x001fc600078e0013 */
[----:B------:R-:W2:Y:S04]  /*83f0*/  LDL.LU.64 R2, [R1+0x1f8] ;  /* 0x0001f80001027983 */ /* 0x000ea80000300a00 */
[----:B------:R0:W-:Y:S04]  /*8400*/  STL [R1+0x4d4], R0 ;  /* 0x0004d40001007387 */ /* 0x0001e80000100800 */
[----:B---3--:R-:W-:Y:S04]  /*8410*/  STL [R1+0x4e0], R14 ;  /* 0x0004e00e01007387 */ /* 0x008fe80000100800 */
[----:B-1----:R-:W3:Y:S01]  /*8420*/  LDL.LU.64 R18, [R1+0x520] ;  /* 0x0005200001127983 */ /* 0x002ee20000300a00 */
[----:B------:R-:W-:-:S02]  /*8430*/  IMAD R13, R10, 0x2, R12 ;  /* 0x000000020a0d7824 */ /* 0x000fc400078e020c */
[----:B0-----:R-:W-:-:S03]  /*8440*/  IMAD.MOV.U32 R0, RZ, RZ, R15 ;  /* 0x000000ffff007224 */ /* 0x001fc600078e000f */
[----:B------:R-:W-:Y:S04]  /*8450*/  STL [R1+0xd3c], R13 ;  /* 0x000d3c0d01007387 */ /* 0x000fe80000100800 */
[----:B------:R0:W-:Y:S04]  /*8460*/  STL [R1+0x4dc], R0 ;  /* 0x0004dc0001007387 */ /* 0x0001e80000100800 */
[----:B------:R-:W-:Y:S04]  /*8470*/  STL [R1+0x4e8], R20 ;  /* 0x0004e81401007387 */ /* 0x000fe80000100800 */
[----:B------:R-:W3:Y:S01]  /*8480*/  LDL.LU.64 R4, [R1+0x288] ;  /* 0x0002880001047983 */ /* 0x000ee20000300a00 */
[----:B0-----:R-:W-:-:S03]  /*8490*/  IMAD.MOV.U32 R0, RZ, RZ, R21 ;  /* 0x000000ffff007224 */ /* 0x001fc600078e0015 */
[----:B------:R-:W3:Y:S01]  /*84a0*/  LDL.LU.64 R24, [R1+0x530] ;  /* 0x0005300001187983 */ /* 0x000ee20000300a00 */
[----:B------:R-:W-:-:S03]  /*84b0*/  IMAD R14, R10, 0x2, R13 ;  /* 0x000000020a0e7824 */ /* 0x000fc600078e020d */
[----:B------:R5:W-:Y:S01]  /*84c0*/  STL [R1+0x4e4], R0 ;  /* 0x0004e40001007387 */ /* 0x000be20000100800 */
[----:B------:R-:W-:Y:S02]  /*84d0*/  IMAD R15, R10, 0x2, R14 ;  /* 0x000000020a0f7824 */ /* 0x000fe400078e020e */
[----:B-----5:R-:W-:Y:S01]  /*84e0*/  IMAD.MOV.U32 R0, RZ, RZ, R27 ;  /* 0x000000ffff007224 */ /* 0x020fe200078e001b */
[----:B------:R-:W-:Y:S04]  /*84f0*/  STL [R1+0x4f0], R26 ;  /* 0x0004f01a01007387 */ /* 0x000fe80000100800 */
[----:B------:R-:W5:Y:S04]  /*8500*/  LDL.LU.64 R20, [R1+0x298] ;  /* 0x0002980001147983 */ /* 0x000f680000300a00 */
[----:B------:R0:W-:Y:S04]  /*8510*/  STL [R1+0x4ec], R0 ;  /* 0x0004ec0001007387 */ /* 0x0001e80000100800 */
[----:B------:R-:W-:Y:S01]  /*8520*/  STL [R1+0xd1c], R14 ;  /* 0x000d1c0e01007387 */ /* 0x000fe20000100800 */
[----:B0-----:R-:W-:-:S03]  /*8530*/  IMAD.MOV.U32 R0, RZ, RZ, R9 ;  /* 0x000000ffff007224 */ /* 0x001fc600078e0009 */
[----:B------:R-:W-:Y:S04]  /*8540*/  STL [R1+0x4f8], R8 ;  /* 0x0004f80801007387 */ /* 0x000fe80000100800 */
[----:B------:R-:W5:Y:S04]  /*8550*/  LDL.LU.64 R26, [R1+0x540] ;  /* 0x00054000011a7983 */ /* 0x000f680000300a00 */
[----:B----4-:R-:W-:Y:S04]  /*8560*/  STL [R1+0x500], R16 ;  /* 0x0005001001007387 */ /* 0x010fe80000100800 */
[----:B------:R0:W-:Y:S04]  /*8570*/  STL [R1+0x4f4], R0 ;  /* 0x0004f40001007387 */ /* 0x0001e80000100800 */
[----:B------:R-:W4:Y:S01]  /*8580*/  LDL.LU.64 R12, [R1+0x108] ;  /* 0x00010800010c7983 */ /* 0x000f220000300a00 */
[----:B0-----:R-:W-:-:S05]  /*8590*/  IMAD.MOV.U32 R0, RZ, RZ, R17 ;  /* 0x000000ffff007224 */ /* 0x001fca00078e0011 */
[----:B------:R0:W-:Y:S04]  /*85a0*/  STL [R1+0x4fc], R0 ;  /* 0x0004fc0001007387 */ /* 0x0001e80000100800 */
[----:B------:R-:W-:Y:S04]  /*85b0*/  STL [R1+0xd44], R15 ;  /* 0x000d440f01007387 */ /* 0x000fe80000100800 */
[----:B--2---:R-:W-:Y:S01]  /*85c0*/  STL [R1+0x508], R6 ;  /* 0x0005080601007387 */ /* 0x004fe20000100800 */
[----:B0-----:R-:W-:-:S03]  /*85d0*/  IMAD.MOV.U32 R0, RZ, RZ, R7 ;  /* 0x000000ffff007224 */ /* 0x001fc600078e0007 */
[----:B------:R-:W2:Y:S04]  /*85e0*/  LDL.LU.64 R8, [R1+0x550] ;  /* 0x0005500001087983 */ /* 0x000ea80000300a00 */
[----:B------:R-:W-:Y:S04]  /*85f0*/  STL [R1+0x510], R22 ;  /* 0x0005101601007387 */ /* 0x000fe80000100800 */
[----:B------:R0:W-:Y:S02]  /*8600*/  STL [R1+0x504], R0 ;  /* 0x0005040001007387 */ /* 0x0001e40000100800 */
[----:B0-----:R-:W-:-:S02]  /*8610*/  IMAD.MOV.U32 R0, RZ, RZ, R23 ;  /* 0x000000ffff007224 */ /* 0x001fc400078e0017 */
[----:B------:R-:W2:Y:S04]  /*8620*/  LDL.LU.64 R22, [R1+0x2b0] ;  /* 0x0002b00001167983 */ /* 0x000ea80000300a00 */
[----:B------:R-:W2:Y:S04]  /*8630*/  LDL.LU.64 R6, [R1+0x560] ;  /* 0x0005600001067983 */ /* 0x000ea80000300a00 */
[----:B------:R0:W-:Y:S04]  /*8640*/  STL [R1+0x50c], R0 ;  /* 0x00050c0001007387 */ /* 0x0001e80000100800 */
[----:B------:R1:W-:Y:S01]  /*8650*/  STL [R1+0x518], R2 ;  /* 0x0005180201007387 */ /* 0x0003e20000100800 */
[----:B0-----:R-:W-:-:S03]  /*8660*/  IMAD.MOV.U32 R0, RZ, RZ, R3 ;  /* 0x000000ffff007224 */ /* 0x001fc600078e0003 */
[----:B---3--:R-:W-:Y:S04]  /*8670*/  STL [R1+0x520], R18 ;  /* 0x0005201201007387 */ /* 0x008fe80000100800 */
[----:B------:R0:W-:Y:S04]  /*8680*/  STL [R1+0x514], R0 ;  /* 0x0005140001007387 */ /* 0x0001e80000100800 */
[----:B-1----:R-:W3:Y:S01]  /*8690*/  LDL.LU.64 R2, [R1+0xe0] ;  /* 0x0000e00001027983 */ /* 0x002ee20000300a00 */
[----:B------:R-:W-:Y:S02]  /*86a0*/  IMAD R16, R10, 0x2, R15 ;  /* 0x000000020a107824 */ /* 0x000fe400078e020f */
[----:B0-----:R-:W-:-:S02]  /*86b0*/  IMAD.MOV.U32 R0, RZ, RZ, R19 ;  /* 0x000000ffff007224 */ /* 0x001fc400078e0013 */
[----:B------:R-:W-:-:S03]  /*86c0*/  IMAD R17, R10, 0x2, R16 ;  /* 0x000000020a117824 */ /* 0x000fc600078e0210 */
[----:B------:R0:W-:Y:S04]  /*86d0*/  STL [R1+0x51c], R0 ;  /* 0x00051c0001007387 */ /* 0x0001e80000100800 */
[----:B------:R-:W-:Y:S01]  /*86e0*/  STL.64 [R1+0xd48], R16 ;  /* 0x000d481001007387 */ /* 0x000fe20000100a00 */
[----:B0-----:R-:W-:-:S03]  /*86f0*/  IMAD.MOV.U32 R0, RZ, RZ, R5 ;  /* 0x000000ffff007224 */ /* 0x001fc600078e0005 */
[----:B------:R-:W-:Y:S04]  /*8700*/  STL [R1+0x528], R4 ;  /* 0x0005280401007387 */ /* 0x000fe80000100800 */
[----:B------:R-:W-:Y:S04]  /*8710*/  STL [R1+0x530], R24 ;  /* 0x0005301801007387 */ /* 0x000fe80000100800 */
[----:B------:R0:W-:Y:S02]  /*8720*/  STL [R1+0x524], R0 ;  /* 0x0005240001007387 */ /* 0x0001e40000100800 */
[----:B0-----:R-:W-:-:S02]  /*8730*/  IMAD.MOV.U32 R0, RZ, RZ, R25 ;  /* 0x000000ffff007224 */ /* 0x001fc400078e0019 */
[----:B------:R-:W3:Y:S04]  /*8740*/  LDL.LU.64 R24, [R1+0x570] ;  /* 0x0005700001187983 */ /* 0x000ee80000300a00 */
[----:B------:R5:W-:Y:S01]  /*8750*/  STL [R1+0x52c], R0 ;  /* 0x00052c0001007387 */ /* 0x000be20000100800 */
[C---:B------:R-:W-:Y:S02]  /*8760*/  IMAD R18, R10.reuse, 0x2, R17 ;  /* 0x000000020a127824 */ /* 0x040fe400078e0211 */
[----:B-----5:R-:W-:Y:S01]  /*8770*/  IMAD.MOV.U32 R0, RZ, RZ, R21 ;  /* 0x000000ffff007224 */ /* 0x020fe200078e0015 */
[----:B------:R-:W-:Y:S04]  /*8780*/  STL [R1+0x538], R20 ;  /* 0x0005381401007387 */ /* 0x000fe80000100800 */
[----:B------:R-:W5:Y:S01]  /*8790*/  LDL.LU.64 R14, [R1+0x328] ;  /* 0x00032800010e7983 */ /* 0x000f620000300a00 */
[----:B------:R-:W-:-:S03]  /*87a0*/  IMAD R19, R10, 0x2, R18 ;  /* 0x000000020a137824 */ /* 0x000fc600078e0212 */
[----:B------:R-:W-:Y:S04]  /*87b0*/  STL [R1+0x540], R26 ;  /* 0x0005401a01007387 */ /* 0x000fe80000100800 */
[----:B------:R0:W-:Y:S04]  /*87c0*/  STL [R1+0x534], R0 ;  /* 0x0005340001007387 */ /* 0x0001e80000100800 */
[----:B------:R-:W5:Y:S01]  /*87d0*/  LDL.LU.64 R4, [R1+0x580] ;  /* 0x0005800001047983 */ /* 0x000f620000300a00 */
[----:B0-----:R-:W-:-:S05]  /*87e0*/  IMAD.MOV.U32 R0, RZ, RZ, R27 ;  /* 0x000000ffff007224 */ /* 0x001fca00078e001b */
[----:B------:R4:W-:Y:S04]  /*87f0*/  STL [R1+0x53c], R0 ;  /* 0x00053c0001007387 */ /* 0x0009e80000100800 */
[----:B------:R-:W-:Y:S01]  /*8800*/  STL.64 [R1+0xd58], R18 ;  /* 0x000d581201007387 */ /* 0x000fe20000100a00 */
[----:B----4-:R-:W-:-:S03]  /*8810*/  IMAD.MOV.U32 R0, RZ, RZ, R13 ;  /* 0x000000ffff007224 */ /* 0x010fc600078e000d */
[----:B------:R0:W-:Y:S04]  /*8820*/  STL [R1+0x548], R12 ;  /* 0x0005480c01007387 */ /* 0x0001e80000100800 */
[----:B------:R-:W4:Y:S01]  /*8830*/  LDL.LU.64 R26, [R1+0x330] ;  /* 0x00033000011a7983 */ /* 0x000f220000300a00 */
[----:B------:R-:W-:-:S04]  /*8840*/  IMAD R20, R10, 0x2, R19 ;  /* 0x000000020a147824 */ /* 0x000fc800078e0213 */
[----:B------:R-:W-:Y:S01]  /*8850*/  IMAD R21, R10, 0x2, R20 ;  /* 0x000000020a157824 */ /* 0x000fe200078e0214 */
[----:B--2---:R-:W-:Y:S04]  /*8860*/  STL [R1+0x550], R8 ;  /* 0x0005500801007387 */ /* 0x004fe80000100800 */
[----:B------:R1:W-:Y:S04]  /*8870*/  STL [R1+0x544], R0 ;  /* 0x0005440001007387 */ /* 0x0003e80000100800 */
[----:B0-----:R-:W2:Y:S01]  /*8880*/  LDL.LU.64 R12, [R1+0x590] ;  /* 0x00059000010c7983 */ /* 0x001ea20000300a00 */
[----:B-1----:R-:W-:-:S05]  /*8890*/  IMAD.MOV.U32 R0, RZ, RZ, R9 ;  /* 0x000000ffff007224 */ /* 0x002fca00078e0009 */
[----:B------:R0:W-:Y:S02]  /*88a0*/  STL [R1+0x54c], R0 ;  /* 0x00054c0001007387 */ /* 0x0001e40000100800 */
[----:B0-----:R-:W-:Y:S02]  /*88b0*/  IMAD.MOV.U32 R0, RZ, RZ, R23 ;  /* 0x000000ffff007224 */ /* 0x001fe400078e0017 */
[----:B------:R0:W-:Y:S04]  /*88c0*/  STL [R1+0x558], R22 ;  /* 0x0005581601007387 */ /* 0x0001e80000100800 */
[----:B------:R-:W-:Y:S04]  /*88d0*/  STL [R1+0x560], R6 ;  /* 0x0005600601007387 */ /* 0x000fe80000100800 */
[----:B------:R1:W-:Y:S04]  /*88e0*/  STL [R1+0x554], R0 ;  /* 0x0005540001007387 */ /* 0x0003e80000100800 */
[----:B------:R-:W2:Y:S01]  /*88f0*/  LDL.LU.64 R8, [R1+0x5a0] ;  /* 0x0005a00001087983 */ /* 0x000ea20000300a00 */
[----:B0-----:R-:W-:-:S03]  /*8900*/  IMAD R22, R10, 0x2, R21 ;  /* 0x000000020a167824 */ /* 0x001fc600078e0215 */
[----:B------:R0:W-:Y:S01]  /*8910*/  STL.64 [R1+0xd60], R20 ;  /* 0x000d601401007387 */ /* 0x0001e20000100a00 */
[----:B-1----:R-:W-:-:S03]  /*8920*/  IMAD.MOV.U32 R0, RZ, RZ, R7 ;  /* 0x000000ffff007224 */ /* 0x002fc600078e0007 */
[----:B0-----:R-:W2:Y:S04]  /*8930*/  LDL.LU.64 R20, [R1+0xa0] ;  /* 0x0000a00001147983 */ /* 0x001ea80000300a00 */
[----:B---3--:R-:W-:Y:S04]  /*8940*/  STL [R1+0x568], R2 ;  /* 0x0005680201007387 */ /* 0x008fe80000100800 */
[----:B------:R0:W-:Y:S04]  /*8950*/  STL [R1+0x55c], R0 ;  /* 0x00055c0001007387 */ /* 0x0001e80000100800 */
[----:B------:R-:W3:Y:S01]  /*8960*/  LDL.LU.64 R6, [R1+0x5b0] ;  /* 0x0005b00001067983 */ /* 0x000ee20000300a00 */
[----:B0-----:R-:W-:-:S03]  /*8970*/  IMAD.MOV.U32 R0, RZ, RZ, R3 ;  /* 0x000000ffff007224 */ /* 0x001fc600078e0003 */
[----:B---3--:R0:W-:Y:S04]  /*8980*/  STL.64 [R1+0xd68], R6 ;  /* 0x000d680601007387 */ /* 0x0081e80000100a00 */
[----:B------:R1:W-:Y:S04]  /*8990*/  STL [R1+0x564], R0 ;  /* 0x0005640001007387 */ /* 0x0003e80000100800 */
[----:B0-----:R-:W3:Y:S01]  /*89a0*/  LDL.LU.64 R6, [R1+0x5a8] ;  /* 0x0005a80001067983 */ /* 0x001ee20000300a00 */
[----:B-1----:R-:W-:-:S03]  /*89b0*/  IMAD.MOV.U32 R0, RZ, RZ, R25 ;  /* 0x000000ffff007224 */ /* 0x002fc600078e0019 */
[----:B------:R-:W-:Y:S04]  /*89c0*/  STL [R1+0x570], R24 ;  /* 0x0005701801007387 */ /* 0x000fe80000100800 */
[----:B------:R-:W3:Y:S04]  /*89d0*/  LDL.LU.64 R18, [R1+0x78] ;  /* 0x0000780001127983 */ /* 0x000ee80000300a00 */
[----:B------:R0:W-:Y:S04]  /*89e0*/  STL [R1+0x56c], R0 ;  /* 0x00056c0001007387 */ /* 0x0001e80000100800 */
[----:B-----5:R-:W-:Y:S04]  /*89f0*/  STL [R1+0x578], R14 ;  /* 0x0005780e01007387 */ /* 0x020fe80000100800 */
[----:B------:R-:W5:Y:S01]  /*8a00*/  LDL.LU.64 R2, [R1+0x5c0] ;  /* 0x0005c00001027983 */ /* 0x000f620000300a00 */
[----:B0-----:R-:W-:-:S03]  /*8a10*/  IMAD.MOV.U32 R0, RZ, RZ, R15 ;  /* 0x000000ffff007224 */ /* 0x001fc600078e000f */
[----:B------:R-:W-:Y:S04]  /*8a20*/  STL [R1+0x580], R4 ;  /* 0x0005800401007387 */ /* 0x000fe80000100800 */
[----:B------:R0:W-:Y:S04]  /*8a30*/  STL [R1+0x574], R0 ;  /* 0x0005740001007387 */ /* 0x0001e80000100800 */
[----:B------:R-:W5:Y:S01]  /*8a40*/  LDL.LU.64 R16, [R1+0x5c8] ;  /* 0x0005c80001107983 */ /* 0x000f620000300a00 */
[----:B0-----:R-:W-:-:S05]  /*8a50*/  IMAD.MOV.U32 R0, RZ, RZ, R5 ;  /* 0x000000ffff007224 */ /* 0x001fca00078e0005 */
[----:B------:R0:W-:Y:S04]  /*8a60*/  STL [R1+0x57c], R0 ;  /* 0x00057c0001007387 */ /* 0x0001e80000100800 */
[----:B----4-:R-:W-:Y:S04]  /*8a70*/  STL [R1+0x588], R26 ;  /* 0x0005881a01007387 */ /* 0x010fe80000100800 */
[----:B------:R-:W4:Y:S01]  /*8a80*/  LDL.LU.64 R14, [R1+0x5d0] ;  /* 0x0005d000010e7983 */ /* 0x000f220000300a00 */
[----:B0-----:R-:W-:-:S05]  /*8a90*/  IMAD.MOV.U32 R0, RZ, RZ, R27 ;  /* 0x000000ffff007224 */ /* 0x001fca00078e001b */
[----:B------:R0:W-:Y:S04]  /*8aa0*/  STL [R1+0x584], R0 ;  /* 0x0005840001007387 */ /* 0x0001e80000100800 */
[----:B--2---:R1:W-:Y:S04]  /*8ab0*/  STL [R1+0x590], R12 ;  /* 0x0005900c01007387 */ /* 0x0043e80000100800 */
[----:B------:R-:W2:Y:S01]  /*8ac0*/  LDL.LU.64 R4, [R1+0x58] ;  /* 0x0000580001047983 */ /* 0x000ea20000300a00 */
[----:B0-----:R-:W-:-:S03]  /*8ad0*/  IMAD.MOV.U32 R0, RZ, RZ, R13 ;  /* 0x000000ffff007224 */ /* 0x001fc600078e000d */
[----:B------:R-:W-:Y:S04]  /*8ae0*/  STL [R1+0x598], R20 ;  /* 0x0005981401007387 */ /* 0x000fe80000100800 */
[----:B------:R0:W-:Y:S04]  /*8af0*/  STL [R1+0x58c], R0 ;  /* 0x00058c0001007387 */ /* 0x0001e80000100800 */
[----:B-1----:R-:W2:Y:S01]  /*8b00*/  LDL.LU.64 R12, [R1+0x5e0] ;  /* 0x0005e000010c7983 */ /* 0x002ea20000300a00 */
[----:B0-----:R-:W-:-:S05]  /*8b10*/  IMAD.MOV.U32 R0, RZ, RZ, R21 ;  /* 0x000000ffff007224 */ /* 0x001fca00078e0015 */
[----:B------:R0:W-:Y:S04]  /*8b20*/  STL [R1+0x594], R0 ;  /* 0x0005940001007387 */ /* 0x0001e80000100800 */
[----:B------:R-:W-:Y:S04]  /*8b30*/  STL [R1+0x5a0], R8 ;  /* 0x0005a00801007387 */ /* 0x000fe80000100800 */
[----:B------:R-:W2:Y:S01]  /*8b40*/  LDL.LU.64 R20, [R1+0x5e8] ;  /* 0x0005e80001147983 */ /* 0x000ea20000300a00 */
[----:B0-----:R-:W-:-:S05]  /*8b50*/  IMAD.MOV.U32 R0, RZ, RZ, R9 ;  /* 0x000000ffff007224 */ /* 0x001fca00078e0009 */
[----:B------:R0:W-:Y:S04]  /*8b60*/  STL [R1+0x59c], R0 ;  /* 0x00059c0001007387 */ /* 0x0001e80000100800 */
[----:B---3--:R1:W-:Y:S01]  /*8b70*/  STL [R1+0x5a8], R6 ;  /* 0x0005a80601007387 */ /* 0x0083e20000100800 */
[----:B0-----:R-:W-:-:S03]  /*8b80*/  IMAD.MOV.U32 R0, RZ, RZ, R7 ;  /* 0x000000ffff007224 */ /* 0x001fc600078e0007 */
[----:B------:R-:W3:Y:S04]  /*8b90*/  LDL.LU.64 R8, [R1+0x5f0] ;  /* 0x0005f00001087983 */ /* 0x000ee80000300a00 */
[----:B-1----:R-:W2:Y:S01]  /*8ba0*/  LDL.LU.64 R6, [R1+0xd68] ;  /* 0x000d680001067983 */ /* 0x002ea20000300a00 */
[----:B------:R-:W-:-:S04]  /*8bb0*/  IMAD R23, R10, 0x2, R22 ;  /* 0x000000020a177824 */ /* 0x000fc800078e0216 */
[----:B------:R-:W-:-:S04]  /*8bc0*/  IMAD R24, R10, 0x2, R23 ;  /* 0x000000020a187824 */ /* 0x000fc800078e0217 */
[----:B------:R-:W-:-:S04]  /*8bd0*/  IMAD R25, R10, 0x2, R24 ;  /* 0x000000020a197824 */ /* 0x000fc800078e0218 */
[----:B------:R-:W-:-:S04]  /*8be0*/  IMAD R26, R10, 0x2, R25 ;  /* 0x000000020a1a7824 */ /* 0x000fc800078e0219 */
[----:B------:R-:W-:-:S04]  /*8bf0*/  IMAD R27, R10, 0x2, R26 ;  /* 0x000000020a1b7824 */ /* 0x000fc800078e021a */
[C---:B------:R-:W-:Y:S01]  /*8c00*/  IMAD R29, R10.reuse, 0x2, R27 ;  /* 0x000000020a1d7824 */ /* 0x040fe200078e021b */
[----:B--2---:R-:W-:Y:S04]  /*8c10*/  STL [R1+0x5b0], R6 ;  /* 0x0005b00601007387 */ /* 0x004fe80000100800 */
[----:B------:R0:W-:Y:S02]  /*8c20*/  STL [R1+0x5a4], R0 ;  /* 0x0005a40001007387 */ /* 0x0001e40000100800 */
[----:B0-----:R-:W-:Y:S02]  /*8c30*/  IMAD.MOV.U32 R0, RZ, RZ, R7 ;  /* 0x000000ffff007224 */ /* 0x001fe400078e0007 */
[----:B------:R-:W2:Y:S04]  /*8c40*/  LDL.LU.64 R6, [R1+0x5f8] ;  /* 0x0005f80001067983 */ /* 0x000ea80000300a00 */
[----:B------:R0:W-:Y:S04]  /*8c50*/  STL [R1+0x5ac], R0 ;  /* 0x0005ac0001007387 */ /* 0x0001e80000100800 */
[----:B------:R1:W-:Y:S04]  /*8c60*/  STL [R1+0x5b8], R18 ;  /* 0x0005b81201007387 */ /* 0x0003e80000100800 */
[----:B-----5:R-:W-:Y:S01]  /*8c70*/  STL [R1+0x5c0], R2 ;  /* 0x0005c00201007387 */ /* 0x020fe20000100800 */
[----:B0-----:R-:W-:-:S02]  /*8c80*/  IMAD R0, R10, 0x2, R29 ;  /* 0x000000020a007824 */ /* 0x001fc400078e021d */
[----:B-1----:R-:W-:Y:S02]  /*8c90*/  IMAD.MOV.U32 R18, RZ, RZ, R19 ;  /* 0x000000ffff127224 */ /* 0x002fe400078e0013 */
[----:B------:R-:W-:-:S03]  /*8ca0*/  IMAD R0, R10, 0x2, R0 ;  /* 0x000000020a007824 */ /* 0x000fc600078e0200 */
[----:B------:R0:W-:Y:S01]  /*8cb0*/  STL [R1+0x5b4], R18 ;  /* 0x0005b41201007387 */ /* 0x0001e20000100800 */
[----:B------:R-:W-:-:S03]  /*8cc0*/  IMAD R0, R10, 0x2, R0 ;  /* 0x000000020a007824 */ /* 0x000fc600078e0200 */
[----:B0-----:R-:W5:Y:S04]  /*8cd0*/  LDL.LU.64 R18, [R1+0x600] ;  /* 0x0006000001127983 */ /* 0x001f680000300a00 */
[----:B------:R0:W-:Y:S04]  /*8ce0*/  STL [R1+0x5bc], R3 ;  /* 0x0005bc0301007387 */ /* 0x0001e80000100800 */
[----:B0-----:R-:W5:Y:S04]  /*8cf0*/  LDL.LU.64 R2, [R1+0x608] ;  /* 0x0006080001027983 */ /* 0x001f680000300a00 */
[----:B------:R-:W-:Y:S04]  /*8d00*/  STL [R1+0x5c8], R16 ;  /* 0x0005c81001007387 */ /* 0x000fe80000100800 */
[----:B------:R0:W-:Y:S04]  /*8d10*/  STL [R1+0x5c4], R17 ;  /* 0x0005c41101007387 */ /* 0x0001e80000100800 */
[----:B0-----:R-:W5:Y:S04]  /*8d20*/  LDL.LU.64 R16, [R1+0x610] ;  /* 0x0006100001107983 */ /* 0x001f680000300a00 */
[----:B----4-:R0:W-:Y:S04]  /*8d30*/  STL [R1+0x5d0], R14 ;  /* 0x0005d00e01007387 */ /* 0x0101e80000100800 */
[----:B------:R1:W-:Y:S01]  /*8d40*/  STL [R1+0x8], R0 ;  /* 0x0000080001007387 */ /* 0x0003e20000100800 */
[----:B0-----:R-:W-:-:S05]  /*8d50*/  IMAD.MOV.U32 R14, RZ, RZ, R15 ;  /* 0x000000ffff0e7224 */ /* 0x001fca00078e000f */
[----:B------:R0:W-:Y:S01]  /*8d60*/  STL [R1+0x5cc], R14 ;  /* 0x0005cc0e01007387 */ /* 0x0001e20000100800 */
[----:B-1----:R-:W-:-:S03]  /*8d70*/  IMAD R0, R10, 0x2, R0 ;  /* 0x000000020a007824 */ /* 0x002fc600078e0200 */
[----:B------:R1:W-:Y:S04]  /*8d80*/  STL [R1+0x5d8], R4 ;  /* 0x0005d80401007387 */ /* 0x0003e80000100800 */
[----:B0-----:R-:W4:Y:S01]  /*8d90*/  LDL.LU.64 R14, [R1+0x618] ;  /* 0x00061800010e7983 */ /* 0x001f220000300a00 */
[----:B-1----:R-:W-:-:S03]  /*8da0*/  IMAD.MOV.U32 R4, RZ, RZ, R5 ;  /* 0x000000ffff047224 */ /* 0x002fc600078e0005 */
[----:B------:R-:W-:Y:S04]  /*8db0*/  STL [R1+0x5e0], R12 ;  /* 0x0005e00c01007387 */ /* 0x000fe80000100800 */
[----:B------:R0:W-:Y:S04]  /*8dc0*/  STL [R1+0x5d4], R4 ;  /* 0x0005d40401007387 */ /* 0x0001e80000100800 */
[----:B0-----:R-:W4:Y:S04]  /*8dd0*/  LDL.LU.64 R4, [R1+0x620] ;  /* 0x0006200001047983 */ /* 0x001f280000300a00 */
[----:B------:R0:W-:Y:S04]  /*8de0*/  STL [R1+0xc], R0 ;  /* 0x00000c0001007387 */ /* 0x0001e80000100800 */
[----:B------:R1:W-:Y:S01]  /*8df0*/  STL [R1+0x5dc], R13 ;  /* 0x0005dc0d01007387 */ /* 0x0003e20000100800 */
[----:B0-----:R-:W-:-:S02]  /*8e00*/  IMAD R0, R10, 0x2, R0 ;  /* 0x000000020a007824 */ /* 0x001fc400078e0200 */
[----:B------:R-:W-:Y:S01]  /*8e10*/  IMAD.MOV.U32 R10, RZ, RZ, R21 ;  /* 0x000000ffff0a7224 */ /* 0x000fe200078e0015 */
[----:B-1----:R-:W4:Y:S04]  /*8e20*/  LDL.LU.64 R12, [R1+0x628] ;  /* 0x00062800010c7983 */ /* 0x002f280000300a00 */
[----:B------:R0:W-:Y:S04]  /*8e30*/  STL [R1+0x5e8], R20 ;  /* 0x0005e81401007387 */ /* 0x0001e80000100800 */
[----:B0-----:R-:W4:Y:S04]  /*8e40*/  LDL.LU.64 R20, [R1+0xd60] ;  /* 0x000d600001147983 */ /* 0x001f280000300a00 */
[----:B------:R0:W-:Y:S04]  /*8e50*/  STL [R1+0x5e4], R10 ;  /* 0x0005e40a01007387 */ /* 0x0001e80000100800 */
[----:B------:R1:W-:Y:S01]  /*8e60*/  STL [R1+0x10], R0 ;  /* 0x0000100001007387 */ /* 0x0003e20000100800 */
[----:B0-----:R-:W-:-:S03]  /*8e70*/  IMAD.MOV R10, RZ, RZ, -c[0x0][0x188] ;  /* 0x80006200ff0a7624 */ /* 0x001fc600078e02ff */
[----:B---3--:R-:W-:Y:S01]  /*8e80*/  STL [R1+0x5f0], R8 ;  /* 0x0005f00801007387 */ /* 0x008fe20000100800 */
[----:B-1----:R-:W-:-:S03]  /*8e90*/  IMAD R0, R10, 0x2, R0 ;  /* 0x000000020a007824 */ /* 0x002fc600078e0200 */
[----:B------:R-:W3:Y:S04]  /*8ea0*/  LDL R10, [R1+0xb00] ;  /* 0x000b0000010a7983 */ /* 0x000ee80000100800 */
[----:B------:R0:W-:Y:S04]  /*8eb0*/  STL [R1+0x5ec], R9 ;  /* 0x0005ec0901007387 */ /* 0x0001e80000100800 */
[----:B0-----:R-:W4:Y:S04]  /*8ec0*/  LDL.LU.64 R8, [R1+0x630] ;  /* 0x0006300001087983 */ /* 0x001f280000300a00 */
[----:B------:R-:W-:Y:S04]  /*8ed0*/  STL [R1+0x14], R0 ;  /* 0x0000140001007387 */ /* 0x000fe80000100800 */
[----:B--2---:R-:W-:Y:S04]  /*8ee0*/  STL [R1+0x5f8], R6 ;  /* 0x0005f80601007387 */ /* 0x004fe80000100800 */
[----:B------:R0:W-:Y:S04]  /*8ef0*/  STL [R1+0x5f4], R7 ;  /* 0x0005f40701007387 */ /* 0x0001e80000100800 */
[----:B0-----:R-:W2:Y:S01]  /*8f00*/  LDL.LU.64 R6, [R1+0x638] ;  /* 0x0006380001067983 */ /* 0x001ea20000300a00 */
[----:B---3--:R-:W-:Y:S01]  /*8f10*/  ISETP.GE.AND P1, PT, R10, RZ, PT ;  /* 0x000000ff0a00720c */ /* 0x008fe20003f26270 */
[----:B------:R-:W-:-:S04]  /*8f20*/  IMAD.MOV R10, RZ, RZ, -c[0x0][0x188] ;  /* 0x80006200ff0a7624 */ /* 0x000fc800078e02ff */
[----:B------:R-:W-:-:S05]  /*8f30*/  IMAD R0, R10, 0x2, R0 ;  /* 0x000000020a007824 */ /* 0x000fca00078e0200 */
[----:B------:R0:W-:Y:S04]  /*8f40*/  STL [R1+0x18], R0 ;  /* 0x0000180001007387 */ /* 0x0001e80000100800 */
[----:B-----5:R1:W-:Y:S01]  /*8f50*/  STL [R1+0x600], R18 ;  /* 0x0006001201007387 */ /* 0x0203e20000100800 */
[----:B0-----:R-:W-:Y:S02]  /*8f60*/  IMAD R0, R10, 0x2, R0 ;  /* 0x000000020a007824 */ /* 0x001fe400078e0200 */
[----:B------:R-:W-:Y:S02]  /*8f70*/  IMAD.MOV.U32 R10, RZ, RZ, R19 ;  /* 0x000000ffff0a7224 */ /* 0x000fe400078e0013 */
[----:B-1----:R-:W3:Y:S04]  /*8f80*/  LDL.LU.64 R18, [R1+0xd58] ;  /* 0x000d580001127983 */ /* 0x002ee80000300a00 */
[----:B------:R0:W-:Y:S04]  /*8f90*/  STL [R1+0x5fc], R10 ;  /* 0x0005fc0a01007387 */ /* 0x0001e80000100800 */
[----:B------:R1:W-:Y:S01]  /*8fa0*/  STL [R1+0x608], R2 ;  /* 0x0006080201007387 */ /* 0x0003e20000100800 */
[----:B0-----:R-:W-:-:S02]  /*8fb0*/  IMAD.MOV R10, RZ, RZ, -c[0x0][0x188] ;  /* 0x80006200ff0a7624 */ /* 0x001fc400078e02ff */
[----:B-1----:R-:W-:Y:S02]  /*8fc0*/  IMAD.MOV.U32 R2, RZ, RZ, R3 ;  /* 0x000000ffff027224 */ /* 0x002fe400078e0003 */
[----:B------:R-:W5:Y:S04]  /*8fd0*/  LDL.LU R3, [R1+0xd50] ;  /* 0x000d500001037983 */ /* 0x000f680000300800 */
[----:B------:R-:W-:Y:S04]  /*8fe0*/  STL [R1+0x1c], R0 ;  /* 0x00001c0001007387 */ /* 0x000fe80000100800 */
[----:B------:R0:W-:Y:S02]  /*8ff0*/  STL [R1+0x604], R2 ;  /* 0x0006040201007387 */ /* 0x0001e40000100800 */
[----:B0-----:R-:W-:-:S02]  /*9000*/  IMAD R2, R10, 0x2, R0 ;  /* 0x000000020a027824 */ /* 0x001fc400078e0200 */
[----:B------:R-:W3:Y:S01]  /*9010*/  LDL.LU R0, [R1+0xcc] ;  /* 0x0000cc0001007983 */ /* 0x000ee20000300800 */
[----:B------:R-:W-:-:S03]  /*9020*/  IMAD.MOV.U32 R10, RZ, RZ, R17 ;  /* 0x000000ffff0a7224 */ /* 0x000fc600078e0011 */
[----:B------:R0:W-:Y:S04]  /*9030*/  STL [R1+0x610], R16 ;  /* 0x0006101001007387 */ /* 0x0001e80000100800 */
[----:B0-----:R-:W5:Y:S04]  /*9040*/  LDL.LU.64 R16, [R1+0xd48] ;  /* 0x000d480001107983 */ /* 0x001f680000300a00 */
[----:B------:R0:W-:Y:S04]  /*9050*/  STL [R1+0x60c], R10 ;  /* 0x00060c0a01007387 */ /* 0x0001e80000100800 */
[----:B------:R1:W-:Y:S01]  /*9060*/  STL [R1+0x24], R2 ;  /* 0x0000240201007387 */ /* 0x0003e20000100800 */
[----:B0-----:R-:W-:-:S03]  /*9070*/  IMAD.MOV R10, RZ, RZ, -c[0x0][0x188] ;  /* 0x80006200ff0a7624 */ /* 0x001fc600078e02ff */
[----:B----4-:R0:W-:Y:S01]  /*9080*/  STL [R1+0x618], R14 ;  /* 0x0006180e01007387 */ /* 0x0101e20000100800 */
[C---:B-1----:R-:W-:Y:S02]  /*9090*/  IMAD R2, R10.reuse, 0x2, R2 ;  /* 0x000000020a027824 */ /* 0x042fe400078e0202 */
[----:B0-----:R-:W-:Y:S02]  /*90a0*/  IMAD.MOV.U32 R14, RZ, RZ, R15 ;  /* 0x000000ffff0e7224 */ /* 0x001fe400078e000f */
[----:B------:R-:W4:Y:S04]  /*90b0*/  LDL.LU R15, [R1+0xd44] ;  /* 0x000d4400010f7983 */ /* 0x000f280000300800 */
[----:B------:R-:W-:Y:S04]  /*90c0*/  STL [R1+0x20], R2 ;  /* 0x0000200201007387 */ /* 0x000fe80000100800 */
[----:B------:R-:W-:Y:S04]  /*90d0*/  STL [R1+0x614], R14 ;  /* 0x0006140e01007387 */ /* 0x000fe80000100800 */
[----:B------:R0:W-:Y:S04]  /*90e0*/  STL [R1+0x620], R4 ;  /* 0x0006200401007387 */ /* 0x0001e80000100800 */
[----:B0-----:R-:W4:Y:S01]  /*90f0*/  LDL.LU R4, [R1+0xd40] ;  /* 0x000d400001047983 */ /* 0x001f220000300800 */
[----:B------:R-:W-:-:S05]  /*9100*/  IMAD R2, R10, 0x2, R2 ;  /* 0x000000020a027824 */ /* 0x000fca00078e0202 */
[----:B------:R-:W-:Y:S04]  /*9110*/  STL [R1+0x28], R2 ;  /* 0x0000280201007387 */ /* 0x000fe80000100800 */
[----:B------:R0:W-:Y:S04]  /*9120*/  STL [R1+0x61c], R5 ;  /* 0x00061c0501007387 */ /* 0x0001e80000100800 */
[----:B0-----:R-:W0:Y:S01]  /*9130*/  S2R R5, SR_TID.X ;  /* 0x0000000000057919 */ /* 0x001e220000002100 */
[----:B------:R-:W-:Y:S01]  /*9140*/  ISETP.NE.AND P0, PT, RZ, c[0x0][0x178], PT ;  /* 0x00005e00ff007a0c */ /* 0x000fe20003f05270 */
[----:B------:R-:W-:-:S02]  /*9150*/  IMAD R2, R10, 0x2, R2 ;  /* 0x000000020a027824 */ /* 0x000fc400078e0202 */
[----:B------:R1:W-:Y:S02]  /*9160*/  STL [R1+0x628], R12 ;  /* 0x0006280c01007387 */ /* 0x0003e40000100800 */
[----:B-1----:R-:W-:Y:S02]  /*9170*/  IMAD.MOV.U32 R12, RZ, RZ, R13 ;  /* 0x000000ffff0c7224 */ /* 0x002fe400078e000d */
[----:B------:R-:W4:Y:S04]  /*9180*/  LDL.LU R13, [R1+0xd3c] ;  /* 0x000d3c00010d7983 */ /* 0x000f280000300800 */
[----:B------:R1:W-:Y:S01]  /*9190*/  STL [R1+0x30], R2 ;  /* 0x0000300201007387 */ /* 0x0003e20000100800 */
[----:B0-----:R-:W-:-:S03]  /*91a0*/  SHF.R.U32.HI R5, RZ, 0x6, R5 ;  /* 0x00000006ff057819 */ /* 0x001fc60000011605 */
[----:B------:R-:W-:Y:S04]  /*91b0*/  STL [R1+0x624], R12 ;  /* 0x0006240c01007387 */ /* 0x000fe80000100800 */
[----:B------:R0:W-:Y:S01]  /*91c0*/  STL [R1+0x630], R8 ;  /* 0x0006300801007387 */ /* 0x0001e20000100800 */
[----:B-1----:R-:W-:Y:S01]  /*91d0*/  IMAD R2, R10, 0x2, R2 ;  /* 0x000000020a027824 */ /* 0x002fe200078e0202 */
[----:B------:R-:W-:Y:S01]  /*91e0*/  SGXT.U32 R5, R5, 0x1 ;  /* 0x000000010505781a */ /* 0x000fe20000000000 */
[----:B0-----:R-:W-:Y:S02]  /*91f0*/  IMAD.MOV.U32 R8, RZ, RZ, R9 ;  /* 0x000000ffff087224 */ /* 0x001fe400078e0009 */
[----:B------:R-:W4:Y:S04]  /*9200*/  LDL.LU R9, [R1+0xd38] ;  /* 0x000d380001097983 */ /* 0x000f280000300800 */
[----:B------:R-:W-:Y:S01]  /*9210*/  STL [R1+0x2c], R2 ;  /* 0x00002c0201007387 */ /* 0x000fe20000100800 */
[----:B------:R-:W-:-:S03]  /*9220*/  IMAD R12, R5, c[0x0][0x188], RZ ;  /* 0x00006200050c7a24 */ /* 0x000fc600078e02ff */
[----:B------:R0:W-:Y:S01]  /*9230*/  STL [R1+0x62c], R8 ;  /* 0x00062c0801007387 */ /* 0x0001e20000100800 */
[----:B--2---:R-:W-:-:S03]  /*9240*/  IMAD.MOV.U32 R14, RZ, RZ, R7 ;  /* 0x000000ffff0e7224 */ /* 0x004fc600078e0007 */
[----:B------:R1:W-:Y:S01]  /*9250*/  STL [R1+0x638], R6 ;  /* 0x0006380601007387 */ /* 0x0003e20000100800 */
[----:B0-----:R-:W-:-:S03]  /*9260*/  IMAD R8, R10, 0x2, R2 ;  /* 0x000000020a087824 */ /* 0x001fc600078e0202 */
[----:B-1----:R-:W2:Y:S04]  /*9270*/  LDL.LU.64 R6, [R1+0xd30] ;  /* 0x000d300001067983 */ /* 0x002ea80000300a00 */
[----:B------:R0:W-:Y:S04]  /*9280*/  STL [R1+0x34], R8 ;  /* 0x0000340801007387 */ /* 0x0001e80000100800 */
[----:B------:R-:W-:Y:S01]  /*9290*/  STL [R1+0x634], R14 ;  /* 0x0006340e01007387 */ /* 0x000fe20000100800 */
[----:B0-----:R-:W-:-:S05]  /*92a0*/  IMAD R8, R10, 0x2, R8 ;  /* 0x000000020a087824 */ /* 0x001fca00078e0208 */
[----:B------:R0:W-:Y:S02]  /*92b0*/  STL [R1+0x38], R8 ;  /* 0x0000380801007387 */ /* 0x0001e40000100800 */
[----:B0-----:R-:W-:Y:S02]  /*92c0*/  IMAD R8, R10, 0x2, R8 ;  /* 0x000000020a087824 */ /* 0x001fe400078e0208 */
[----:B---3--:R-:W-:Y:S01]  /*92d0*/  @!P1 IMAD.MOV R0, RZ, RZ, -R0 ;  /* 0x000000ffff009224 */ /* 0x008fe200078e0a00 */
[----:B------:R-:W-:-:S05]  /*92e0*/  @!P0 LOP3.LUT R0, RZ, c[0x0][0x178], RZ, 0x33, !PT ;  /* 0x00005e00ff008a12 */ /* 0x000fca00078e33ff */
[----:B------:R-:W-:-:S05]  /*92f0*/  IMAD R0, R0, c[0x0][0x184], RZ ;  /* 0x0000610000007a24 */ /* 0x000fca00078e02ff */
[----:B------:R-:W-:-:S04]  /*9300*/  LEA R2, P0, R0, c[0x0][0x160], 0x1 ;  /* 0x0000580000027a11 */ /* 0x000fc800078008ff */
[-C--:B------:R-:W-:Y:S02]  /*9310*/  LEA R12, P6, R12, R2.reuse, 0x1 ;  /* 0x000000020c0c7211 */ /* 0x080fe400078c08ff */
[----:B------:R-:W-:Y:S02]  /*9320*/  LEA.HI.X.SX32 R0, R0, c[0x0][0x164], 0x1, P0 ;  /* 0x0000590000007a11 */ /* 0x000fe400000f0eff */
[----:B-----5:R-:W-:Y:S01]  /*9330*/  LEA R14, P0, R3, R2, 0x1 ;  /* 0x00000002030e7211 */ /* 0x020fe200078008ff */
[----:B------:R0:W-:Y:S04]  /*9340*/  STL [R1+0xa24], R12 ;  /* 0x000a240c01007387 */ /* 0x0001e80000100800 */
[----:B------:R1:W-:Y:S01]  /*9350*/  STL [R1+0x640], R14 ;  /* 0x0006400e01007387 */ /* 0x0003e20000100800 */
[----:B0-----:R-:W-:-:S04]  /*9360*/  IMAD R12, R10, 0x2, R3 ;  /* 0x000000020a0c7824 */ /* 0x001fc800078e0203 */
[C---:B------:R-:W-:Y:S02]  /*9370*/  IMAD R12, R10.reuse, 0x2, R12 ;  /* 0x000000020a0c7824 */ /* 0x040fe400078e020c */
[C-C-:B-1----:R-:W-:Y:S02]  /*9380*/  IMAD R14, R10.reuse, 0x2, R3.reuse ;  /* 0x000000020a0e7824 */ /* 0x142fe400078e0203 */
[C---:B------:R-:W-:Y:S02]  /*9390*/  IMAD R12, R10.reuse, 0x2, R12 ;  /* 0x000000020a0c7824 */ /* 0x040fe400078e020c */
[C---:B------:R-:W-:Y:S02]  /*93a0*/  IMAD R14, R10.reuse, 0x2, R14 ;  /* 0x000000020a0e7824 */ /* 0x040fe400078e020e */
[----:B------:R-:W-:-:S05]  /*93b0*/  IMAD R10, R10, 0x2, R3 ;  /* 0x000000020a0a7824 */ /* 0x000fca00078e0203 */
[----:B------:R-:W-:-:S05]  /*93c0*/  LEA R10, P1, R10, R2, 0x1 ;  /* 0x000000020a0a7211 */ /* 0x000fca00078208ff */
[----:B------:R0:W-:Y:S02]  /*93d0*/  STL [R1+0x648], R10 ;  /* 0x0006480a01007387 */ /* 0x0001e40000100800 */
[----:B0-----:R-:W-:-:S05]  /*93e0*/  LEA R10, P2, R14, R2, 0x1 ;  /* 0x000000020e0a7211 */ /* 0x001fca00078408ff */
[----:B------:R0:W-:Y:S02]  /*93f0*/  STL [R1+0x650], R10 ;  /* 0x0006500a01007387 */ /* 0x0001e40000100800 */
[----:B0-----:R-:W-:-:S05]  /*9400*/  LEA R10, P3, R12, R2, 0x1 ;  /* 0x000000020c0a7211 */ /* 0x001fca00078608ff */
[----:B------:R0:W-:Y:S04]  /*9410*/  STL [R1+0x658], R10 ;  /* 0x0006580a01007387 */ /* 0x0001e80000100800 */
[----:B------:R1:W-:Y:S01]  /*9420*/  STL [R1+0x3c], R8 ;  /* 0x00003c0801007387 */ /* 0x0003e20000100800 */
[----:B0-----:R-:W-:-:S04]  /*9430*/  IMAD.MOV R10, RZ, RZ, -c[0x0][0x188] ;  /* 0x80006200ff0a7624 */ /* 0x001fc800078e02ff */
[----:B-1----:R-:W-:Y:S02]  /*9440*/  IMAD R8, R10, 0x2, R8 ;  /* 0x000000020a087824 */ /* 0x002fe400078e0208 */
[----:B------:R-:W-:Y:S01]  /*9450*/  IMAD R10, R5, c[0x0][0x188], RZ ;  /* 0x00006200050a7a24 */ /* 0x000fe200078e02ff */
[----:B------:R-:W-:-:S05]  /*9460*/  LEA R5, P4, R28, R2, 0x1 ;  /* 0x000000021c057211 */ /* 0x000fca00078808ff */
[----:B------:R4:W-:Y:S02]  /*9470*/  STL [R1+0x660], R5 ;  /* 0x0006600501007387 */ /* 0x0009e40000100800 */
[----:B----4-:R-:W-:-:S05]  /*9480*/  LEA R5, P5, R4, R2, 0x1 ;  /* 0x0000000204057211 */ /* 0x010fca00078a08ff */
[----:B------:R0:W-:Y:S04]  /*9490*/  STL [R1+0x668], R5 ;  /* 0x0006680501007387 */ /* 0x0001e80000100800 */
[----:B0-----:R-:W3:Y:S01]  /*94a0*/  LDL.LU R5, [R1+0xd28] ;  /* 0x000d280001057983 */ /* 0x001ee20000300800 */
[----:B------:R-:W-:-:S05]  /*94b0*/  LEA.HI.X.SX32 R10, R10, R0, 0x1, P6 ;  /* 0x000000000a0a7211 */ /* 0x000fca00030f0eff */
[----:B------:R0:W-:Y:S01]  /*94c0*/  STL [R1+0xa20], R10 ;  /* 0x000a200a01007387 */ /* 0x0001e20000100800 */
[----:B------:R-:W-:-:S03]  /*94d0*/  LEA.HI.X.SX32 R3, R3, R0, 0x1, P0 ;  /* 0x0000000003037211 */ /* 0x000fc600000f0eff */
[----:B------:R1:W-:Y:S01]  /*94e0*/  STL [R1+0x40], R8 ;  /* 0x0000400801007387 */ /* 0x0003e20000100800 */
[----:B0-----:R-:W-:-:S04]  /*94f0*/  IMAD.MOV R10, RZ, RZ, -c[0x0][0x188] ;  /* 0x80006200ff0a7624 */ /* 0x001fc800078e02ff */
[----:B-1----:R-:W-:Y:S01]  /*9500*/  IMAD R8, R10, 0x2, R8 ;  /* 0x000000020a087824 */ /* 0x002fe200078e0208 */
[----:B---3--:R-:W-:-:S05]  /*9510*/  LEA R10, P6, R5, R2, 0x1 ;  /* 0x00000002050a7211 */ /* 0x008fca00078c08ff */
[----:B------:R0:W-:Y:S04]  /*9520*/  STL [R1+0x670], R10 ;  /* 0x0006700a01007387 */ /* 0x0001e80000100800 */
[----:B------:R2:W-:Y:S04]  /*9530*/  STL [R1+0x63c], R3 ;  /* 0x00063c0301007387 */ /* 0x0005e80000100800 */
[----:B------:R-:W-:Y:S01]  /*9540*/  STL [R1+0x44], R8 ;  /* 0x0000440801007387 */ /* 0x000fe20000100800 */
[----:B0-----:R-:W-:Y:S01]  /*9550*/  IMAD.MOV R10, RZ, RZ, -c[0x0][0x188] ;  /* 0x80006200ff0a7624 */ /* 0x001fe200078e02ff */
[----:B--2---:R-:W-:-:S05]  /*9560*/  LEA R3, P0, R6, R2, 0x1 ;  /* 0x0000000206037211 */ /* 0x004fca00078008ff */
[----:B------:R0:W-:Y:S02]  /*9570*/  STL [R1+0x678], R3 ;  /* 0x0006780301007387 */ /* 0x0001e40000100800 */
[----:B0-----:R-:W-:Y:S02]  /*9580*/  IMAD R3, R10, 0x2, R8 ;  /* 0x000000020a037824 */ /* 0x001fe400078e0208 */
[----:B------:R-:W2:Y:S04]  /*9590*/  LDL.LU R8, [R1+0xd24] ;  /* 0x000d240001087983 */ /* 0x000ea80000300800 */
[----:B------:R-:W3:Y:S01]  /*95a0*/  LDL.LU R10, [R1+0x50] ;  /* 0x00005000010a7983 */ /* 0x000ee20000300800 */
[-C--:B------:R-:W-:Y:S02]  /*95b0*/  LEA.HI.X.SX32 R14, R14, R0.reuse, 0x1, P2 ;  /* 0x000000000e0e7211 */ /* 0x080fe400010f0eff */
[----:B---3--:R-:W-:-:S05]  /*95c0*/  LEA.HI.X.SX32 R10, R10, R0, 0x1, P1 ;  /* 0x000000000a0a7211 */ /* 0x008fca00008f0eff */
[----:B------:R0:W-:Y:S02]  /*95d0*/  STL [R1+0x644], R10 ;  /* 0x0006440a01007387 */ /* 0x0001e40000100800 */
[----:B0-----:R-:W-:-:S05]  /*95e0*/  LEA R10, P1, R7, R2, 0x1 ;  /* 0x00000002070a7211 */ /* 0x001fca00078208ff */
[----:B------:R0:W-:Y:S04]  /*95f0*/  STL [R1+0x680], R10 ;  /* 0x0006800a01007387 */ /* 0x0001e80000100800 */
[----:B------:R1:W-:Y:S01]  /*9600*/  STL [R1+0x64c], R14 ;  /* 0x00064c0e01007387 */ /* 0x0003e20000100800 */
[----:B0-----:R-:W-:-:S03]  /*9610*/  IMAD.MOV R10, RZ, RZ, -c[0x0][0x188] ;  /* 0x80006200ff0a7624 */ /* 0x001fc600078e02ff */
[----:B------:R2:W-:Y:S01]  /*9620*/  STL [R1+0xd0c], R3 ;  /* 0x000d0c0301007387 */ /* 0x0005e20000100800 */
[----:B-1----:R-:W-:Y:S01]  /*9630*/  IMAD R14, R10, 0x2, R3 ;  /* 0x000000020a0e7824 */ /* 0x002fe200078e0203 */
[----:B--2---:R-:W-:-:S05]  /*9640*/  LEA R3, P2, R8, R2, 0x1 ;  /* 0x0000000208037211 */ /* 0x004fca00078408ff */
[----:B------:R0:W-:Y:S02]  /*9650*/  STL [R1+0x688], R3 ;  /* 0x0006880301007387 */ /* 0x0001e40000100800 */
[----:B0-----:R-:W-:Y:S02]  /*9660*/  LEA.HI.X.SX32 R3, R12, R0, 0x1, P3 ;  /* 0x000000000c037211 */ /* 0x001fe400018f0eff */
[----:B------:R-:W2:Y:S04]  /*9670*/  LDL.LU R12, [R1+0xd20] ;  /* 0x000d2000010c7983 */ /* 0x000ea80000300800 */
[----:B------:R0:W-:Y:S02]  /*9680*/  STL [R1+0x654], R3 ;  /* 0x0006540301007387 */ /* 0x0001e40000100800 */
[----:B0-----:R-:W-:-:S05]  /*9690*/  LEA R3, P3, R9, R2, 0x1 ;  /* 0x0000000209037211 */ /* 0x001fca00078608ff */
[----:B------:R0:W-:Y:S02]  /*96a0*/  STL [R1+0x690], R3 ;  /* 0x0006900301007387 */ /* 0x0001e40000100800 */
[----:B0-----:R-:W-:Y:S02]  /*96b0*/  IMAD R3, R10, 0x2, R14 ;  /* 0x000000020a037824 */ /* 0x001fe400078e020e */
[----:B------:R-:W3:Y:S01]  /*96c0*/  LDL.LU R14, [R1+0xd1c] ;  /* 0x000d1c00010e7983 */ /* 0x000ee20000300800 */
[----:B------:R-:W-:-:S05]  /*96d0*/  LEA.HI.X.SX32 R28, R28, R0, 0x1, P4 ;  /* 0x000000001c1c7211 */ /* 0x000fca00020f0eff */
[----:B------:R0:W-:Y:S02]  /*96e0*/  STL [R1+0x65c], R28 ;  /* 0x00065c1c01007387 */ /* 0x0001e40000100800 */
[----:B0-----:R-:W-:-:S05]  /*96f0*/  LEA R28, P4, R11, R2, 0x1 ;  /* 0x000000020b1c7211 */ /* 0x001fca00078808ff */
[----:B------:R0:W-:Y:S02]  /*9700*/  STL [R1+0x698], R28 ;  /* 0x0006981c01007387 */ /* 0x0001e40000100800 */
[----:B0-----:R-:W-:Y:S01]  /*9710*/  LEA.HI.X.SX32 R28, R4, R0, 0x1, P5 ;  /* 0x00000000041c7211 */ /* 0x001fe200028f0eff */
[----:B------:R-:W-:-:S04]  /*9720*/  IMAD R4, R10, 0x2, R3 ;  /* 0x000000020a047824 */ /* 0x000fc800078e0203 */
[----:B------:R0:W-:Y:S01]  /*9730*/  STL [R1+0x664], R28 ;  /* 0x0006641c01007387 */ /* 0x0001e20000100800 */
[-C--:B------:R-:W-:Y:S02]  /*9740*/  LEA.HI.X.SX32 R6, R6, R0.reuse, 0x1, P0 ;  /* 0x0000000006067211 */ /* 0x080fe400000f0eff */
[----:B0-----:R-:W-:Y:S02]  /*9750*/  LEA.HI.X.SX32 R28, R5, R0, 0x1, P6 ;  /* 0x00000000051c7211 */ /* 0x001fe400030f0eff */
[-C--:B------:R-:W-:Y:S02]  /*9760*/  LEA R5, P6, R13, R2.reuse, 0x1 ;  /* 0x000000020d057211 */ /* 0x080fe400078c08ff */
[----:B--2---:R-:W-:-:S05]  /*9770*/  LEA R3, P5, R12, R2, 0x1 ;  /* 0x000000020c037211 */ /* 0x004fca00078a08ff */
[----:B------:R0:W-:Y:S04]  /*9780*/  STL [R1+0x6a0], R3 ;  /* 0x0006a00301007387 */ /* 0x0001e80000100800 */
[----:B------:R-:W-:Y:S04]  /*9790*/  STL [R1+0x66c], R28 ;  /* 0x00066c1c01007387 */ /* 0x000fe80000100800 */
[----:B------:R1:W-:Y:S01]  /*97a0*/  STL [R1+0xd10], R4 ;  /* 0x000d100401007387 */ /* 0x0003e20000100800 */
[----:B0-----:R-:W-:-:S03]  /*97b0*/  IMAD R3, R10, 0x2, R4 ;  /* 0x000000020a037824 */ /* 0x001fc600078e0204 */
[----:B------:R3:W-:Y:S01]  /*97c0*/  STL [R1+0x6a8], R5 ;  /* 0x0006a80501007387 */ /* 0x0007e20000100800 */
[----:B-1----:R-:W-:-:S03]  /*97d0*/  LEA.HI.X.SX32 R4, R7, R0, 0x1, P1 ;  /* 0x0000000007047211 */ /* 0x002fc600008f0eff */
[----:B------:R-:W-:Y:S01]  /*97e0*/  STL [R1+0x674], R6 ;  /* 0x0006740601007387 */ /* 0x000fe20000100800 */
[----:B---3--:R-:W-:Y:S01]  /*97f0*/  LEA R5, P0, R14, R2, 0x1 ;  /* 0x000000020e057211 */ /* 0x008fe200078008ff */
[----:B------:R-:W-:-:S04]  /*9800*/  IMAD R7, R10, 0x2, R3 ;  /* 0x000000020a077824 */ /* 0x000fc800078e0203 */
[----:B------:R0:W-:Y:S04]  /*9810*/  STL [R1+0x6b0], R5 ;  /* 0x0006b00501007387 */ /* 0x0001e80000100800 */
[----:B------:R1:W-:Y:S01]  /*9820*/  STL [R1+0x67c], R4 ;  /* 0x00067c0401007387 */ /* 0x0003e20000100800 */
[----:B0-----:R-:W-:Y:S02]  /*9830*/  LEA R5, P1, R15, R2, 0x1 ;  /* 0x000000020f057211 */ /* 0x001fe400078208ff */
[----:B-1----:R-:W-:Y:S02]  /*9840*/  LEA.HI.X.SX32 R4, R8, R0, 0x1, P2 ;  /* 0x0000000008047211 */ /* 0x002fe400010f0eff */
[----:B------:R-:W-:Y:S01]  /*9850*/  LEA R3, P2, R16, R2, 0x1 ;  /* 0x0000000210037211 */ /* 0x000fe200078408ff */
[----:B------:R0:W-:Y:S01]  /*9860*/  STL [R1+0x6b8], R5 ;  /* 0x0006b80501007387 */ /* 0x0001e20000100800 */
[----:B------:R-:W-:-:S03]  /*9870*/  IMAD R6, R10, 0x2, R7 ;  /* 0x000000020a067824 */ /* 0x000fc600078e0207 */
[----:B------:R1:W-:Y:S04]  /*9880*/  STL [R1+0x684], R4 ;  /* 0x0006840401007387 */ /* 0x0003e80000100800 */
[----:B------:R-:W-:Y:S01]  /*9890*/  STL [R1+0xd14], R7 ;  /* 0x000d140701007387 */ /* 0x000fe20000100800 */
[----:B0-----:R-:W-:-:S03]  /*98a0*/  LEA.HI.X.SX32 R5, R9, R0, 0x1, P3 ;  /* 0x0000000009057211 */ /* 0x001fc600018f0eff */
[----:B------:R0:W-:Y:S01]  /*98b0*/  STL [R1+0x6c0], R3 ;  /* 0x0006c00301007387 */ /* 0x0001e20000100800 */
[----:B-1----:R-:W-:-:S03]  /*98c0*/  LEA R4, P3, R17, R2, 0x1 ;  /* 0x0000000211047211 */ /* 0x002fc600078608ff */
[----:B------:R1:W-:Y:S01]  /*98d0*/  STL [R1+0x68c], R5 ;  /* 0x00068c0501007387 */ /* 0x0003e20000100800 */
[----:B0-----:R-:W-:-:S03]  /*98e0*/  LEA.HI.X.SX32 R3, R11, R0, 0x1, P4 ;  /* 0x000000000b037211 */ /* 0x001fc600020f0eff */
[----:B------:R0:W-:Y:S04]  /*98f0*/  STL [R1+0x6c8], R4 ;  /* 0x0006c80401007387 */ /* 0x0001e80000100800 */
[----:B------:R-:W-:Y:S01]  /*9900*/  STL [R1+0xd18], R6 ;  /* 0x000d180601007387 */ /* 0x000fe20000100800 */
[----:B-1----:R-:W-:-:S03]  /*9910*/  LEA.HI.X.SX32 R5, R12, R0, 0x1, P5 ;  /* 0x000000000c057211 */ /* 0x002fc600028f0eff */
[----:B------:R1:W-:Y:S01]  /*9920*/  STL [R1+0x694], R3 ;  /* 0x0006940301007387 */ /* 0x0003e20000100800 */
[-C--:B0-----:R-:W-:Y:S01]  /*9930*/  LEA R4, P5, R19, R2.reuse, 0x1 ;  /* 0x0000000213047211 */ /* 0x081fe200078a08ff */
[----:B------:R-:W-:Y:S01]  /*9940*/  IMAD R28, R10, 0x2, R6 ;  /* 0x000000020a1c7824 */ /* 0x000fe200078e0206 */
[----:B-1----:R-:W-:Y:S02]  /*9950*/  LEA R3, P4, R18, R2, 0x1 ;  /* 0x0000000212037211 */ /* 0x002fe400078808ff */
[----:B------:R-:W-:-:S03]  /*9960*/  LEA.HI.X.SX32 R6, R13, R0, 0x1, P6 ;  /* 0x000000000d067211 */ /* 0x000fc600030f0eff */
[----:B------:R0:W-:Y:S04]  /*9970*/  STL [R1+0x6d0], R3 ;  /* 0x0006d00301007387 */ /* 0x0001e80000100800 */
[----:B------:R1:W-:Y:S04]  /*9980*/  STL [R1+0x69c], R5 ;  /* 0x00069c0501007387 */ /* 0x0003e80000100800 */
[----:B------:R2:W-:Y:S01]  /*9990*/  STL [R1+0x6d8], R4 ;  /* 0x0006d80401007387 */ /* 0x0005e20000100800 */
[----:B0-----:R-:W-:Y:S01]  /*99a0*/  IMAD R3, R10, 0x2, R28 ;  /* 0x000000020a037824 */ /* 0x001fe200078e021c */
[----:B-1----:R-:W-:-:S02]  /*99b0*/  LEA R5, P6, R20, R2, 0x1 ;  /* 0x0000000214057211 */ /* 0x002fc400078c08ff */
[----:B------:R-:W-:Y:S01]  /*99c0*/  STL [R1+0x6a4], R6 ;  /* 0x0006a40601007387 */ /* 0x000fe20000100800 */
[----:B--2---:R-:W-:-:S03]  /*99d0*/  LEA.HI.X.SX32 R4, R14, R0, 0x1, P0 ;  /* 0x000000000e047211 */ /* 0x004fc600000f0eff */
[----:B------:R0:W-:Y:S01]  /*99e0*/  STL [R1+0x6e0], R5 ;  /* 0x0006e00501007387 */ /* 0x0001e20000100800 */
[----:B------:R-:W-:-:S03]  /*99f0*/  IMAD R11, R10, 0x2, R3 ;  /* 0x000000020a0b7824 */ /* 0x000fc600078e0203 */
[----:B------:R1:W-:Y:S01]  /*9a00*/  STL [R1+0x6ac], R4 ;  /* 0x0006ac0401007387 */ /* 0x0003e20000100800 */
[-C--:B------:R-:W-:Y:S02]  /*9a10*/  LEA.HI.X.SX32 R3, R17, R0.reuse, 0x1, P3 ;  /* 0x0000000011037211 */ /* 0x080fe400018f0eff */
[-C--:B0-----:R-:W-:Y:S02]  /*9a20*/  LEA.HI.X.SX32 R5, R15, R0.reuse, 0x1, P1 ;  /* 0x000000000f057211 */ /* 0x081fe400008f0eff */
[----:B-1----:R-:W-:-:S03]  /*9a30*/  LEA.HI.X.SX32 R4, R16, R0, 0x1, P2 ;  /* 0x0000000010047211 */ /* 0x002fc600010f0eff */
[----:B------:R0:W-:Y:S04]  /*9a40*/  STL [R1+0x6b4], R5 ;  /* 0x0006b40501007387 */ /* 0x0001e80000100800 */
[----:B------:R1:W-:Y:S04]  /*9a50*/  STL [R1+0x6bc], R4 ;  /* 0x0006bc0401007387 */ /* 0x0003e80000100800 */
[----:B------:R-:W-:Y:S01]  /*9a60*/  STL [R1+0xd08], R11 ;  /* 0x000d080b01007387 */ /* 0x000fe20000100800 */
[----:B0-----:R-:W-:-:S03]  /*9a70*/  LEA.HI.X.SX32 R5, R18, R0, 0x1, P4 ;  /* 0x0000000012057211 */ /* 0x001fc600020f0eff */
[----:B------:R0:W-:Y:S01]  /*9a80*/  STL [R1+0x6c4], R3 ;  /* 0x0006c40301007387 */ /* 0x0001e20000100800 */
[----:B-1----:R-:W-:-:S03]  /*9a90*/  LEA.HI.X.SX32 R4, R19, R0, 0x1, P5 ;  /* 0x0000000013047211 */ /* 0x002fc600028f0eff */
[----:B------:R-:W-:Y:S01]  /*9aa0*/  STL [R1+0x6cc], R5 ;  /* 0x0006cc0501007387 */ /* 0x000fe20000100800 */
[----:B------:R-:W-:Y:S02]  /*9ab0*/  LEA R6, P0, R21, R2, 0x1 ;  /* 0x0000000215067211 */ /* 0x000fe400078008ff */
[----:B0-----:R-:W-:Y:S01]  /*9ac0*/  LEA.HI.X.SX32 R3, R20, R0, 0x1, P6 ;  /* 0x0000000014037211 */ /* 0x001fe200030f0eff */
[----:B------:R0:W-:Y:S04]  /*9ad0*/  STL [R1+0x6d4], R4 ;  /* 0x0006d40401007387 */ /* 0x0001e80000100800 */
[----:B------:R1:W-:Y:S01]  /*9ae0*/  STL [R1+0x6dc], R3 ;  /* 0x0006dc0301007387 */ /* 0x0003e20000100800 */
[----:B0-----:R-:W-:-:S03]  /*9af0*/  LEA R4, P1, R22, R2, 0x1 ;  /* 0x0000000216047211 */ /* 0x001fc600078208ff */
[----:B------:R-:W-:Y:S01]  /*9b00*/  STL [R1+0x6e8], R6 ;  /* 0x0006e80601007387 */ /* 0x000fe20000100800 */
[----:B-1----:R-:W-:-:S03]  /*9b10*/  LEA R3, P2, R23, R2, 0x1 ;  /* 0x0000000217037211 */ /* 0x002fc600078408ff */
[----:B------:R-:W-:Y:S01]  /*9b20*/  STL [R1+0x6f0], R4 ;  /* 0x0006f00401007387 */ /* 0x000fe20000100800 */
[----:B------:R-:W-:-:S03]  /*9b30*/  IMAD R13, R10, 0x2, R11 ;  /* 0x000000020a0d7824 */ /* 0x000fc600078e020b */
[----:B------:R0:W-:Y:S04]  /*9b40*/  STL [R1+0x6f8], R3 ;  /* 0x0006f80301007387 */ /* 0x0001e80000100800 */
[----:B0-----:R-:W2:Y:S04]  /*9b50*/  LDL.LU R3, [R1+0x8] ;  /* 0x0000080001037983 */ /* 0x001ea80000300800 */
[----:B------:R-:W3:Y:S01]  /*9b60*/  LDL.LU R11, [R1+0xc] ;  /* 0x00000c00010b7983 */ /* 0x000ee20000300800 */
[-C--:B------:R-:W-:Y:S02]  /*9b70*/  LEA.HI.X.SX32 R4, R21, R0.reuse, 0x1, P0 ;  /* 0x0000000015047211 */ /* 0x080fe400000f0eff */
[----:B------:R-:W-:-:S03]  /*9b80*/  LEA.HI.X.SX32 R6, R22, R0, 0x1, P1 ;  /* 0x0000000016067211 */ /* 0x000fc600008f0eff */
[----:B------:R0:W-:Y:S01]  /*9b90*/  STL [R1+0x6e4], R4 ;  /* 0x0006e40401007387 */ /* 0x0001e20000100800 */
[----:B------:R-:W-:-:S03]  /*9ba0*/  LEA R7, P0, R24, R2, 0x1 ;  /* 0x0000000218077211 */ /* 0x000fc600078008ff */
[----:B------:R1:W-:Y:S01]  /*9bb0*/  STL [R1+0x6ec], R6 ;  /* 0x0006ec0601007387 */ /* 0x0003e20000100800 */
[----:B0-----:R-:W-:-:S05]  /*9bc0*/  LEA.HI.X.SX32 R4, R23, R0, 0x1, P2 ;  /* 0x0000000017047211 */ /* 0x001fca00010f0eff */
[----:B------:R0:W-:Y:S01]  /*9bd0*/  STL [R1+0x6f4], R4 ;  /* 0x0006f40401007387 */ /* 0x0001e20000100800 */
[----:B-1----:R-:W-:-:S03]  /*9be0*/  LEA R6, P2, R26, R2, 0x1 ;  /* 0x000000021a067211 */ /* 0x002fc600078408ff */
[----:B------:R-:W-:Y:S01]  /*9bf0*/  STL [R1+0x700], R7 ;  /* 0x0007000701007387 */ /* 0x000fe20000100800 */
[----:B0-----:R-:W-:-:S05]  /*9c00*/  LEA R4, P1, R25, R2, 0x1 ;  /* 0x0000000219047211 */ /* 0x001fca00078208ff */
[----:B------:R0:W-:Y:S04]  /*9c10*/  STL [R1+0x708], R4 ;  /* 0x0007080401007387 */ /* 0x0001e80000100800 */
[----:B------:R1:W-:Y:S01]  /*9c20*/  STL [R1+0x710], R6 ;  /* 0x0007100601007387 */ /* 0x0003e20000100800 */
[----:B0-----:R-:W-:-:S03]  /*9c30*/  LEA.HI.X.SX32 R4, R24, R0, 0x1, P0 ;  /* 0x0000000018047211 */ /* 0x001fc600000f0eff */
[----:B-1----:R-:W4:Y:S04]  /*9c40*/  LDL.LU R6, [R1+0x10] ;  /* 0x0000100001067983 */ /* 0x002f280000300800 */
[----:B------:R-:W5:Y:S04]  /*9c50*/  LDL.LU R16, [R1+0x18] ;  /* 0x0000180001107983 */ /* 0x000f680000300800 */
[----:B------:R0:W-:Y:S02]  /*9c60*/  STL [R1+0x6fc], R4 ;  /* 0x0006fc0401007387 */ /* 0x0001e40000100800 */
[----:B0-----:R-:W-:-:S02]  /*9c70*/  LEA.HI.X.SX32 R4, R25, R0, 0x1, P1 ;  /* 0x0000000019047211 */ /* 0x001fc400008f0eff */
[----:B------:R-:W5:Y:S01]  /*9c80*/  LDL.LU R25, [R1+0x14] ;  /* 0x0000140001197983 */ /* 0x000f620000300800 */
[----:B------:R-:W-:-:S03]  /*9c90*/  LEA.HI.X.SX32 R7, R26, R0, 0x1, P2 ;  /* 0x000000001a077211 */ /* 0x000fc600010f0eff */
[----:B------:R-:W-:Y:S04]  /*9ca0*/  STL [R1+0x704], R4 ;  /* 0x0007040401007387 */ /* 0x000fe80000100800 */
[----:B------:R0:W-:Y:S01]  /*9cb0*/  STL [R1+0x70c], R7 ;  /* 0x00070c0701007387 */ /* 0x0001e20000100800 */
[-C--:B------:R-:W-:Y:S02]  /*9cc0*/  LEA R17, P1, R29, R2.reuse, 0x1 ;  /* 0x000000021d117211 */ /* 0x080fe400078208ff */
[----:B0-----:R-:W-:Y:S01]  /*9cd0*/  LEA R7, P0, R27, R2, 0x1 ;  /* 0x000000021b077211 */ /* 0x001fe200078008ff */
[----:B------:R-:W-:-:S04]  /*9ce0*/  IMAD R4, R10, 0x2, R29 ;  /* 0x000000020a047824 */ /* 0x000fc800078e021d */
[----:B------:R0:W-:Y:S01]  /*9cf0*/  STL [R1+0x718], R7 ;  /* 0x0007180701007387 */ /* 0x0001e20000100800 */
[----:B------:R-:W-:-:S03]  /*9d00*/  LEA R14, P2, R4, R2, 0x1 ;  /* 0x00000002040e7211 */ /* 0x000fc600078408ff */
[----:B0-----:R-:W5:Y:S04]  /*9d10*/  LDL.LU R7, [R1+0x1c] ;  /* 0x00001c0001077983 */ /* 0x001f680000300800 */
[----:B------:R0:W-:Y:S04]  /*9d20*/  STL [R1+0x720], R17 ;  /* 0x0007201101007387 */ /* 0x0001e80000100800 */
[----:B------:R-:W5:Y:S04]  /*9d30*/  LDL.LU R23, [R1+0x24] ;  /* 0x0000240001177983 */ /* 0x000f680000300800 */
[----:B------:R1:W-:Y:S04]  /*9d40*/  STL [R1+0x728], R14 ;  /* 0x0007280e01007387 */ /* 0x0003e80000100800 */
[----:B------:R-:W5:Y:S01]  /*9d50*/  LDL.LU R20, [R1+0x20] ;  /* 0x0000200001147983 */ /* 0x000f620000300800 */
[----:B0-----:R-:W-:-:S02]  /*9d60*/  LEA.HI.X.SX32 R17, R29, R0, 0x1, P1 ;  /* 0x000000001d117211 */ /* 0x001fc400008f0eff */
[-C--:B------:R-:W-:Y:S02]  /*9d70*/  LEA.HI.X.SX32 R4, R4, R0.reuse, 0x1, P2 ;  /* 0x0000000004047211 */ /* 0x080fe400010f0eff */
[----:B-1----:R-:W-:Y:S01]  /*9d80*/  LEA.HI.X.SX32 R14, R27, R0, 0x1, P0 ;  /* 0x000000001b0e7211 */ /* 0x002fe200000f0eff */
[----:B------:R-:W-:-:S04]  /*9d90*/  IMAD R18, R10, 0x2, R29 ;  /* 0x000000020a127824 */ /* 0x000fc800078e021d */
[----:B------:R-:W-:Y:S01]  /*9da0*/  STL [R1+0x714], R14 ;  /* 0x0007140e01007387 */ /* 0x000fe20000100800 */
[----:B------:R-:W-:-:S03]  /*9db0*/  IMAD R18, R10, 0x2, R18 ;  /* 0x000000020a127824 */ /* 0x000fc600078e0212 */
[----:B------:R-:W-:Y:S04]  /*9dc0*/  STL [R1+0x71c], R17 ;  /* 0x00071c1101007387 */ /* 0x000fe80000100800 */
[----:B------:R0:W-:Y:S04]  /*9dd0*/  STL [R1+0x724], R4 ;  /* 0x0007240401007387 */ /* 0x0001e80000100800 */
[----:B0-----:R-:W5:Y:S01]  /*9de0*/  LDL.LU R4, [R1+0x28] ;  /* 0x0000280001047983 */ /* 0x001f620000300800 */
[----:B------:R-:W-:-:S03]  /*9df0*/  LEA R17, P0, R18, R2, 0x1 ;  /* 0x0000000212117211 */ /* 0x000fc600078008ff */
[----:B------:R-:W5:Y:S04]  /*9e00*/  LDL.LU R26, [R1+0x30] ;  /* 0x00003000011a7983 */ /* 0x000f680000300800 */
[----:B------:R-:W-:Y:S04]  /*9e10*/  STL [R1+0x730], R17 ;  /* 0x0007301101007387 */ /* 0x000fe80000100800 */
[----:B------:R-:W5:Y:S01]  /*9e20*/  LDL.LU R24, [R1+0x2c] ;  /* 0x00002c0001187983 */ /* 0x000f620000300800 */
[-C--:B--2---:R-:W-:Y:S02]  /*9e30*/  LEA R21, P1, R3, R2.reuse, 0x1 ;  /* 0x0000000203157211 */ /* 0x084fe400078208ff */
[----:B---3--:R-:W-:-:S03]  /*9e40*/  LEA R22, P2, R11, R2, 0x1 ;  /* 0x000000020b167211 */ /* 0x008fc600078408ff */
[----:B------:R0:W-:Y:S04]  /*9e50*/  STL [R1+0x738], R21 ;  /* 0x0007381501007387 */ /* 0x0001e80000100800 */
[----:B------:R1:W-:Y:S01]  /*9e60*/  STL [R1+0x740], R22 ;  /* 0x0007401601007387 */ /* 0x0003e20000100800 */
[-C--:B0-----:R-:W-:Y:S02]  /*9e70*/  LEA.HI.X.SX32 R21, R18, R0.reuse, 0x1, P0 ;  /* 0x0000000012157211 */ /* 0x081fe400000f0eff */
[----:B------:R-:W-:Y:S02]  /*9e80*/  LEA.HI.X.SX32 R18, R3, R0, 0x1, P1 ;  /* 0x0000000003127211 */ /* 0x000fe400008f0eff */
[----:B------:R-:W2:Y:S04]  /*9e90*/  LDL.LU R3, [R1+0x34] ;  /* 0x0000340001037983 */ /* 0x000ea80000300800 */
[----:B------:R5:W-:Y:S04]  /*9ea0*/  STL [R1+0x72c], R21 ;  /* 0x00072c1501007387 */ /* 0x000be80000100800 */
[----:B------:R-:W3:Y:S04]  /*9eb0*/  LDL.LU R27, [R1+0x38] ;  /* 0x00003800011b7983 */ /* 0x000ee80000300800 */
[----:B------:R0:W-:Y:S04]  /*9ec0*/  STL [R1+0x734], R18 ;  /* 0x0007341201007387 */ /* 0x0001e80000100800 */
[----:B-1----:R-:W3:Y:S01]  /*9ed0*/  LDL.LU R22, [R1+0x3c] ;  /* 0x00003c0001167983 */ /* 0x002ee20000300800 */
[----:B------:R-:W-:-:S04]  /*9ee0*/  IMAD R5, R10, 0x2, R13 ;  /* 0x000000020a057824 */ /* 0x000fc800078e020d */
[----:B------:R-:W-:-:S04]  /*9ef0*/  IMAD R9, R10, 0x2, R5 ;  /* 0x000000020a097824 */ /* 0x000fc800078e0205 */
[----:B------:R-:W-:-:S04]  /*9f00*/  IMAD R12, R10, 0x2, R9 ;  /* 0x000000020a0c7824 */ /* 0x000fc800078e0209 */
[----:B------:R-:W-:-:S04]  /*9f10*/  IMAD R15, R10, 0x2, R12 ;  /* 0x000000020a0f7824 */ /* 0x000fc800078e020c */
[----:B------:R-:W-:Y:S01]  /*9f20*/  IMAD R8, R10, 0x2, R15 ;  /* 0x000000020a087824 */ /* 0x000fe200078e020f */
[----:B------:R-:W-:-:S03]  /*9f30*/  LEA.HI.X.SX32 R11, R11, R0, 0x1, P2 ;  /* 0x000000000b0b7211 */ /* 0x000fc600010f0eff */
[----:B------:R-:W-:Y:S01]  /*9f40*/  IMAD R19, R10, 0x2, R8 ;  /* 0x000000020a137824 */ /* 0x000fe200078e0208 */
[----:B----4-:R-:W-:-:S03]  /*9f50*/  LEA R29, P0, R6, R2, 0x1 ;  /* 0x00000002061d7211 */ /* 0x010fc600078008ff */
[----:B------:R-:W-:Y:S01]  /*9f60*/  IMAD R14, R10, 0x2, R19 ;  /* 0x000000020a0e7824 */ /* 0x000fe200078e0213 */
[----:B------:R1:W-:Y:S01]  /*9f70*/  STL [R1+0x73c], R11 ;  /* 0x00073c0b01007387 */ /* 0x0003e20000100800 */
[-C--:B-----5:R-:W-:Y:S02]  /*9f80*/  LEA R21, P2, R16, R2.reuse, 0x1 ;  /* 0x0000000210157211 */ /* 0x0a0fe400078408ff */
[C---:B------:R-:W-:Y:S01]  /*9f90*/  IMAD R17, R10.reuse, 0x2, R14 ;  /* 0x000000020a117824 */ /* 0x040fe200078e020e */
[----:B------:R4:W-:Y:S03]  /*9fa0*/  STL [R1+0x748], R29 ;  /* 0x0007481d01007387 */ /* 0x0009e60000100800 */
[----:B0-----:R-:W-:Y:S01]  /*9fb0*/  IMAD R18, R10, 0x2, R17 ;  /* 0x000000020a127824 */ /* 0x001fe200078e0211 */
[C---:B-1----:R-:W-:Y:S01]  /*9fc0*/  LEA R11, P1, R25.reuse, R2, 0x1 ;  /* 0x00000002190b7211 */ /* 0x042fe200078208ff */
[----:B----4-:R-:W4:Y:S04]  /*9fd0*/  LDL.LU R29, [R1+0x40] ;  /* 0x00004000011d7983 */ /* 0x010f280000300800 */
[----:B------:R0:W-:Y:S01]  /*9fe0*/  STL [R1+0x750], R11 ;  /* 0x0007500b01007387 */ /* 0x0001e20000100800 */
[----:B------:R-:W-:-:S03]  /*9ff0*/  LEA.HI.X.SX32 R25, R25, R0, 0x1, P1 ;  /* 0x0000000019197211 */ /* 0x000fc600008f0eff */
[----:B0-----:R-:W5:Y:S04]  /*a000*/  LDL.LU R11, [R1+0x44] ;  /* 0x00004400010b7983 */ /* 0x001f680000300800 */
[----:B------:R0:W-:Y:S02]  /*a010*/  STL [R1+0x758], R21 ;  /* 0x0007581501007387 */ /* 0x0001e40000100800 */
[----:B0-----:R-:W-:Y:S01]  /*a020*/  IMAD R21, R10, 0x2, R18 ;  /* 0x000000020a157824 */ /* 0x001fe200078e0212 */
[-C--:B------:R-:W-:Y:S02]  /*a030*/  LEA.HI.X.SX32 R10, R6, R0.reuse, 0x1, P0 ;  /* 0x00000000060a7211 */ /* 0x080fe400000f0eff */
[----:B------:R-:W5:Y:S04]  /*a040*/  LDL.LU R6, [R1+0xd18] ;  /* 0x000d180001067983 */ /* 0x000f680000300800 */
[----:B------:R-:W-:Y:S04]  /*a050*/  STL [R1+0x744], R10 ;  /* 0x0007440a01007387 */ /* 0x000fe80000100800 */
[----:B------:R0:W-:Y:S02]  /*a060*/  STL [R1+0x74c], R25 ;  /* 0x00074c1901007387 */ /* 0x0001e40000100800 */
[----:B0-----:R-:W-:-:S05]  /*a070*/  LEA.HI.X.SX32 R25, R16, R0, 0x1, P2 ;  /* 0x0000000010197211 */ /* 0x001fca00010f0eff */
[----:B------:R0:W-:Y:S02]  /*a080*/  STL [R1+0x754], R25 ;  /* 0x0007541901007387 */ /* 0x0001e40000100800 */
[----:B0-----:R-:W-:-:S05]  /*a090*/  LEA R25, P0, R7, R2, 0x1 ;  /* 0x0000000207197211 */ /* 0x001fca00078008ff */
[----:B------:R0:W-:Y:S01]  /*a0a0*/  STL [R1+0x760], R25 ;  /* 0x0007601901007387 */ /* 0x0001e20000100800 */
[----:B------:R-:W-:Y:S01]  /*a0b0*/  IMAD.MOV R10, RZ, RZ, -c[0x0][0x188] ;  /* 0x80006200ff0a7624 */ /* 0x000fe200078e02ff */
[----:B0-----:R-:W-:-:S03]  /*a0c0*/  LEA R25, P1, R23, R2, 0x1 ;  /* 0x0000000217197211 */ /* 0x001fc600078208ff */
[----:B------:R-:W-:Y:S02]  /*a0d0*/  IMAD R16, R10, 0x2, R21 ;  /* 0x000000020a107824 */ /* 0x000fe400078e0215 */
[----:B------:R0:W-:Y:S01]  /*a0e0*/  STL [R1+0x768], R25 ;  /* 0x0007681901007387 */ /* 0x0001e20000100800 */
[----:B------:R-:W-:Y:S02]  /*a0f0*/  LEA.HI.X.SX32 R23, R23, R0, 0x1, P1 ;  /* 0x0000000017177211 */ /* 0x000fe400008f0eff */
[----:B0-----:R-:W-:-:S05]  /*a100*/  LEA R25, P2, R20, R2, 0x1 ;  /* 0x0000000214197211 */ /* 0x001fca00078408ff */
        /* <DEDUP_REMOVED lines=23> */
[----:B------:R2:W-:Y:S01]  /*a280*/  STL [R1+0x784], R26 ;  /* 0x0007841a01007387 */ /* 0x0005e20000100800 */
[----:B------:R-:W-:-:S04]  /*a290*/  IMAD.MOV R10, RZ, RZ, -c[0x0][0x188] ;  /* 0x80006200ff0a7624 */ /* 0x000fc800078e02ff */
[----:B------:R-:W-:Y:S01]  /*a2a0*/  IMAD R24, R10, 0x2, R23 ;  /* 0x000000020a187824 */ /* 0x000fe200078e0217 */
[----:B--2---:R-:W-:-:S05]  /*a2b0*/  LEA R26, P0, R3, R2, 0x1 ;  /* 0x00000002031a7211 */ /* 0x004fca00078008ff */
[----:B------:R3:W-:Y:S02]  /*a2c0*/  STL [R1+0x790], R26 ;  /* 0x0007901a01007387 */ /* 0x0007e40000100800 */
[----:B---3--:R-:W-:-:S05]  /*a2d0*/  LEA R26, P1, R27, R2, 0x1 ;  /* 0x000000021b1a7211 */ /* 0x008fca00078208ff */
[----:B------:R0:W-:Y:S02]  /*a2e0*/  STL [R1+0x798], R26 ;  /* 0x0007981a01007387 */ /* 0x0001e40000100800 */
[----:B0-----:R-:W-:-:S05]  /*a2f0*/  LEA R26, P2, R22, R2, 0x1 ;  /* 0x00000002161a7211 */ /* 0x001fca00078408ff */
[----:B------:R0:W-:Y:S02]  /*a300*/  STL [R1+0x7a0], R26 ;  /* 0x0007a01a01007387 */ /* 0x0001e40000100800 */
[----:B0-----:R-:W-:Y:S01]  /*a310*/  IMAD R26, R10, 0x2, R24 ;  /* 0x000000020a1a7824 */ /* 0x001fe200078e0218 */
[-C--:B------:R-:W-:Y:S02]  /*a320*/  LEA.HI.X.SX32 R10, R3, R0.reuse, 0x1, P0 ;  /* 0x00000000030a7211 */ /* 0x080fe400000f0eff */
[----:B------:R-:W2:Y:S01]  /*a330*/  LDL.LU R3, [R1+0xd0c] ;  /* 0x000d0c0001037983 */ /* 0x000ea20000300800 */
[----:B------:R-:W-:-:S03]  /*a340*/  LEA.HI.X.SX32 R27, R27, R0, 0x1, P1 ;  /* 0x000000001b1b7211 */ /* 0x000fc600008f0eff */
[----:B------:R-:W-:Y:S04]  /*a350*/  STL [R1+0x78c], R10 ;  /* 0x00078c0a01007387 */ /* 0x000fe80000100800 */
[----:B------:R0:W-:Y:S02]  /*a360*/  STL [R1+0x794], R27 ;  /* 0x0007941b01007387 */ /* 0x0001e40000100800 */
[----:B0-----:R-:W-:-:S05]  /*a370*/  LEA.HI.X.SX32 R27, R22, R0, 0x1, P2 ;  /* 0x00000000161b7211 */ /* 0x001fca00010f0eff */
[----:B------:R4:W-:Y:S02]  /*a380*/  STL [R1+0x79c], R27 ;  /* 0x00079c1b01007387 */ /* 0x0009e40000100800 */
[----:B----4-:R-:W-:-:S05]  /*a390*/  LEA R27, P0, R29, R2, 0x1 ;  /* 0x000000021d1b7211 */ /* 0x010fca00078008ff */
[----:B------:R5:W-:Y:S01]  /*a3a0*/  STL [R1+0x7a8], R27 ;  /* 0x0007a81b01007387 */ /* 0x000be20000100800 */
[----:B------:R-:W-:Y:S02]  /*a3b0*/  LEA.HI.X.SX32 R29, R29, R0, 0x1, P0 ;  /* 0x000000001d1d7211 */ /* 0x000fe400000f0eff */
[----:B-----5:R-:W-:Y:S01]  /*a3c0*/  LEA R27, P1, R11, R2, 0x1 ;  /* 0x000000020b1b7211 */ /* 0x020fe200078208ff */
[----:B------:R-:W-:-:S04]  /*a3d0*/  IMAD.MOV R10, RZ, RZ, -c[0x0][0x188] ;  /* 0x80006200ff0a7624 */ /* 0x000fc800078e02ff */
[----:B------:R2:W-:Y:S01]  /*a3e0*/  STL [R1+0x7b0], R27 ;  /* 0x0007b01b01007387 */ /* 0x0005e20000100800 */
[----:B------:R-:W-:Y:S01]  /*a3f0*/  LEA.HI.X.SX32 R11, R11, R0, 0x1, P1 ;  /* 0x000000000b0b7211 */ /* 0x000fe200008f0eff */
[----:B------:R-:W-:Y:S01]  /*a400*/  IMAD R22, R10, 0x2, R26 ;  /* 0x000000020a167824 */ /* 0x000fe200078e021a */
[----:B--2---:R-:W-:-:S05]  /*a410*/  LEA R27, P2, R3, R2, 0x1 ;  /* 0x00000002031b7211 */ /* 0x004fca00078408ff */
[----:B------:R0:W-:Y:S04]  /*a420*/  STL [R1+0x7b8], R27 ;  /* 0x0007b81b01007387 */ /* 0x0001e80000100800 */
[----:B------:R1:W-:Y:S04]  /*a430*/  STL [R1+0x7a4], R29 ;  /* 0x0007a41d01007387 */ /* 0x0003e80000100800 */
[----:B------:R2:W-:Y:S01]  /*a440*/  STL [R1+0x7ac], R11 ;  /* 0x0007ac0b01007387 */ /* 0x0005e20000100800 */
[C---:B0-----:R-:W-:Y:S02]  /*a450*/  IMAD R27, R10.reuse, 0x2, R22 ;  /* 0x000000020a1b7824 */ /* 0x041fe400078e0216 */
[----:B-1----:R-:W-:-:S02]  /*a460*/  IMAD R29, R10, 0x2, R3 ;  /* 0x000000020a1d7824 */ /* 0x002fc400078e0203 */
[C---:B--2---:R-:W-:Y:S01]  /*a470*/  IMAD R11, R10.reuse, 0x2, R3 ;  /* 0x000000020a0b7824 */ /* 0x044fe200078e0203 */
[----:B------:R-:W-:Y:S01]  /*a480*/  LEA.HI.X.SX32 R3, R3, R0, 0x1, P2 ;  /* 0x0000000003037211 */ /* 0x000fe200010f0eff */
[----:B------:R-:W-:-:S04]  /*a490*/  IMAD R29, R10, 0x2, R29 ;  /* 0x000000020a1d7824 */ /* 0x000fc800078e021d */
[----:B------:R0:W-:Y:S02]  /*a4a0*/  STL [R1+0x7b4], R3 ;  /* 0x0007b40301007387 */ /* 0x0001e40000100800 */
[----:B0-----:R-:W-:Y:S01]  /*a4b0*/  IMAD R3, R10, 0x2, R27 ;  /* 0x000000020a037824 */ /* 0x001fe200078e021b */
[----:B------:R-:W-:-:S05]  /*a4c0*/  LEA R27, P0, R11, R2, 0x1 ;  /* 0x000000020b1b7211 */ /* 0x000fca00078008ff */
[----:B------:R0:W-:Y:S01]  /*a4d0*/  STL [R1+0x7c0], R27 ;  /* 0x0007c01b01007387 */ /* 0x0001e20000100800 */
[----:B------:R-:W-:Y:S02]  /*a4e0*/  LEA.HI.X.SX32 R11, R11, R0, 0x1, P0 ;  /* 0x000000000b0b7211 */ /* 0x000fe400000f0eff */
[----:B0-----:R-:W-:-:S05]  /*a4f0*/  LEA R27, P1, R29, R2, 0x1 ;  /* 0x000000021d1b7211 */ /* 0x001fca00078208ff */
[----:B------:R0:W-:Y:S01]  /*a500*/  STL [R1+0x7c8], R27 ;  /* 0x0007c81b01007387 */ /* 0x0001e20000100800 */
[----:B------:R-:W-:Y:S02]  /*a510*/  LEA.HI.X.SX32 R29, R29, R0, 0x1, P1 ;  /* 0x000000001d1d7211 */ /* 0x000fe400008f0eff */
[----:B0-----:R-:W-:-:S05]  /*a520*/  LEA R27, P2, R4, R2, 0x1 ;  /* 0x00000002041b7211 */ /* 0x001fca00078408ff */
[----:B------:R-:W-:Y:S04]  /*a530*/  STL [R1+0x7d0], R27 ;  /* 0x0007d01b01007387 */ /* 0x000fe80000100800 */
[----:B------:R0:W-:Y:S04]  /*a540*/  STL [R1+0x7bc], R11 ;  /* 0x0007bc0b01007387 */ /* 0x0001e80000100800 */
[----:B------:R-:W-:Y:S01]  /*a550*/  STL [R1+0x7c4], R29 ;  /* 0x0007c41d01007387 */ /* 0x000fe20000100800 */
[----:B0-----:R-:W-:Y:S01]  /*a560*/  IMAD R11, R10, 0x2, R4 ;  /* 0x000000020a0b7824 */ /* 0x001fe200078e0204 */
[----:B------:R-:W-:-:S05]  /*a570*/  LEA.HI.X.SX32 R4, R4, R0, 0x1, P2 ;  /* 0x0000000004047211 */ /* 0x000fca00010f0eff */
[----:B------:R0:W-:Y:S02]  /*a580*/  STL [R1+0x7cc], R4 ;  /* 0x0007cc0401007387 */ /* 0x0001e40000100800 */
[----:B0-----:R-:W-:-:S05]  /*a590*/  LEA R4, P0, R11, R2, 0x1 ;  /* 0x000000020b047211 */ /* 0x001fca00078008ff */
[----:B------:R0:W-:Y:S01]  /*a5a0*/  STL [R1+0x7d8], R4 ;  /* 0x0007d80401007387 */ /* 0x0001e20000100800 */
[----:B------:R-:W-:Y:S01]  /*a5b0*/  IMAD R27, R10, 0x2, R3 ;  /* 0x000000020a1b7824 */ /* 0x000fe200078e0203 */
[----:B0-----:R-:W-:-:S03]  /*a5c0*/  LEA R4, P1, R7, R2, 0x1 ;  /* 0x0000000207047211 */ /* 0x001fc600078208ff */
[----:B------:R-:W-:Y:S02]  /*a5d0*/  IMAD R29, R10, 0x2, R27 ;  /* 0x000000020a1d7824 */ /* 0x000fe400078e021b */
[----:B------:R0:W-:Y:S02]  /*a5e0*/  STL [R1+0x7e0], R4 ;  /* 0x0007e00401007387 */ /* 0x0001e40000100800 */
[----:B0-----:R-:W-:-:S05]  /*a5f0*/  LEA R4, P2, R6, R2, 0x1 ;  /* 0x0000000206047211 */ /* 0x001fca00078408ff */
[----:B------:R0:W-:Y:S02]  /*a600*/  STL [R1+0x7e8], R4 ;  /* 0x0007e80401007387 */ /* 0x0001e40000100800 */
[----:B0-----:R-:W-:Y:S01]  /*a610*/  IMAD R4, R10, 0x2, R29 ;  /* 0x000000020a047824 */ /* 0x001fe200078e021d */
[-C--:B------:R-:W-:Y:S02]  /*a620*/  LEA.HI.X.SX32 R10, R11, R0.reuse, 0x1, P0 ;  /* 0x000000000b0a7211 */ /* 0x080fe400000f0eff */
[----:B------:R-:W2:Y:S01]  /*a630*/  LDL.LU R11, [R1+0xd08] ;  /* 0x000d0800010b7983 */ /* 0x000ea20000300800 */
[----:B------:R-:W-:-:S03]  /*a640*/  LEA.HI.X.SX32 R7, R7, R0, 0x1, P1 ;  /* 0x0000000007077211 */ /* 0x000fc600008f0eff */
[----:B------:R0:W-:Y:S04]  /*a650*/  STL [R1+0x7d4], R10 ;  /* 0x0007d40a01007387 */ /* 0x0001e80000100800 */
[----:B------:R1:W-:Y:S01]  /*a660*/  STL [R1+0x7dc], R7 ;  /* 0x0007dc0701007387 */ /* 0x0003e20000100800 */
[----:B0-----:R-:W-:-:S04]  /*a670*/  IMAD.MOV R10, RZ, RZ, -c[0x0][0x188] ;  /* 0x80006200ff0a7624 */ /* 0x001fc800078e02ff */
[----:B-1----:R-:W-:Y:S01]  /*a680*/  IMAD R7, R10, 0x2, R6 ;  /* 0x000000020a077824 */ /* 0x002fe200078e0206 */
[----:B------:R-:W-:-:S03]  /*a690*/  LEA.HI.X.SX32 R6, R6, R0, 0x1, P2 ;  /* 0x0000000006067211 */ /* 0x000fc600010f0eff */
[----:B------:R-:W-:Y:S02]  /*a6a0*/  IMAD R7, R10, 0x2, R7 ;  /* 0x000000020a077824 */ /* 0x000fe400078e0207 */
[----:B------:R0:W-:Y:S02]  /*a6b0*/  STL [R1+0x7e4], R6 ;  /* 0x0007e40601007387 */ /* 0x0001e40000100800 */
[----:B0-----:R-:W-:-:S05]  /*a6c0*/  LEA R6, P0, R28, R2, 0x1 ;  /* 0x000000021c067211 */ /* 0x001fca00078008ff */
[----:B------:R0:W-:Y:S01]  /*a6d0*/  STL [R1+0x7f0], R6 ;  /* 0x0007f00601007387 */ /* 0x0001e20000100800 */
[----:B------:R-:W-:Y:S01]  /*a6e0*/  IMAD R4, R10, 0x2, R4 ;  /* 0x000000020a047824 */ /* 0x000fe200078e0204 */
[----:B0-----:R-:W-:-:S05]  /*a6f0*/  LEA R6, P1, R7, R2, 0x1 ;  /* 0x0000000207067211 */ /* 0x001fca00078208ff */
[----:B------:R2:W-:Y:S01]  /*a700*/  STL [R1+0x7f8], R6 ;  /* 0x0007f80601007387 */ /* 0x0005e20000100800 */
[----:B------:R-:W-:Y:S02]  /*a710*/  LEA.HI.X.SX32 R7, R7, R0, 0x1, P1 ;  /* 0x0000000007077211 */ /* 0x000fe400008f0eff */
[----:B--2---:R-:W-:-:S05]  /*a720*/  LEA R6, P2, R11, R2, 0x1 ;  /* 0x000000020b067211 */ /* 0x004fca00078408ff */
[----:B------:R0:W-:Y:S02]  /*a730*/  STL [R1+0x800], R6 ;  /* 0x0008000601007387 */ /* 0x0001e40000100800 */
[----:B0-----:R-:W-:Y:S01]  /*a740*/  IMAD R6, R10, 0x2, R4 ;  /* 0x000000020a067824 */ /* 0x001fe200078e0204 */
[-C--:B------:R-:W-:Y:S02]  /*a750*/  LEA.HI.X.SX32 R10, R28, R0.reuse, 0x1, P0 ;  /* 0x000000001c0a7211 */ /* 0x080fe400000f0eff */
[----:B------:R-:W2:Y:S04]  /*a760*/  LDL.LU R28, [R1+0xd04] ;  /* 0x000d0400011c7983 */ /* 0x000ea80000300800 */
[----:B------:R-:W-:Y:S04]  /*a770*/  STL [R1+0x7ec], R10 ;  /* 0x0007ec0a01007387 */ /* 0x000fe80000100800 */
[----:B------:R0:W-:Y:S02]  /*a780*/  STL [R1+0x7f4], R7 ;  /* 0x0007f40701007387 */ /* 0x0001e40000100800 */
[----:B0-----:R-:W-:-:S02]  /*a790*/  LEA.HI.X.SX32 R7, R11, R0, 0x1, P2 ;  /* 0x000000000b077211 */ /* 0x001fc400010f0eff */
[----:B------:R-:W-:-:S03]  /*a7a0*/  LEA R11, P0, R13, R2, 0x1 ;  /* 0x000000020d0b7211 */ /* 0x000fc600078008ff */
[----:B------:R0:W-:Y:S04]  /*a7b0*/  STL [R1+0x7fc], R7 ;  /* 0x0007fc0701007387 */ /* 0x0001e80000100800 */
[----:B------:R1:W-:Y:S01]  /*a7c0*/  STL [R1+0x808], R11 ;  /* 0x0008080b01007387 */ /* 0x0003e20000100800 */
[-C--:B0-----:R-:W-:Y:S02]  /*a7d0*/  LEA R7, P1, R5, R2.reuse, 0x1 ;  /* 0x0000000205077211 */ /* 0x081fe400078208ff */
[----:B-1----:R-:W-:-:S03]  /*a7e0*/  LEA R11, P2, R9, R2, 0x1 ;  /* 0x00000002090b7211 */ /* 0x002fc600078408ff */
[----:B------:R-:W-:Y:S01]  /*a7f0*/  STL [R1+0x810], R7 ;  /* 0x0008100701007387 */ /* 0x000fe20000100800 */
[----:B------:R-:W-:-:S03]  /*a800*/  LEA.HI.X.SX32 R13, R13, R0, 0x1, P0 ;  /* 0x000000000d0d7211 */ /* 0x000fc600000f0eff */
[----:B------:R0:W-:Y:S04]  /*a810*/  STL [R1+0x818], R11 ;  /* 0x0008180b01007387 */ /* 0x0001e80000100800 */
[----:B------:R1:W-:Y:S01]  /*a820*/  STL [R1+0x804], R13 ;  /* 0x0008040d01007387 */ /* 0x0003e20000100800 */
[-C--:B0-----:R-:W-:Y:S02]  /*a830*/  LEA.HI.X.SX32 R11, R5, R0.reuse, 0x1, P1 ;  /* 0x00000000050b7211 */ /* 0x081fe400008f0eff */
[----:B------:R-:W-:-:S03]  /*a840*/  LEA.HI.X.SX32 R5, R9, R0, 0x1, P2 ;  /* 0x0000000009057211 */ /* 0x000fc600010f0eff */
[----:B------:R0:W-:Y:S04]  /*a850*/  STL [R1+0x80c], R11 ;  /* 0x00080c0b01007387 */ /* 0x0001e80000100800 */
[----:B------:R3:W-:Y:S01]  /*a860*/  STL [R1+0x814], R5 ;  /* 0x0008140501007387 */ /* 0x0007e20000100800 */
[-C--:B-1----:R-:W-:Y:S02]  /*a870*/  LEA R13, P2, R8, R2.reuse, 0x1 ;  /* 0x00000002080d7211 */ /* 0x082fe400078408ff */
[-C--:B0-----:R-:W-:Y:S02]  /*a880*/  LEA R11, P0, R12, R2.reuse, 0x1 ;  /* 0x000000020c0b7211 */ /* 0x081fe400078008ff */
[----:B---3--:R-:W-:-:S03]  /*a890*/  LEA R5, P1, R15, R2, 0x1 ;  /* 0x000000020f057211 */ /* 0x008fc600078208ff */
[----:B------:R-:W-:Y:S01]  /*a8a0*/  STL [R1+0x820], R11 ;  /* 0x0008200b01007387 */ /* 0x000fe20000100800 */
[----:B------:R-:W-:-:S03]  /*a8b0*/  LEA.HI.X.SX32 R8, R8, R0, 0x1, P2 ;  /* 0x0000000008087211 */ /* 0x000fc600010f0eff */
[----:B------:R0:W-:Y:S04]  /*a8c0*/  STL [R1+0x828], R5 ;  /* 0x0008280501007387 */ /* 0x0001e80000100800 */
[----:B------:R1:W-:Y:S01]  /*a8d0*/  STL [R1+0x830], R13 ;  /* 0x0008300d01007387 */ /* 0x0003e20000100800 */
[-C--:B0-----:R-:W-:Y:S02]  /*a8e0*/  LEA.HI.X.SX32 R5, R12, R0.reuse, 0x1, P0 ;  /* 0x000000000c057211 */ /* 0x081fe400000f0eff */
[----:B------:R-:W-:-:S03]  /*a8f0*/  LEA.HI.X.SX32 R12, R15, R0, 0x1, P1 ;  /* 0x000000000f0c7211 */ /* 0x000fc600008f0eff */
[----:B------:R-:W-:Y:S01]  /*a900*/  STL [R1+0x81c], R5 ;  /* 0x00081c0501007387 */ /* 0x000fe20000100800 */
[----:B-1----:R-:W-:-:S03]  /*a910*/  LEA R13, P0, R19, R2, 0x1 ;  /* 0x00000002130d7211 */ /* 0x002fc600078008ff */
[----:B------:R0:W-:Y:S04]  /*a920*/  STL [R1+0x824], R12 ;  /* 0x0008240c01007387 */ /* 0x0001e80000100800 */
[----:B------:R1:W-:Y:S04]  /*a930*/  STL [R1+0x82c], R8 ;  /* 0x00082c0801007387 */ /* 0x0003e80000100800 */
[----:B------:R3:W-:Y:S01]  /*a940*/  STL [R1+0x838], R13 ;  /* 0x0008380d01007387 */ /* 0x0007e20000100800 */
[-C--:B0-----:R-:W-:Y:S02]  /*a950*/  LEA R12, P2, R17, R2.reuse, 0x1 ;  /* 0x00000002110c7211 */ /* 0x081fe400078408ff */
[----:B-1----:R-:W-:-:S05]  /*a960*/  LEA R8, P1, R14, R2, 0x1 ;  /* 0x000000020e087211 */ /* 0x002fca00078208ff */
[----:B------:R0:W-:Y:S01]  /*a970*/  STL [R1+0x840], R8 ;  /* 0x0008400801007387 */ /* 0x0001e20000100800 */
[----:B---3--:R-:W-:-:S03]  /*a980*/  LEA.HI.X.SX32 R13, R14, R0, 0x1, P1 ;  /* 0x000000000e0d7211 */ /* 0x008fc600008f0eff */
[----:B------:R1:W-:Y:S01]  /*a990*/  STL [R1+0x848], R12 ;  /* 0x0008480c01007387 */ /* 0x0003e20000100800 */
[-C--:B0-----:R-:W-:Y:S02]  /*a9a0*/  LEA.HI.X.SX32 R8, R19, R0.reuse, 0x1, P0 ;  /* 0x0000000013087211 */ /* 0x081fe400000f0eff */
[----:B-1----:R-:W-:-:S03]  /*a9b0*/  LEA.HI.X.SX32 R12, R17, R0, 0x1, P2 ;  /* 0x00000000110c7211 */ /* 0x002fc600010f0eff */
[----:B------:R-:W-:Y:S01]  /*a9c0*/  STL [R1+0x834], R8 ;  /* 0x0008340801007387 */ /* 0x000fe20000100800 */
        /* <DEDUP_REMOVED lines=10> */
[----:B-1----:R-:W-:-:S03]  /*aa70*/  LEA.HI.X.SX32 R12, R16, R0, 0x1, P2 ;  /* 0x00000000100c7211 */ /* 0x002fc600010f0eff */
[----:B------:R-:W-:Y:S04]  /*aa80*/  STL [R1+0x84c], R14 ;  /* 0x00084c0e01007387 */ /* 0x000fe80000100800 */
[----:B------:R0:W-:Y:S01]  /*aa90*/  STL [R1+0x854], R17 ;  /* 0x0008541101007387 */ /* 0x0001e20000100800 */
[----:B------:R-:W-:-:S03]  /*aaa0*/  LEA R16, P2, R23, R2, 0x1 ;  /* 0x0000000217107211 */ /* 0x000fc600078408ff */
[----:B------:R1:W-:Y:S01]  /*aab0*/  STL [R1+0x85c], R12 ;  /* 0x00085c0c01007387 */ /* 0x0003e20000100800 */
[-C--:B0-----:R-:W-:Y:S02]  /*aac0*/  LEA R17, P0, R25, R2.reuse, 0x1 ;  /* 0x0000000219117211 */ /* 0x081fe400078008ff */
[----:B-1----:R-:W-:-:S03]  /*aad0*/  LEA R12, P1, R20, R2, 0x1 ;  /* 0x00000002140c7211 */ /* 0x002fc600078208ff */
[----:B------:R-:W-:Y:S04]  /*aae0*/  STL [R1+0x868], R17 ;  /* 0x0008681101007387 */ /* 0x000fe80000100800 */
[----:B------:R0:W-:Y:S01]  /*aaf0*/  STL [R1+0x870], R12 ;  /* 0x0008700c01007387 */ /* 0x0001e20000100800 */
[----:B------:R-:W-:-:S03]  /*ab00*/  LEA.HI.X.SX32 R18, R20, R0, 0x1, P1 ;  /* 0x0000000014127211 */ /* 0x000fc600008f0eff */
[----:B------:R1:W-:Y:S01]  /*ab10*/  STL [R1+0x878], R16 ;  /* 0x0008781001007387 */ /* 0x0003e20000100800 */
[-C--:B0-----:R-:W-:Y:S02]  /*ab20*/  LEA.HI.X.SX32 R12, R25, R0.reuse, 0x1, P0 ;  /* 0x00000000190c7211 */ /* 0x081fe400000f0eff */
[----:B-1----:R-:W-:-:S03]  /*ab30*/  LEA.HI.X.SX32 R16, R23, R0, 0x1, P2 ;  /* 0x0000000017107211 */ /* 0x002fc600010f0eff */
[----:B------:R-:W-:Y:S01]  /*ab40*/  STL [R1+0x864], R12 ;  /* 0x0008640c01007387 */ /* 0x000fe20000100800 */
[----:B------:R-:W-:-:S03]  /*ab50*/  LEA R19, P0, R24, R2, 0x1 ;  /* 0x0000000218137211 */ /* 0x000fc600078008ff */
[----:B------:R0:W-:Y:S04]  /*ab60*/  STL [R1+0x86c], R18 ;  /* 0x00086c1201007387 */ /* 0x0001e80000100800 */
[----:B------:R1:W-:Y:S01]  /*ab70*/  STL [R1+0x874], R16 ;  /* 0x0008741001007387 */ /* 0x0003e20000100800 */
[----:B------:R-:W-:Y:S01]  /*ab80*/  IMAD.MOV R10, RZ, RZ, -c[0x0][0x188] ;  /* 0x80006200ff0a7624 */ /* 0x000fe200078e02ff */
[-C--:B0-----:R-:W-:Y:S02]  /*ab90*/  LEA R18, P2, R22, R2.reuse, 0x1 ;  /* 0x0000000216127211 */ /* 0x081fe400078408ff */
[----:B-1----:R-:W-:Y:S01]  /*aba0*/  LEA R16, P1, R26, R2, 0x1 ;  /* 0x000000021a107211 */ /* 0x002fe200078208ff */
[----:B------:R0:W-:Y:S01]  /*abb0*/  STL [R1+0x880], R19 ;  /* 0x0008801301007387 */ /* 0x0001e20000100800 */
[----:B------:R-:W-:-:S03]  /*abc0*/  LEA.HI.X.SX32 R21, R22, R0, 0x1, P2 ;  /* 0x0000000016157211 */ /* 0x000fc600010f0eff */
[----:B------:R1:W-:Y:S04]  /*abd0*/  STL [R1+0x888], R16 ;  /* 0x0008881001007387 */ /* 0x0003e80000100800 */
[----:B------:R3:W-:Y:S01]  /*abe0*/  STL [R1+0x890], R18 ;  /* 0x0008901201007387 */ /* 0x0007e20000100800 */
[----:B0-----:R-:W-:Y:S01]  /*abf0*/  IMAD R19, R10, 0x2, R22 ;  /* 0x000000020a137824 */ /* 0x001fe200078e0216 */
[-C--:B-1----:R-:W-:Y:S02]  /*ac00*/  LEA.HI.X.SX32 R16, R24, R0.reuse, 0x1, P0 ;  /* 0x0000000018107211 */ /* 0x082fe400000f0eff */
[----:B---3--:R-:W-:-:S03]  /*ac10*/  LEA.HI.X.SX32 R18, R26, R0, 0x1, P1 ;  /* 0x000000001a127211 */ /* 0x008fc600008f0eff */
[----:B------:R-:W-:Y:S04]  /*ac20*/  STL [R1+0x87c], R16 ;  /* 0x00087c1001007387 */ /* 0x000fe80000100800 */
[----:B------:R0:W-:Y:S04]  /*ac30*/  STL [R1+0x884], R18 ;  /* 0x0008841201007387 */ /* 0x0001e80000100800 */
[----:B------:R1:W-:Y:S01]  /*ac40*/  STL [R1+0x88c], R21 ;  /* 0x00088c1501007387 */ /* 0x0003e20000100800 */
[-C--:B------:R-:W-:Y:S02]  /*ac50*/  LEA R22, P2, R27, R2.reuse, 0x1 ;  /* 0x000000021b167211 */ /* 0x080fe400078408ff */
[----:B0-----:R-:W-:-:S02]  /*ac60*/  LEA R18, P0, R19, R2, 0x1 ;  /* 0x0000000213127211 */ /* 0x001fc400078008ff */
[----:B-1----:R-:W-:-:S03]  /*ac70*/  LEA R21, P1, R3, R2, 0x1 ;  /* 0x0000000203157211 */ /* 0x002fc600078208ff */
[----:B------:R-:W-:Y:S04]  /*ac80*/  STL [R1+0x898], R18 ;  /* 0x0008981201007387 */ /* 0x000fe80000100800 */
[----:B------:R0:W-:Y:S01]  /*ac90*/  STL [R1+0x8a0], R21 ;  /* 0x0008a01501007387 */ /* 0x0001e20000100800 */
[----:B------:R-:W-:-:S03]  /*aca0*/  IMAD R23, R10, 0x2, R29 ;  /* 0x000000020a177824 */ /* 0x000fc600078e021d */
[----:B------:R1:W-:Y:S01]  /*acb0*/  STL [R1+0x8a8], R22 ;  /* 0x0008a81601007387 */ /* 0x0003e20000100800 */
[-C--:B0-----:R-:W-:Y:S02]  /*acc0*/  LEA.HI.X.SX32 R21, R19, R0.reuse, 0x1, P0 ;  /* 0x0000000013157211 */ /* 0x081fe400000f0eff */
[-C--:B------:R-:W-:Y:S02]  /*acd0*/  LEA.HI.X.SX32 R19, R3, R0.reuse, 0x1, P1 ;  /* 0x0000000003137211 */ /* 0x080fe400008f0eff */
[----:B------:R-:W-:Y:S01]  /*ace0*/  LEA.HI.X.SX32 R3, R27, R0, 0x1, P2 ;  /* 0x000000001b037211 */ /* 0x000fe200010f0eff */
[----:B------:R0:W-:Y:S01]  /*acf0*/  STL [R1+0x894], R21 ;  /* 0x0008941501007387 */ /* 0x0001e20000100800 */
[----:B-1----:R-:W-:-:S03]  /*ad00*/  LEA R22, P2, R4, R2, 0x1 ;  /* 0x0000000204167211 */ /* 0x002fc600078408ff */
[----:B------:R-:W-:Y:S04]  /*ad10*/  STL [R1+0x89c], R19 ;  /* 0x00089c1301007387 */ /* 0x000fe80000100800 */
[----:B------:R1:W-:Y:S01]  /*ad20*/  STL [R1+0x8a4], R3 ;  /* 0x0008a40301007387 */ /* 0x0003e20000100800 */
[-C--:B0-----:R-:W-:Y:S01]  /*ad30*/  LEA R21, P0, R29, R2.reuse, 0x1 ;  /* 0x000000021d157211 */ /* 0x081fe200078008ff */
[----:B------:R-:W-:Y:S01]  /*ad40*/  IMAD R25, R10, 0x2, R4 ;  /* 0x000000020a197824 */ /* 0x000fe200078e0204 */
[----:B-1----:R-:W-:-:S03]  /*ad50*/  LEA R3, P1, R23, R2, 0x1 ;  /* 0x0000000217037211 */ /* 0x002fc600078208ff */
[----:B------:R-:W-:Y:S01]  /*ad60*/  STL [R1+0x8b0], R21 ;  /* 0x0008b01501007387 */ /* 0x000fe20000100800 */
[----:B------:R-:W-:-:S03]  /*ad70*/  LEA.HI.X.SX32 R4, R4, R0, 0x1, P2 ;  /* 0x0000000004047211 */ /* 0x000fc600010f0eff */
[----:B------:R0:W-:Y:S01]  /*ad80*/  STL [R1+0x8b8], R3 ;  /* 0x0008b80301007387 */ /* 0x0001e20000100800 */
[----:B------:R-:W-:-:S03]  /*ad90*/  IMAD R6, R10, 0x2, R6 ;  /* 0x000000020a067824 */ /* 0x000fc600078e0206 */
[----:B------:R1:W-:Y:S01]  /*ada0*/  STL [R1+0x8c0], R22 ;  /* 0x0008c01601007387 */ /* 0x0003e20000100800 */
[-C--:B0-----:R-:W-:Y:S02]  /*adb0*/  LEA.HI.X.SX32 R3, R29, R0.reuse, 0x1, P0 ;  /* 0x000000001d037211 */ /* 0x081fe400000f0eff */
[----:B-1----:R-:W-:-:S03]  /*adc0*/  LEA.HI.X.SX32 R22, R23, R0, 0x1, P1 ;  /* 0x0000000017167211 */ /* 0x002fc600008f0eff */
[----:B------:R-:W-:Y:S01]  /*add0*/  STL [R1+0x8ac], R3 ;  /* 0x0008ac0301007387 */ /* 0x000fe20000100800 */
[----:B------:R-:W-:-:S03]  /*ade0*/  IMAD R7, R10, 0x2, R6 ;  /* 0x000000020a077824 */ /* 0x000fc600078e0206 */
[----:B------:R0:W-:Y:S04]  /*adf0*/  STL [R1+0x8b4], R22 ;  /* 0x0008b41601007387 */ /* 0x0001e80000100800 */
[----:B------:R1:W-:Y:S01]  /*ae00*/  STL [R1+0x8bc], R4 ;  /* 0x0008bc0401007387 */ /* 0x0003e20000100800 */
[----:B------:R-:W-:Y:S01]  /*ae10*/  IMAD R9, R10, 0x2, R7 ;  /* 0x000000020a097824 */ /* 0x000fe200078e0207 */
[-C--:B0-----:R-:W-:Y:S02]  /*ae20*/  LEA R22, P0, R25, R2.reuse, 0x1 ;  /* 0x0000000219167211 */ /* 0x081fe400078008ff */
[----:B-1----:R-:W-:-:S03]  /*ae30*/  LEA R4, P1, R6, R2, 0x1 ;  /* 0x0000000206047211 */ /* 0x002fc600078208ff */
[----:B------:R-:W-:Y:S01]  /*ae40*/  STL [R1+0x8c8], R22 ;  /* 0x0008c81601007387 */ /* 0x000fe20000100800 */
[----:B------:R-:W-:-:S03]  /*ae50*/  LEA R23, P2, R7, R2, 0x1 ;  /* 0x0000000207177211 */ /* 0x000fc600078408ff */
[----:B------:R0:W-:Y:S01]  /*ae60*/  STL [R1+0x8d0], R4 ;  /* 0x0008d00401007387 */ /* 0x0001e20000100800 */
[-C--:B------:R-:W-:Y:S01]  /*ae70*/  LEA.HI.X.SX32 R6, R6, R0.reuse, 0x1, P1 ;  /* 0x0000000006067211 */ /* 0x080fe200008f0eff */
[C---:B------:R-:W-:Y:S01]  /*ae80*/  IMAD R11, R10.reuse, 0x2, R9 ;  /* 0x000000020a0b7824 */ /* 0x040fe200078e0209 */
[-C--:B------:R-:W-:Y:S01]  /*ae90*/  LEA.HI.X.SX32 R7, R7, R0.reuse, 0x1, P2 ;  /* 0x0000000007077211 */ /* 0x080fe200010f0eff */
[----:B------:R1:W-:Y:S01]  /*aea0*/  STL [R1+0x8d8], R23 ;  /* 0x0008d81701007387 */ /* 0x0003e20000100800 */
[----:B0-----:R-:W-:Y:S01]  /*aeb0*/  LEA.HI.X.SX32 R4, R25, R0, 0x1, P0 ;  /* 0x0000000019047211 */ /* 0x001fe200000f0eff */
[----:B------:R-:W-:-:S04]  /*aec0*/  IMAD R5, R10, 0x2, R11 ;  /* 0x000000020a057824 */ /* 0x000fc800078e020b */
[----:B------:R-:W-:Y:S04]  /*aed0*/  STL [R1+0x8c4], R4 ;  /* 0x0008c40401007387 */ /* 0x000fe80000100800 */
[----:B------:R0:W-:Y:S01]  /*aee0*/  STL [R1+0x8cc], R6 ;  /* 0x0008cc0601007387 */ /* 0x0001e20000100800 */
[----:B------:R-:W-:-:S03]  /*aef0*/  IMAD R15, R10, 0x2, R5 ;  /* 0x000000020a0f7824 */ /* 0x000fc600078e0205 */
[----:B------:R3:W-:Y:S01]  /*af00*/  STL [R1+0x8d4], R7 ;  /* 0x0008d40701007387 */ /* 0x0007e20000100800 */
[-C--:B-1----:R-:W-:Y:S02]  /*af10*/  LEA R23, P2, R5, R2.reuse, 0x1 ;  /* 0x0000000205177211 */ /* 0x082fe400078408ff */
[-C--:B0-----:R-:W-:Y:S02]  /*af20*/  LEA R6, P0, R9, R2.reuse, 0x1 ;  /* 0x0000000209067211 */ /* 0x081fe400078008ff */
[----:B---3--:R-:W-:-:S03]  /*af30*/  LEA R7, P1, R11, R2, 0x1 ;  /* 0x000000020b077211 */ /* 0x008fc600078208ff */
[----:B------:R-:W-:Y:S01]  /*af40*/  STL [R1+0x8e0], R6 ;  /* 0x0008e00601007387 */ /* 0x000fe20000100800 */
[----:B------:R-:W-:-:S03]  /*af50*/  IMAD R8, R10, 0x2, R15 ;  /* 0x000000020a087824 */ /* 0x000fc600078e020f */
[----:B------:R0:W-:Y:S01]  /*af60*/  STL [R1+0x8e8], R7 ;  /* 0x0008e80701007387 */ /* 0x0001e20000100800 */
[-C--:B------:R-:W-:Y:S01]  /*af70*/  LEA.HI.X.SX32 R5, R5, R0.reuse, 0x1, P2 ;  /* 0x0000000005057211 */ /* 0x080fe200010f0eff */
[----:B------:R-:W-:Y:S02]  /*af80*/  IMAD R13, R10, 0x2, R8 ;  /* 0x000000020a0d7824 */ /* 0x000fe400078e0208 */
[----:B------:R-:W-:Y:S01]  /*af90*/  STL [R1+0x8f0], R23 ;  /* 0x0008f01701007387 */ /* 0x000fe20000100800 */
[-C--:B0-----:R-:W-:Y:S02]  /*afa0*/  LEA.HI.X.SX32 R7, R9, R0.reuse, 0x1, P0 ;  /* 0x0000000009077211 */ /* 0x081fe400000f0eff */
[----:B------:R-:W-:-:S03]  /*afb0*/  LEA.HI.X.SX32 R9, R11, R0, 0x1, P1 ;  /* 0x000000000b097211 */ /* 0x000fc600008f0eff */
[----:B------:R-:W-:Y:S01]  /*afc0*/  STL [R1+0x8dc], R7 ;  /* 0x0008dc0701007387 */ /* 0x000fe20000100800 */
[----:B------:R-:W-:-:S03]  /*afd0*/  LEA R11, P2, R13, R2, 0x1 ;  /* 0x000000020d0b7211 */ /* 0x000fc600078408ff */
[----:B------:R0:W-:Y:S01]  /*afe0*/  STL [R1+0x8e4], R9 ;  /* 0x0008e40901007387 */ /* 0x0001e20000100800 */
[----:B------:R-:W-:-:S03]  /*aff0*/  IMAD R14, R10, 0x2, R13 ;  /* 0x000000020a0e7824 */ /* 0x000fc600078e020d */
[----:B------:R1:W-:Y:S01]  /*b000*/  STL [R1+0x8ec], R5 ;  /* 0x0008ec0501007387 */ /* 0x0003e20000100800 */
[-C--:B0-----:R-:W-:Y:S02]  /*b010*/  LEA R9, P0, R15, R2.reuse, 0x1 ;  /* 0x000000020f097211 */ /* 0x081fe400078008ff */
[----:B-1----:R-:W-:-:S03]  /*b020*/  LEA R5, P1, R8, R2, 0x1 ;  /* 0x0000000208057211 */ /* 0x002fc600078208ff */
[----:B------:R-:W-:Y:S01]  /*b030*/  STL [R1+0x8f8], R9 ;  /* 0x0008f80901007387 */ /* 0x000fe20000100800 */
[----:B------:R-:W-:-:S03]  /*b040*/  IMAD R17, R10, 0x2, R14 ;  /* 0x000000020a117824 */ /* 0x000fc600078e020e */
[----:B------:R0:W-:Y:S04]  /*b050*/  STL [R1+0x900], R5 ;  /* 0x0009000501007387 */ /* 0x0001e80000100800 */
[----:B------:R1:W-:Y:S01]  /*b060*/  STL [R1+0x908], R11 ;  /* 0x0009080b01007387 */ /* 0x0003e20000100800 */
[----:B------:R-:W-:Y:S01]  /*b070*/  IMAD R12, R10, 0x2, R17 ;  /* 0x000000020a0c7824 */ /* 0x000fe200078e0211 */
[-C--:B0-----:R-:W-:Y:S02]  /*b080*/  LEA.HI.X.SX32 R5, R15, R0.reuse, 0x1, P0 ;  /* 0x000000000f057211 */ /* 0x081fe400000f0eff */
[-C--:B-1----:R-:W-:Y:S02]  /*b090*/  LEA.HI.X.SX32 R11, R8, R0.reuse, 0x1, P1 ;  /* 0x00000000080b7211 */ /* 0x082fe400008f0eff */
[----:B------:R-:W-:Y:S01]  /*b0a0*/  LEA.HI.X.SX32 R8, R13, R0, 0x1, P2 ;  /* 0x000000000d087211 */ /* 0x000fe200010f0eff */
[----:B------:R-:W-:Y:S01]  /*b0b0*/  STL [R1+0x8f4], R5 ;  /* 0x0008f40501007387 */ /* 0x000fe20000100800 */
[----:B------:R-:W-:-:S03]  /*b0c0*/  LEA R13, P0, R14, R2, 0x1 ;  /* 0x000000020e0d7211 */ /* 0x000fc600078008ff */
[----:B------:R0:W-:Y:S01]  /*b0d0*/  STL [R1+0x8fc], R11 ;  /* 0x0008fc0b01007387 */ /* 0x0001e20000100800 */
[----:B------:R-:W-:-:S03]  /*b0e0*/  IMAD R20, R10, 0x2, R12 ;  /* 0x000000020a147824 */ /* 0x000fc600078e020c */
[----:B------:R1:W-:Y:S01]  /*b0f0*/  STL [R1+0x904], R8 ;  /* 0x0009040801007387 */ /* 0x0003e20000100800 */
[----:B------:R-:W-:Y:S01]  /*b100*/  IMAD R16, R10, 0x2, R20 ;  /* 0x000000020a107824 */ /* 0x000fe200078e0214 */
[CC--:B0-----:R-:W-:Y:S02]  /*b110*/  LEA R11, P2, R12.reuse, R2.reuse, 0x1 ;  /* 0x000000020c0b7211 */ /* 0x0c1fe400078408ff */
[----:B-1----:R-:W-:Y:S01]  /*b120*/  LEA R8, P1, R17, R2, 0x1 ;  /* 0x0000000211087211 */ /* 0x002fe200078208ff */
[----:B------:R-:W-:Y:S01]  /*b130*/  STL [R1+0x910], R13 ;  /* 0x0009100d01007387 */ /* 0x000fe20000100800 */
[----:B------:R-:W-:-:S03]  /*b140*/  LEA.HI.X.SX32 R12, R12, R0, 0x1, P2 ;  /* 0x000000000c0c7211 */ /* 0x000fc600010f0eff */
[----:B------:R0:W-:Y:S04]  /*b150*/  STL [R1+0x918], R8 ;  /* 0x0009180801007387 */ /* 0x0001e80000100800 */
[----:B------:R1:W-:Y:S01]  /*b160*/  STL [R1+0x920], R11 ;  /* 0x0009200b01007387 */ /* 0x0003e20000100800 */
[----:B------:R-:W-:Y:S01]  /*b170*/  IMAD R18, R10, 0x2, R16 ;  /* 0x000000020a127824 */ /* 0x000fe200078e0210 */
[-C--:B0-----:R-:W-:Y:S02]  /*b180*/  LEA.HI.X.SX32 R8, R14, R0.reuse, 0x1, P0 ;  /* 0x000000000e087211 */ /* 0x081fe400000f0eff */
[----:B-1----:R-:W-:-:S03]  /*b190*/  LEA.HI.X.SX32 R11, R17, R0, 0x1, P1 ;  /* 0x00000000110b7211 */ /* 0x002fc600008f0eff */
        /* <DEDUP_REMOVED lines=9> */
[----:B------:R0:W-:Y:S01]  /*b230*/  STL [R1+0x930], R12 ;  /* 0x0009300c01007387 */ /* 0x0001e20000100800 */
[----:B------:R-:W-:-:S03]  /*b240*/  LEA.HI.X.SX32 R15, R18, R0, 0x1, P2 ;  /* 0x00000000120f7211 */ /* 0x000fc600010f0eff */
        /* <DEDUP_REMOVED lines=12> */
[C---:B------:R-:W-:Y:S01]  /*b310*/  IMAD R4, R10.reuse, 0x2, R22 ;  /* 0x000000020a047824 */ /* 0x040fe200078e0216 */
[----:B------:R-:W-:Y:S02]  /*b320*/  LEA.HI.X.SX32 R17, R19, R0, 0x1, P0 ;  /* 0x0000000013117211 */ /* 0x000fe400000f0eff */
[----:B------:R0:W-:Y:S04]  /*b330*/  STL [R1+0x948], R16 ;  /* 0x0009481001007387 */ /* 0x0001e80000100800 */
[----:B------:R1:W-:Y:S01]  /*b340*/  STL [R1+0x950], R15 ;  /* 0x0009500f01007387 */ /* 0x0003e20000100800 */
[----:B------:R-:W-:-:S03]  /*b350*/  IMAD R6, R10, 0x2, R4 ;  /* 0x000000020a067824 */ /* 0x000fc600078e0204 */
[----:B------:R3:W-:Y:S01]  /*b360*/  STL [R1+0x93c], R17 ;  /* 0x00093c1101007387 */ /* 0x0007e20000100800 */
[-C--:B0-----:R-:W-:Y:S02]  /*b370*/  LEA.HI.X.SX32 R16, R3, R0.reuse, 0x1, P2 ;  /* 0x0000000003107211 */ /* 0x081fe400010f0eff */
[----:B-1----:R-:W-:Y:S01]  /*b380*/  LEA.HI.X.SX32 R15, R21, R0, 0x1, P1 ;  /* 0x00000000150f7211 */ /* 0x002fe200008f0eff */
[----:B------:R-:W-:-:S04]  /*b390*/  IMAD R7, R10, 0x2, R6 ;  /* 0x000000020a077824 */ /* 0x000fc800078e0206 */
[----:B------:R0:W-:Y:S01]  /*b3a0*/  STL [R1+0x944], R15 ;  /* 0x0009440f01007387 */ /* 0x0001e20000100800 */
[----:B---3--:R-:W-:-:S03]  /*b3b0*/  LEA R17, P1, R4, R2, 0x1 ;  /* 0x0000000204117211 */ /* 0x008fc600078208ff */
[----:B------:R1:W-:Y:S01]  /*b3c0*/  STL [R1+0x94c], R16 ;  /* 0x00094c1001007387 */ /* 0x0003e20000100800 */
[----:B------:R-:W-:Y:S01]  /*b3d0*/  IMAD R9, R10, 0x2, R7 ;  /* 0x000000020a097824 */ /* 0x000fe200078e0207 */
[-C--:B0-----:R-:W-:Y:S02]  /*b3e0*/  LEA R15, P0, R22, R2.reuse, 0x1 ;  /* 0x00000002160f7211 */ /* 0x081fe400078008ff */
[----:B-1----:R-:W-:-:S03]  /*b3f0*/  LEA R16, P2, R6, R2, 0x1 ;  /* 0x0000000206107211 */ /* 0x002fc600078408ff */
[----:B------:R-:W-:Y:S01]  /*b400*/  STL [R1+0x958], R15 ;  /* 0x0009580f01007387 */ /* 0x000fe20000100800 */
[----:B------:R-:W-:-:S03]  /*b410*/  LEA.HI.X.SX32 R18, R22, R0, 0x1, P0 ;  /* 0x0000000016127211 */ /* 0x000fc600000f0eff */
[----:B------:R0:W-:Y:S01]  /*b420*/  STL [R1+0x960], R17 ;  /* 0x0009601101007387 */ /* 0x0001e20000100800 */
[----:B------:R-:W-:-:S03]  /*b430*/  IMAD R5, R10, 0x2, R9 ;  /* 0x000000020a057824 */ /* 0x000fc600078e0209 */
[----:B------:R1:W-:Y:S01]  /*b440*/  STL [R1+0x968], R16 ;  /* 0x0009681001007387 */ /* 0x0003e20000100800 */
[----:B0-----:R-:W-:-:S03]  /*b450*/  LEA.HI.X.SX32 R17, R4, R0, 0x1, P1 ;  /* 0x0000000004117211 */ /* 0x001fc600008f0eff */
[----:B------:R-:W-:Y:S01]  /*b460*/  STL [R1+0x954], R18 ;  /* 0x0009541201007387 */ /* 0x000fe20000100800 */
[----:B-1----:R-:W-:-:S03]  /*b470*/  LEA.HI.X.SX32 R16, R6, R0, 0x1, P2 ;  /* 0x0000000006107211 */ /* 0x002fc600010f0eff */
[----:B------:R0:W-:Y:S01]  /*b480*/  STL [R1+0x95c], R17 ;  /* 0x00095c1101007387 */ /* 0x0001e20000100800 */
[C---:B------:R-:W-:Y:S01]  /*b490*/  LEA R6, P0, R7.reuse, R2, 0x1 ;  /* 0x0000000207067211 */ /* 0x040fe200078008ff */
[C---:B------:R-:W-:Y:S02]  /*b4a0*/  IMAD R13, R10.reuse, 0x2, R5 ;  /* 0x000000020a0d7824 */ /* 0x040fe400078e0205 */
[----:B------:R1:W-:Y:S01]  /*b4b0*/  STL [R1+0x964], R16 ;  /* 0x0009641001007387 */ /* 0x0003e20000100800 */
[----:B------:R-:W-:Y:S01]  /*b4c0*/  LEA.HI.X.SX32 R7, R7, R0, 0x1, P0 ;  /* 0x0000000007077211 */ /* 0x000fe200000f0eff */
[----:B------:R-:W-:Y:S01]  /*b4d0*/  IMAD R8, R10, 0x2, R13 ;  /* 0x000000020a087824 */ /* 0x000fe200078e020d */
[-C--:B0-----:R-:W-:Y:S02]  /*b4e0*/  LEA R17, P1, R9, R2.reuse, 0x1 ;  /* 0x0000000209117211 */ /* 0x081fe400078208ff */
[----:B-1----:R-:W-:Y:S01]  /*b4f0*/  LEA R16, P2, R5, R2, 0x1 ;  /* 0x0000000205107211 */ /* 0x002fe200078408ff */
[----:B------:R-:W-:Y:S01]  /*b500*/  STL [R1+0x970], R6 ;  /* 0x0009700601007387 */ /* 0x000fe20000100800 */
[----:B------:R-:W-:-:S02]  /*b510*/  LEA.HI.X.SX32 R9, R9, R0, 0x1, P1 ;  /* 0x0000000009097211 */ /* 0x000fc400008f0eff */
[----:B------:R-:W-:Y:S01]  /*b520*/  LEA.HI.X.SX32 R5, R5, R0, 0x1, P2 ;  /* 0x0000000005057211 */ /* 0x000fe200010f0eff */
[----:B------:R-:W-:Y:S01]  /*b530*/  STL [R1+0x978], R17 ;  /* 0x0009781101007387 */ /* 0x000fe20000100800 */
[----:B------:R-:W-:-:S03]  /*b540*/  IMAD R11, R10, 0x2, R8 ;  /* 0x000000020a0b7824 */ /* 0x000fc600078e0208 */
[----:B------:R0:W-:Y:S04]  /*b550*/  STL [R1+0x980], R16 ;  /* 0x0009801001007387 */ /* 0x0001e80000100800 */
[----:B------:R-:W-:Y:S01]  /*b560*/  STL [R1+0x96c], R7 ;  /* 0x00096c0701007387 */ /* 0x000fe20000100800 */
[----:B------:R-:W-:-:S03]  /*b570*/  IMAD R12, R10, 0x2, R11 ;  /* 0x000000020a0c7824 */ /* 0x000fc600078e020b */
[----:B------:R1:W-:Y:S04]  /*b580*/  STL [R1+0x974], R9 ;  /* 0x0009740901007387 */ /* 0x0003e80000100800 */
[----:B------:R3:W-:Y:S01]  /*b590*/  STL [R1+0x97c], R5 ;  /* 0x00097c0501007387 */ /* 0x0007e20000100800 */
[-C--:B0-----:R-:W-:Y:S02]  /*b5a0*/  LEA R16, P2, R11, R2.reuse, 0x1 ;  /* 0x000000020b107211 */ /* 0x081fe400078408ff */
[-C--:B-1----:R-:W-:Y:S02]  /*b5b0*/  LEA R9, P0, R13, R2.reuse, 0x1 ;  /* 0x000000020d097211 */ /* 0x082fe400078008ff */
[----:B---3--:R-:W-:-:S03]  /*b5c0*/  LEA R5, P1, R8, R2, 0x1 ;  /* 0x0000000208057211 */ /* 0x008fc600078208ff */
[----:B------:R-:W-:Y:S01]  /*b5d0*/  STL [R1+0x988], R9 ;  /* 0x0009880901007387 */ /* 0x000fe20000100800 */
[----:B------:R-:W-:-:S03]  /*b5e0*/  IMAD R14, R10, 0x2, R12 ;  /* 0x000000020a0e7824 */ /* 0x000fc600078e020c */
[----:B------:R0:W-:Y:S01]  /*b5f0*/  STL [R1+0x990], R5 ;  /* 0x0009900501007387 */ /* 0x0001e20000100800 */
[----:B------:R-:W-:-:S03]  /*b600*/  IMAD R3, R10, 0x2, R14 ;  /* 0x000000020a037824 */ /* 0x000fc600078e020e */
[----:B------:R-:W-:Y:S01]  /*b610*/  STL [R1+0x998], R16 ;  /* 0x0009981001007387 */ /* 0x000fe20000100800 */
[-C--:B0-----:R-:W-:Y:S02]  /*b620*/  LEA.HI.X.SX32 R5, R13, R0.reuse, 0x1, P0 ;  /* 0x000000000d057211 */ /* 0x081fe400000f0eff */
[-C--:B------:R-:W-:Y:S02]  /*b630*/  LEA.HI.X.SX32 R13, R8, R0.reuse, 0x1, P1 ;  /* 0x00000000080d7211 */ /* 0x080fe400008f0eff */
[----:B------:R-:W-:Y:S01]  /*b640*/  LEA.HI.X.SX32 R8, R11, R0, 0x1, P2 ;  /* 0x000000000b087211 */ /* 0x000fe200010f0eff */
[----:B------:R-:W-:Y:S01]  /*b650*/  STL [R1+0x984], R5 ;  /* 0x0009840501007387 */ /* 0x000fe20000100800 */
[----:B------:R-:W-:-:S03]  /*b660*/  LEA R11, P0, R12, R2, 0x1 ;  /* 0x000000020c0b7211 */ /* 0x000fc600078008ff */
[----:B------:R0:W-:Y:S01]  /*b670*/  STL [R1+0x98c], R13 ;  /* 0x00098c0d01007387 */ /* 0x0001e20000100800 */
[----:B------:R-:W-:-:S03]  /*b680*/  IMAD R15, R10, 0x2, R3 ;  /* 0x000000020a0f7824 */ /* 0x000fc600078e0203 */
[----:B------:R1:W-:Y:S01]  /*b690*/  STL [R1+0x994], R8 ;  /* 0x0009940801007387 */ /* 0x0003e20000100800 */
[----:B0-----:R-:W-:-:S03]  /*b6a0*/  LEA R13, P1, R14, R2, 0x1 ;  /* 0x000000020e0d7211 */ /* 0x001fc600078208ff */
[----:B------:R-:W-:Y:S01]  /*b6b0*/  STL [R1+0x9a0], R11 ;  /* 0x0009a00b01007387 */ /* 0x000fe20000100800 */
[----:B-1----:R-:W-:-:S03]  /*b6c0*/  LEA R8, P2, R3, R2, 0x1 ;  /* 0x0000000203087211 */ /* 0x002fc600078408ff */
[----:B------:R0:W-:Y:S01]  /*b6d0*/  STL [R1+0x9a8], R13 ;  /* 0x0009a80d01007387 */ /* 0x0001e20000100800 */
[----:B------:R-:W-:-:S03]  /*b6e0*/  IMAD R4, R10, 0x2, R15 ;  /* 0x000000020a047824 */ /* 0x000fc600078e020f */
[----:B------:R1:W-:Y:S01]  /*b6f0*/  STL [R1+0x9b0], R8 ;  /* 0x0009b00801007387 */ /* 0x0003e20000100800 */
[----:B------:R-:W-:Y:S01]  /*b700*/  IMAD R6, R10, 0x2, R4 ;  /* 0x000000020a067824 */ /* 0x000fe200078e0204 */
[-C--:B0-----:R-:W-:Y:S02]  /*b710*/  LEA.HI.X.SX32 R13, R12, R0.reuse, 0x1, P0 ;  /* 0x000000000c0d7211 */ /* 0x081fe400000f0eff */
[-C--:B------:R-:W-:Y:S02]  /*b720*/  LEA.HI.X.SX32 R12, R3, R0.reuse, 0x1, P2 ;  /* 0x00000000030c7211 */ /* 0x080fe400010f0eff */
[----:B-1----:R-:W-:Y:S01]  /*b730*/  LEA.HI.X.SX32 R8, R14, R0, 0x1, P1 ;  /* 0x000000000e087211 */ /* 0x002fe200008f0eff */
[----:B------:R0:W-:Y:S04]  /*b740*/  STL [R1+0x99c], R13 ;  /* 0x00099c0d01007387 */ /* 0x0001e80000100800 */
[----:B------:R1:W-:Y:S04]  /*b750*/  STL [R1+0x9a4], R8 ;  /* 0x0009a40801007387 */ /* 0x0003e80000100800 */
[----:B------:R3:W-:Y:S01]  /*b760*/  STL [R1+0x9ac], R12 ;  /* 0x0009ac0c01007387 */ /* 0x0007e20000100800 */
[----:B0-----:R-:W-:-:S02]  /*b770*/  LEA R13, P1, R4, R2, 0x1 ;  /* 0x00000002040d7211 */ /* 0x001fc400078208ff */
[-C--:B-1----:R-:W-:Y:S01]  /*b780*/  LEA R8, P0, R15, R2.reuse, 0x1 ;  /* 0x000000020f087211 */ /* 0x082fe200078008ff */
[----:B------:R-:W-:Y:S01]  /*b790*/  IMAD R7, R10, 0x2, R6 ;  /* 0x000000020a077824 */ /* 0x000fe200078e0206 */
[----:B---3--:R-:W-:-:S03]  /*b7a0*/  LEA R12, P2, R6, R2, 0x1 ;  /* 0x00000002060c7211 */ /* 0x008fc600078408ff */
[----:B------:R-:W-:Y:S01]  /*b7b0*/  STL [R1+0x9b8], R8 ;  /* 0x0009b80801007387 */ /* 0x000fe20000100800 */
[----:B------:R-:W-:-:S03]  /*b7c0*/  IMAD R9, R10, 0x2, R7 ;  /* 0x000000020a097824 */ /* 0x000fc600078e0207 */
[----:B------:R0:W-:Y:S04]  /*b7d0*/  STL [R1+0x9c0], R13 ;  /* 0x0009c00d01007387 */ /* 0x0001e80000100800 */
[----:B------:R1:W-:Y:S01]  /*b7e0*/  STL [R1+0x9c8], R12 ;  /* 0x0009c80c01007387 */ /* 0x0003e20000100800 */
[-C--:B0-----:R-:W-:Y:S02]  /*b7f0*/  LEA.HI.X.SX32 R13, R15, R0.reuse, 0x1, P0 ;  /* 0x000000000f0d7211 */ /* 0x081fe400000f0eff */
[-C--:B-1----:R-:W-:Y:S02]  /*b800*/  LEA.HI.X.SX32 R12, R4, R0.reuse, 0x1, P1 ;  /* 0x00000000040c7211 */ /* 0x082fe400008f0eff */
[----:B------:R-:W-:Y:S01]  /*b810*/  LEA.HI.X.SX32 R4, R6, R0, 0x1, P2 ;  /* 0x0000000006047211 */ /* 0x000fe200010f0eff */
[----:B------:R-:W-:Y:S01]  /*b820*/  STL [R1+0x9b4], R13 ;  /* 0x0009b40d01007387 */ /* 0x000fe20000100800 */
[----:B------:R-:W-:-:S03]  /*b830*/  IMAD R5, R10, 0x2, R9 ;  /* 0x000000020a057824 */ /* 0x000fc600078e0209 */
[----:B------:R0:W-:Y:S01]  /*b840*/  STL [R1+0x9bc], R12 ;  /* 0x0009bc0c01007387 */ /* 0x0001e20000100800 */
[----:B------:R-:W-:-:S03]  /*b850*/  IMAD R11, R10, 0x2, R5 ;  /* 0x000000020a0b7824 */ /* 0x000fc600078e0205 */
[----:B------:R1:W-:Y:S01]  /*b860*/  STL [R1+0x9c4], R4 ;  /* 0x0009c40401007387 */ /* 0x0003e20000100800 */
[-C--:B0-----:R-:W-:Y:S02]  /*b870*/  LEA R12, P0, R7, R2.reuse, 0x1 ;  /* 0x00000002070c7211 */ /* 0x081fe400078008ff */
[----:B-1----:R-:W-:-:S03]  /*b880*/  LEA R4, P1, R9, R2, 0x1 ;  /* 0x0000000209047211 */ /* 0x002fc600078208ff */
[----:B------:R-:W-:Y:S01]  /*b890*/  STL [R1+0x9d0], R12 ;  /* 0x0009d00c01007387 */ /* 0x000fe20000100800 */
[C---:B------:R-:W-:Y:S01]  /*b8a0*/  LEA R13, P2, R5.reuse, R2, 0x1 ;  /* 0x00000002050d7211 */ /* 0x040fe200078408ff */
[C---:B------:R-:W-:Y:S02]  /*b8b0*/  IMAD R3, R10.reuse, 0x2, R11 ;  /* 0x000000020a037824 */ /* 0x040fe400078e020b */
        /* <DEDUP_REMOVED lines=22> */
[----:B------:R-:W-:-:S03]  /*ba20*/  IMAD R7, R10, 0x2, R4 ;  /* 0x000000020a077824 */ /* 0x000fc600078e0204 */
[----:B------:R0:W-:Y:S04]  /*ba30*/  STL [R1+0x9ec], R5 ;  /* 0x0009ec0501007387 */ /* 0x0001e80000100800 */
[----:B------:R1:W-:Y:S01]  /*ba40*/  STL [R1+0x9f4], R8 ;  /* 0x0009f40801007387 */ /* 0x0003e20000100800 */
[----:B0-----:R-:W-:-:S03]  /*ba50*/  LEA R5, P0, R6, R2, 0x1 ;  /* 0x0000000206057211 */ /* 0x001fc600078008ff */
[----:B------:R-:W0:Y:S01]  /*ba60*/  S2R R25, SR_TID.X ;  /* 0x0000000000197919 */ /* 0x000e220000002100 */
[----:B-1----:R-:W-:-:S03]  /*ba70*/  LEA R8, P1, R12, R2, 0x1 ;  /* 0x000000020c087211 */ /* 0x002fc600078208ff */
[----:B------:R1:W-:Y:S01]  /*ba80*/  STL [R1+0xa00], R5 ;  /* 0x000a000501007387 */ /* 0x0003e20000100800 */
[----:B------:R-:W-:Y:S01]  /*ba90*/  LEA R9, P2, R4, R2, 0x1 ;  /* 0x0000000204097211 */ /* 0x000fe200078408ff */
[----:B------:R-:W-:Y:S02]  /*baa0*/  IMAD R3, R10, 0x2, R7 ;  /* 0x000000020a037824 */ /* 0x000fe400078e0207 */
[----:B------:R3:W-:Y:S01]  /*bab0*/  STL [R1+0xa08], R8 ;  /* 0x000a080801007387 */ /* 0x0007e20000100800 */
[----:B------:R-:W-:-:S03]  /*bac0*/  LEA.HI.X.SX32 R4, R4, R0, 0x1, P2 ;  /* 0x0000000004047211 */ /* 0x000fc600010f0eff */
[----:B------:R-:W-:Y:S01]  /*bad0*/  STL [R1+0xa10], R9 ;  /* 0x000a100901007387 */ /* 0x000fe20000100800 */
[----:B-1----:R-:W-:Y:S01]  /*bae0*/  IMAD R5, R10, 0x2, R3 ;  /* 0x000000020a057824 */ /* 0x002fe200078e0203 */
[-C--:B---3--:R-:W-:Y:S02]  /*baf0*/  LEA.HI.X.SX32 R8, R6, R0.reuse, 0x1, P0 ;  /* 0x0000000006087211 */ /* 0x088fe400000f0eff */
[----:B------:R-:W-:-:S03]  /*bb00*/  LEA.HI.X.SX32 R6, R12, R0, 0x1, P1 ;  /* 0x000000000c067211 */ /* 0x000fc600008f0eff */
[----:B------:R1:W-:Y:S01]  /*bb10*/  STL [R1+0x9fc], R8 ;  /* 0x0009fc0801007387 */ /* 0x0003e20000100800 */
[----:B------:R-:W-:-:S03]  /*bb20*/  IMAD R10, R10, 0x2, R5 ;  /* 0x000000020a0a7824 */ /* 0x000fc600078e0205 */
[----:B------:R3:W-:Y:S04]  /*bb30*/  STL [R1+0xa04], R6 ;  /* 0x000a040601007387 */ /* 0x0007e80000100800 */
[----:B------:R4:W-:Y:S01]  /*bb40*/  STL [R1+0xa0c], R4 ;  /* 0x000a0c0401007387 */ /* 0x0009e20000100800 */
[-C--:B-1----:R-:W-:Y:S02]  /*bb50*/  LEA R8, P0, R7, R2.reuse, 0x1 ;  /* 0x0000000207087211 */ /* 0x082fe400078008ff */
[----:B---3--:R-:W-:-:S03]  /*bb60*/  LEA R6, P1, R3, R2, 0x1 ;  /* 0x0000000203067211 */ /* 0x008fc600078208ff */
[----:B------:R-:W-:Y:S01]  /*bb70*/  STL [R1+0xa14], R8 ;  /* 0x000a140801007387 */ /* 0x000fe20000100800 */
[----:B----4-:R-:W-:-:S03]  /*bb80*/  LEA R4, P2, R5, R2, 0x1 ;  /* 0x0000000205047211 */ /* 0x010fc600078408ff */
[----:B------:R1:W-:Y:S04]  /*bb90*/  STL [R1+0xa18], R6 ;  /* 0x000a180601007387 */ /* 0x0003e80000100800 */
[----:B------:R3:W-:Y:S01]  /*bba0*/  STL [R1+0xa1c], R4 ;  /* 0x000a1c0401007387 */ /* 0x0007e20000100800 */
[----:B-1----:R-:W-:Y:S02]  /*bbb0*/  LEA R6, P3, R10, R2, 0x1 ;  /* 0x000000020a067211 */ /* 0x002fe400078608ff */
[-C--:B------:R-:W-:Y:S02]  /*bbc0*/  LEA.HI.X.SX32 R2, R3, R0.reuse, 0x1, P1 ;  /* 0x0000000003027211 */ /* 0x080fe400008f0eff */
[----:B---3--:R-:W-:Y:S01]  /*bbd0*/  LEA.HI.X.SX32 R4, R7, R0, 0x1, P0 ;  /* 0x0000000007047211 */ /* 0x008fe200000f0eff */
[----:B------:R-:W-:Y:S01]  /*bbe0*/  STL [R1+0x334], R6 ;  /* 0x0003340601007387 */ /* 0x000fe20000100800 */
[----:B0-----:R-:W-:-:S03]  /*bbf0*/  SHF.R.U32.HI R25, RZ, 0x6, R25 ;  /* 0x00000006ff197819 */ /* 0x001fc60000011619 */
[----:B------:R-:W-:Y:S04]  /*bc00*/  STL [R1+0x324], R4 ;  /* 0x0003240401007387 */ /* 0x000fe80000100800 */
[----:B------:R0:W-:Y:S01]  /*bc10*/  STL [R1+0x32c], R2 ;  /* 0x00032c0201007387 */ /* 0x0001e20000100800 */
[----:B------:R-:W-:Y:S02]  /*bc20*/  SGXT.U32 R25, R25, 0x1 ;  /* 0x000000011919781a */ /* 0x000fe40000000000 */
[-C--:B0-----:R-:W-:Y:S02]  /*bc30*/  LEA.HI.X.SX32 R2, R5, R0.reuse, 0x1, P2 ;  /* 0x0000000005027211 */ /* 0x081fe400010f0eff */
[----:B------:R-:W-:-:S03]  /*bc40*/  LEA.HI.X.SX32 R0, R10, R0, 0x1, P3 ;  /* 0x000000000a007211 */ /* 0x000fc600018f0eff */
[----:B------:R0:W-:Y:S01]  /*bc50*/  STL [R1+0x330], R2 ;  /* 0x0003300201007387 */ /* 0x0001e20000100800 */
[----:B------:R-:W-:-:S03]  /*bc60*/  LOP3.LUT R3, R25, 0x2, RZ, 0xfc, !PT ;  /* 0x0000000219037812 */ /* 0x000fc600078efcff */
[----:B------:R1:W-:Y:S01]  /*bc70*/  STL [R1+0x328], R0 ;  /* 0x0003280001007387 */ /* 0x0003e20000100800 */
[C---:B------:R-:W-:Y:S02]  /*bc80*/  LOP3.LUT R3, R25.reuse, 0x8, RZ, 0xfc, !PT ;  /* 0x0000000819037812 */ /* 0x040fe400078efcff */
[C---:B------:R-:W-:Y:S02]  /*bc90*/  LOP3.LUT R3, R25.reuse, 0xe, RZ, 0xfc, !PT ;  /* 0x0000000e19037812 */ /* 0x040fe400078efcff */
[C---:B0-----:R-:W-:Y:S02]  /*bca0*/  LOP3.LUT R2, R25.reuse, 0x4, RZ, 0xfc, !PT ;  /* 0x0000000419027812 */ /* 0x041fe400078efcff */
[C---:B------:R-:W-:Y:S02]  /*bcb0*/  LOP3.LUT R2, R25.reuse, 0xa, RZ, 0xfc, !PT ;  /* 0x0000000a19027812 */ /* 0x040fe400078efcff */
[C---:B-1----:R-:W-:Y:S02]  /*bcc0*/  LOP3.LUT R0, R25.reuse, 0x6, RZ, 0xfc, !PT ;  /* 0x0000000619007812 */ /* 0x042fe400078efcff */
[----:B------:R-:W-:-:S02]  /*bcd0*/  LOP3.LUT R0, R25, 0xc, RZ, 0xfc, !PT ;  /* 0x0000000c19007812 */ /* 0x000fc400078efcff */
[C---:B------:R-:W-:Y:S02]  /*bce0*/  LOP3.LUT R2, R25.reuse, 0x10, RZ, 0xfc, !PT ;  /* 0x0000001019027812 */ /* 0x040fe400078efcff */
[C---:B------:R-:W-:Y:S02]  /*bcf0*/  LOP3.LUT R0, R25.reuse, 0x12, RZ, 0xfc, !PT ;  /* 0x0000001219007812 */ /* 0x040fe400078efcff */
[C---:B------:R-:W-:Y:S02]  /*bd00*/  LOP3.LUT R3, R25.reuse, 0x14, RZ, 0xfc, !PT ;  /* 0x0000001419037812 */ /* 0x040fe400078efcff */
[C---:B------:R-:W-:Y:S02]  /*bd10*/  LOP3.LUT R2, R25.reuse, 0x16, RZ, 0xfc, !PT ;  /* 0x0000001619027812 */ /* 0x040fe400078efcff */
[C---:B------:R-:W-:Y:S02]  /*bd20*/  LOP3.LUT R0, R25.reuse, 0x18, RZ, 0xfc, !PT ;  /* 0x0000001819007812 */ /* 0x040fe400078efcff */
        /* <DEDUP_REMOVED lines=98> */
[C---:B------:R-:W-:Y:S01]  /*c350*/  LOP3.LUT R0, R25.reuse, 0xde, RZ, 0xfc, !PT ;  /* 0x000000de19007812 */ /* 0x040fe200078efcff */
[----:B------:R-:W-:Y:S01]  /*c360*/  IMAD.MOV.U32 R23, RZ, RZ, c[0x0][0x180] ;  /* 0x00006000ff177624 */ /* 0x000fe200078e00ff */
        /* <DEDUP_REMOVED lines=14> */
[----:B------:R-:W-:Y:S01]  /*c450*/  LOP3.LUT R0, R25, 0xfc, RZ, 0xfc, !PT ;  /* 0x000000fc19007812 */ /* 0x000fe200078efcff */
[----:B------:R-:W-:Y:S01]  /*c460*/  IMAD.MOV.U32 R25, RZ, RZ, c[0x0][0x18c] ;  /* 0x00006300ff197624 */ /* 0x000fe200078e00ff */
[----:B------:R-:W-:Y:S01]  /*c470*/  IADD3 R23, R23, 0xff, RZ ;  /* 0x000000ff17177810 */ /* 0x000fe20007ffe0ff */
[----:B------:R-:W-:Y:S02]  /*c480*/  STL [R1+0x180], RZ ;  /* 0x000180ff01007387 */ /* 0x000fe40000100800 */
[----:B------:R-:W-:-:S02]  /*c490*/  IMAD.SHL.U32 R2, R25, 0x100, RZ ;  /* 0x0000010019027824 */ /* 0x000fc400078e00ff */
[----:B------:R-:W-:Y:S01]  /*c4a0*/  STL [R1+0x184], RZ ;  /* 0x000184ff01007387 */ /* 0x000fe20000100800 */
[----:B------:R-:W-:-:S03]  /*c4b0*/  SHF.R.S32.HI R25, RZ, 0x1f, R23 ;  /* 0x0000001fff197819 */ /* 0x000fc60000011417 */
[----:B------:R-:W-:Y:S04]  /*c4c0*/  STL [R1+0x188], RZ ;  /* 0x000188ff01007387 */ /* 0x000fe80000100800 */
[----:B------:R-:W-:Y:S01]  /*c4d0*/  STL [R1+0x18c], RZ ;  /* 0x00018cff01007387 */ /* 0x000fe20000100800 */
[----:B------:R-:W-:-:S03]  /*c4e0*/  LEA.HI R25, R25, R23, RZ, 0x8 ;  /* 0x0000001719197211 */ /* 0x000fc600078f40ff */
[----:B------:R-:W-:Y:S04]  /*c4f0*/  STL [R1+0x170], RZ ;  /* 0x000170ff01007387 */ /* 0x000fe80000100800 */
[----:B------:R-:W-:Y:S04]  /*c500*/  STL [R1+0x174], RZ ;  /* 0x000174ff01007387 */ /* 0x000fe80000100800 */
[----:B------:R-:W-:Y:S04]  /*c510*/  STL [R1+0x178], RZ ;  /* 0x000178ff01007387 */ /* 0x000fe80000100800 */
[----:B------:R-:W-:Y:S04]  /*c520*/  STL [R1+0x17c], RZ ;  /* 0x00017cff01007387 */ /* 0x000fe80000100800 */
[----:B------:R-:W-:Y:S01]  /*c530*/  STL [R1+0x160], RZ ;  /* 0x000160ff01007387 */ /* 0x000fe20000100800 */
[----:B------:R-:W-:-:S03]  /*c540*/  SHF.R.S32.HI R3, RZ, 0x8, R25 ;  /* 0x00000008ff037819 */ /* 0x000fc60000011419 */
[----:B------:R-:W-:Y:S04]  /*c550*/  STL [R1+0x164], RZ ;  /* 0x000164ff01007387 */ /* 0x000fe80000100800 */
[----:B------:R-:W-:Y:S04]  /*c560*/  STL [R1+0x168], RZ ;  /* 0x000168ff01007387 */ /* 0x000fe80000100800 */
[----:B------:R-:W-:Y:S04]  /*c570*/  STL [R1+0x16c], RZ ;  /* 0x00016cff01007387 */ /* 0x000fe80000100800 */
[----:B------:R-:W3:Y:S04]  /*c580*/  LDL R23, [R1+0x144] ;  /* 0x0001440001177983 */ /* 0x000ee80000100800 */
[----:B------:R-:W4:Y:S04]  /*c590*/  LDL R25, [R1+0x140] ;  /* 0x0001400001197983 */ /* 0x000f280000100800 */
[----:B------:R-:W0:Y:S01]  /*c5a0*/  S2R R24, SR_TID.X ;  /* 0x0000000000187919 */ /* 0x000e220000002100 */
[----:B------:R-:W-:-:S03]  /*c5b0*/  SHF.R.S32.HI R0, RZ, 0x1f, R2 ;  /* 0x0000001fff007819 */ /* 0x000fc60000011402 */
[----:B------:R-:W-:Y:S04]  /*c5c0*/  STL [R1+0x150], RZ ;  /* 0x000150ff01007387 */ /* 0x000fe80000100800 */
[----:B------:R-:W-:Y:S04]  /*c5d0*/  STL [R1+0x154], RZ ;  /* 0x000154ff01007387 */ /* 0x000fe80000100800 */
[----:B------:R-:W-:Y:S04]  /*c5e0*/  STL [R1+0x158], RZ ;  /* 0x000158ff01007387 */ /* 0x000fe80000100800 */
[----:B------:R-:W-:Y:S01]  /*c5f0*/  STL [R1+0x15c], RZ ;  /* 0x00015cff01007387 */ /* 0x000fe20000100800 */
[----:B------:R-:W-:-:S03]  /*c600*/  SHF.L.U64.HI R0, R2, 0x1, R0 ;  /* 0x0000000102007819 */ /* 0x000fc60000010200 */
[----:B------:R-:W-:Y:S01]  /*c610*/  STL [R1+0x130], RZ ;  /* 0x000130ff01007387 */ /* 0x000fe20000100800 */
[----:B0-----:R-:W-:-:S03]  /*c620*/  LOP3.LUT R24, R24, 0x7f, RZ, 0xc0, !PT ;  /* 0x0000007f18187812 */ /* 0x001fc600078ec0ff */
[----:B------:R-:W-:Y:S04]  /*c630*/  STL [R1+0x134], RZ ;  /* 0x000134ff01007387 */ /* 0x000fe80000100800 */
[----:B------:R-:W-:Y:S01]  /*c640*/  STL [R1+0x138], RZ ;  /* 0x000138ff01007387 */ /* 0x000fe20000100800 */
[----:B------:R-:W-:-:S03]  /*c650*/  IMAD.SHL.U32 R2, R24, 0x2, RZ ;  /* 0x0000000218027824 */ /* 0x000fc600078e00ff */
[----:B------:R-:W-:Y:S04]  /*c660*/  STL [R1+0x13c], RZ ;  /* 0x00013cff01007387 */ /* 0x000fe80000100800 */
[----:B------:R-:W-:Y:S04]  /*c670*/  STL [R1+0x110], RZ ;  /* 0x000110ff01007387 */ /* 0x000fe80000100800 */
[----:B------:R-:W-:Y:S01]  /*c680*/  STL [R1+0x114], RZ ;  /* 0x000114ff01007387 */ /* 0x000fe20000100800 */
[----:B------:R-:W-:-:S03]  /*c690*/  LOP3.LUT R4, R2, 0x10, RZ, 0x3c, !PT ;  /* 0x0000001002047812 */ /* 0x000fc600078e3cff */
[----:B------:R-:W-:Y:S01]  /*c6a0*/  STL [R1+0x118], RZ ;  /* 0x000118ff01007387 */ /* 0x000fe20000100800 */
[----:B------:R-:W-:-:S03]  /*c6b0*/  LOP3.LUT R3, R2, 0x20, RZ, 0x3c, !PT ;  /* 0x0000002002037812 */ /* 0x000fc600078e3cff */
[----:B------:R-:W-:Y:S01]  /*c6c0*/  STL [R1+0x11c], RZ ;  /* 0x00011cff01007387 */ /* 0x000fe20000100800 */
[----:B------:R-:W-:-:S03]  /*c6d0*/  LOP3.LUT R5, R2, 0x30, RZ, 0x3c, !PT ;  /* 0x0000003002057812 */ /* 0x000fc600078e3cff */
[----:B------:R-:W-:Y:S01]  /*c6e0*/  STL [R1+0xf0], RZ ;  /* 0x0000f0ff01007387 */ /* 0x000fe20000100800 */
[C---:B------:R-:W-:Y:S02]  /*c6f0*/  LOP3.LUT R4, R2.reuse, 0x40, RZ, 0x3c, !PT ;  /* 0x0000004002047812 */ /* 0x040fe400078e3cff */
[C---:B------:R-:W-:Y:S01]  /*c700*/  LOP3.LUT R3, R2.reuse, 0x50, RZ, 0x3c, !PT ;  /* 0x0000005002037812 */ /* 0x040fe200078e3cff */
[----:B------:R-:W-:Y:S01]  /*c710*/  STL [R1+0xf4], RZ ;  /* 0x0000f4ff01007387 */ /* 0x000fe20000100800 */
[C---:B------:R-:W-:Y:S02]  /*c720*/  LOP3.LUT R5, R2.reuse, 0x60, RZ, 0x3c, !PT ;  /* 0x0000006002057812 */ /* 0x040fe400078e3cff */
[----:B------:R-:W-:Y:S01]  /*c730*/  LOP3.LUT R4, R2, 0x70, RZ, 0x3c, !PT ;  /* 0x0000007002047812 */ /* 0x000fe200078e3cff */
[----:B------:R-:W-:Y:S01]  /*c740*/  STL [R1+0xf8], RZ ;  /* 0x0000f8ff01007387 */ /* 0x000fe20000100800 */
[C---:B--2---:R-:W-:Y:S02]  /*c750*/  LOP3.LUT R3, R28.reuse, 0x20, RZ, 0x3c, !PT ;  /* 0x000000201c037812 */ /* 0x044fe400078e3cff */
[----:B------:R-:W-:Y:S01]  /*c760*/  LOP3.LUT R2, R28, 0x40, RZ, 0x3c, !PT ;  /* 0x000000401c027812 */ /* 0x000fe200078e3cff */
[----:B------:R-:W-:Y:S04]  /*c770*/  STL [R1+0xfc], RZ ;  /* 0x0000fcff01007387 */ /* 0x000fe80000100800 */
[----:B------:R-:W-:Y:S04]  /*c780*/  STL [R1+0xe0], RZ ;  /* 0x0000e0ff01007387 */ /* 0x000fe80000100800 */
[----:B------:R-:W-:Y:S04]  /*c790*/  STL [R1+0xe4], RZ ;  /* 0x0000e4ff01007387 */ /* 0x000fe80000100800 */
[----:B------:R-:W-:Y:S04]  /*c7a0*/  STL [R1+0xe8], RZ ;  /* 0x0000e8ff01007387 */ /* 0x000fe80000100800 */
[----:B------:R-:W-:Y:S04]  /*c7b0*/  STL [R1+0xec], RZ ;  /* 0x0000ecff01007387 */ /* 0x000fe80000100800 */
[----:B------:R3:W-:Y:S04]  /*c7c0*/  STL [R1+0xad4], R3 ;  /* 0x000ad40301007387 */ /* 0x0007e80000100800 */
[----:B------:R4:W-:Y:S01]  /*c7d0*/  STL [R1+0xad0], R2 ;  /* 0x000ad00201007387 */ /* 0x0009e20000100800 */
[----:B------:R-:W-:-:S02]  /*c7e0*/  ULDC UR4, c[0x0][0x188] ;  /* 0x0000620000047ab9 */ /* 0x000fc40000000800 */
[----:B------:R-:W-:Y:S01]  /*c7f0*/  USHF.L.U32 UR4, UR4, 0x8, URZ ;  /* 0x0000000804047899 */ /* 0x000fe2000800063f */
[----:B------:R-:W-:-:S03]  /*c800*/  LOP3.LUT R4, R28, 0x60, RZ, 0x3c, !PT ;  /* 0x000000601c047812 */ /* 0x000fc600078e3cff */
[----:B------:R-:W-:Y:S02]  /*c810*/  USHF.R.S32.HI UR5, URZ, 0x1f, UR4 ;  /* 0x0000001f3f057899 */ /* 0x000fe40008011404 */
[----:B------:R-:W-:Y:S02]  /*c820*/  USHF.L.U32 UR7, UR4, 0x1, URZ ;  /* 0x0000000104077899 */ /* 0x000fe4000800063f */
[----:B------:R-:W-:-:S03]  /*c830*/  USHF.L.U64.HI UR5, UR4, 0x1, UR5 ;  /* 0x0000000104057899 */ /* 0x000fc60008010205 */
[----:B------:R-:W-:Y:S01]  /*c840*/  UMOV UR4, URZ ;  /* 0x0000003f00047c82 */ /* 0x000fe20008000000 */
[----:B---3--:R-:W-:Y:S02]  /*c850*/  LOP3.LUT R3, R23, 0x40, RZ, 0x3c, !PT ;  /* 0x0000004017037812 */ /* 0x008fe400078e3cff */
[----:B----4-:R-:W-:-:S03]  /*c860*/  LOP3.LUT R2, R25, 0x40, RZ, 0x3c, !PT ;  /* 0x0000004019027812 */ /* 0x010fc600078e3cff */
[----:B------:R0:W-:Y:S04]  /*c870*/  STL [R1+0xadc], R3 ;  /* 0x000adc0301007387 */ /* 0x0001e80000100800 */
[----:B------:R0:W-:Y:S02]  /*c880*/  STL [R1+0xae0], R2 ;  /* 0x000ae00201007387 */ /* 0x0001e40000100800 */
.L_x_2:
[----:B0----5:R-:W2:Y:S04]  /*c890*/  LDL R3, [R1+0xa20] ;  /* 0x000a200001037983 */ /* 0x021ea80000100800 */
[----:B------:R-:W2:Y:S04]  /*c8a0*/  LDL R2, [R1+0xa24] ;  /* 0x000a240001027983 */ /* 0x000ea80000100800 */
[----:B------:R-:W-:Y:S04]  /*c8b0*/  STL [R1+0x190c], R13 ;  /* 0x00190c0d01007387 */ /* 0x000fe80000100800 */
        /* <DEDUP_REMOVED lines=29> */
[----:B------:R0:W-:Y:S04]  /*ca90*/  STL [R1+0x18ec], R19 ;  /* 0x0018ec1301007387 */ /* 0x0001e80000100800 */
[----:B0-----:R-:W3:Y:S01]  /*caa0*/  LDL R19, [R1+0xa1c] ;  /* 0x000a1c0001137983 */ /* 0x001ee20000100800 */
[----:B------:R-:W-:Y:S01]  /*cab0*/  ULDC UR6, c[0x0][0x180] ;  /* 0x0000600000067ab9 */ /* 0x000fe20000000800 */
[----:B------:R-:W-:Y:S01]  /*cac0*/  PRMT R13, RZ, 0x7610, R13 ;  /* 0x00007610ff0d7816 */ /* 0x000fe2000000000d */
[----:B------:R-:W-:Y:S01]  /*cad0*/  UIMAD UR6, UR4, -0x100, UR6 ;  /* 0xffffff00040678a4 */ /* 0x000fe2000f8e0206 */
[----:B------:R-:W0:Y:S04]  /*cae0*/  S2R R15, SR_TID.X ;  /* 0x00000000000f7919 */ /* 0x000e280000002100 */
[----:B------:R-:W1:Y:S02]  /*caf0*/  S2R R17, SR_TID.X ;  /* 0x0000000000117919 */ /* 0x000e640000002100 */
[----:B-1----:R-:W-:-:S02]  /*cb00*/  SHF.R.U32.HI R16, RZ, 0x6, R17 ;  /* 0x00000006ff107819 */ /* 0x002fc40000011611 */
[----:B------:R-:W-:Y:S02]  /*cb10*/  SHF.R.U32.HI R17, RZ, 0x6, R17 ;  /* 0x00000006ff117819 */ /* 0x000fe40000011611 */
[----:B------:R-:W-:Y:S02]  /*cb20*/  SGXT.U32 R16, R16, 0x1 ;  /* 0x000000011010781a */ /* 0x000fe40000000000 */
[----:B------:R-:W-:Y:S01]  /*cb30*/  SGXT.U32 R17, R17, 0x1 ;  /* 0x000000011111781a */ /* 0x000fe20000000000 */
[----:B---3--:R1:W-:Y:S04]  /*cb40*/  STL [R1+0x1974], R19 ;  /* 0x0019741301007387 */ /* 0x0083e80000100800 */
[----:B------:R-:W-:Y:S04]  /*cb50*/  STL [R1+0x18d0], R12 ;  /* 0x0018d00c01007387 */ /* 0x000fe80000100800 */
[----:B------:R-:W-:Y:S01]  /*cb60*/  STL [R1+0x1934], R12 ;  /* 0x0019340c01007387 */ /* 0x000fe20000100800 */
[----:B-1----:R-:W-:-:S03]  /*cb70*/  PRMT R19, RZ, 0x7610, R19 ;  /* 0x00007610ff137816 */ /* 0x002fc60000000013 */
[----:B------:R-:W-:Y:S04]  /*cb80*/  STL [R1+0x1944], R12 ;  /* 0x0019440c01007387 */ /* 0x000fe80000100800 */
[----:B------:R-:W-:Y:S04]  /*cb90*/  STL [R1+0x1954], R12 ;  /* 0x0019540c01007387 */ /* 0x000fe80000100800 */
[----:B------:R-:W-:Y:S04]  /*cba0*/  STL [R1+0x1964], R12 ;  /* 0x0019640c01007387 */ /* 0x000fe80000100800 */
[----:B------:R-:W-:Y:S04]  /*cbb0*/  STL [R1+0x18c4], R11 ;  /* 0x0018c40b01007387 */ /* 0x000fe80000100800 */
[----:B------:R1:W-:Y:S04]  /*cbc0*/  STL [R1+0x18dc], R11 ;  /* 0x0018dc0b01007387 */ /* 0x0003e80000100800 */
[----:B------:R-:W-:Y:S04]  /*cbd0*/  STL [R1+0x18b8], R29 ;  /* 0x0018b81d01007387 */ /* 0x000fe80000100800 */
[----:B------:R-:W-:Y:S01]  /*cbe0*/  STL [R1+0x18f8], R29 ;  /* 0x0018f81d01007387 */ /* 0x000fe20000100800 */
[----:B-1----:R-:W-:-:S03]  /*cbf0*/  LOP3.LUT R11, R17, 0x2, RZ, 0xfc, !PT ;  /* 0x00000002110b7812 */ /* 0x002fc600078efcff */
[----:B------:R-:W-:Y:S01]  /*cc00*/  STL [R1+0x18ac], R10 ;  /* 0x0018ac0a01007387 */ /* 0x000fe20000100800 */
[C---:B------:R-:W-:Y:S02]  /*cc10*/  LOP3.LUT R17, R16.reuse, 0x4, RZ, 0xfc, !PT ;  /* 0x0000000410117812 */ /* 0x040fe400078efcff */
[----:B------:R-:W-:Y:S01]  /*cc20*/  LOP3.LUT R16, R16, 0x6, RZ, 0xfc, !PT ;  /* 0x0000000610107812 */ /* 0x000fe200078efcff */
[----:B------:R-:W-:Y:S01]  /*cc30*/  STL [R1+0x18c0], R10 ;  /* 0x0018c00a01007387 */ /* 0x000fe20000100800 */
[----:B------:R-:W-:Y:S02]  /*cc40*/  ISETP.GE.AND P1, PT, R11, UR6, PT ;  /* 0x000000060b007c0c */ /* 0x000fe4000bf26270 */
[----:B------:R-:W-:Y:S01]  /*cc50*/  ISETP.GE.AND P3, PT, R16, UR6, PT ;  /* 0x0000000610007c0c */ /* 0x000fe2000bf66270 */
[----:B------:R-:W-:Y:S01]  /*cc60*/  STL [R1+0x18c8], R10 ;  /* 0x0018c80a01007387 */ /* 0x000fe20000100800 */
[----:B------:R-:W-:-:S03]  /*cc70*/  ISETP.GE.AND P2, PT, R17, UR6, PT ;  /* 0x0000000611007c0c */ /* 0x000fc6000bf46270 */
        /* <DEDUP_REMOVED lines=55> */
[----:B0-----:R-:W-:Y:S04]  /*cff0*/  STL [R1+0x1800], R15 ;  /* 0x0018000f01007387 */ /* 0x001fe80000100800 */
[----:B------:R-:W-:Y:S01]  /*d000*/  STL [R1+0x1804], R15 ;  /* 0x0018040f01007387 */ /* 0x000fe20000100800 */
[----:B-1----:R-:W-:-:S03]  /*d010*/  SHF.R.U32.HI R28, RZ, 0x6, R15 ;  /* 0x00000006ff1c7819 */ /* 0x002fc6000001160f */
[----:B------:R-:W-:Y:S01]  /*d020*/  STL [R1+0xdbc], R0 ;  /* 0x000dbc0001007387 */ /* 0x000fe20000100800 */
[----:B------:R-:W-:-:S03]  /*d030*/  SGXT.U32 R28, R28, 0x1 ;  /* 0x000000011c1c781a */ /* 0x000fc60000000000 */
[----:B------:R-:W0:Y:S01]  /*d040*/  S2R R17, SR_TID.X ;  /* 0x0000000000117919 */ /* 0x000e220000002100 */
[----:B------:R-:W-:-:S03]  /*d050*/  ISETP.GE.AND P0, PT, R28, UR6, PT ;  /* 0x000000061c007c0c */ /* 0x000fc6000bf06270 */
[----:B------:R-:W-:Y:S04]  /*d060*/  STL [R1+0x17ec], R28 ;  /* 0x0017ec1c01007387 */ /* 0x000fe80000100800 */
[----:B------:R-:W-:Y:S04]  /*d070*/  STL [R1+0x17f0], R28 ;  /* 0x0017f01c01007387 */ /* 0x000fe80000100800 */
[----:B------:R-:W3:Y:S04]  /*d080*/  LDL R16, [R1+0x324] ;  /* 0x0003240001107983 */ /* 0x000ee80000100800 */
[----:B--2---:R-:W2:Y:S04]  /*d090*/  @!P0 LDG.E.U16 R19, [R2.64] ;  /* 0x0000000802138981 */ /* 0x004ea8000c1e1500 */
[----:B------:R-:W4:Y:S04]  /*d0a0*/  LDL R11, [R1+0xa14] ;  /* 0x000a1400010b7983 */ /* 0x000f280000100800 */
[----:B--2---:R0:W-:Y:S04]  /*d0b0*/  STL [R1+0x18], R19 ;  /* 0x0000181301007387 */ /* 0x0041e80000100800 */
[----:B------:R-:W2:Y:S04]  /*d0c0*/  LDL R2, [R1+0x328] ;  /* 0x0003280001027983 */ /* 0x000ea80000100800 */
[----:B------:R-:W2:Y:S01]  /*d0d0*/  LDL R3, [R1+0x334] ;  /* 0x0003340001037983 */ /* 0x000ea20000100800 */
[----:B0-----:R-:W-:-:S02]  /*d0e0*/  SHF.R.U32.HI R19, RZ, 0x6, R17 ;  /* 0x00000006ff137819 */ /* 0x001fc40000011611 */
[----:B--2---:R-:W-:-:S04]  /*d0f0*/  @!P1 LOP3.LUT R3, R3, R2, RZ, 0x3c, !PT ;  /* 0x0000000203039212 */ /* 0x004fc800078e3cff */
[----:B------:R-:W-:-:S04]  /*d100*/  @!P1 LOP3.LUT R2, R3, R2, RZ, 0x3c, !PT ;  /* 0x0000000203029212 */ /* 0x000fc800078e3cff */
[----:B------:R-:W-:-:S05]  /*d110*/  @!P1 LOP3.LUT R3, R3, R2, RZ, 0x3c, !PT ;  /* 0x0000000203039212 */ /* 0x000fca00078e3cff */
[----:B------:R-:W2:Y:S01]  /*d120*/  @!P1 LDG.E.U16 R13, [R2.64] ;  /* 0x00000008020d9981 */ /* 0x000ea2000c1e1500 */
[----:B------:R-:W-:-:S04]  /*d130*/  SGXT.U32 R19, R19, 0x1 ;  /* 0x000000011313781a */ /* 0x000fc80000000000 */
[----:B------:R-:W-:-:S04]  /*d140*/  LOP3.LUT R19, R19, 0x8, RZ, 0xfc, !PT ;  /* 0x0000000813137812 */ /* 0x000fc800078efcff */
[----:B------:R-:W-:Y:S02]  /*d150*/  ISETP.GE.AND P0, PT, R19, UR6, PT ;  /* 0x0000000613007c0c */ /* 0x000fe4000bf06270 */
[----:B------:R-:W3:Y:S01]  /*d160*/  LDL.LU R19, [R1+0x1974] ;  /* 0x0019740001137983 */ /* 0x000ee20000300800 */
[----:B------:R-:W-:-:S03]  /*d170*/  SHF.R.U32.HI R17, RZ, 0x6, R17 ;  /* 0x00000006ff117819 */ /* 0x000fc60000011611 */
[----:B--2---:R0:W-:Y:S04]  /*d180*/  STL [R1+0x25c], R13 ;  /* 0x00025c0d01007387 */ /* 0x0041e80000100800 */
[----:B0-----:R-:W2:Y:S04]  /*d190*/  LDL.LU R13, [R1+0x1970] ;  /* 0x00197000010d7983 */ /* 0x001ea80000300800 */
[----:B------:R-:W2:Y:S01]  /*d1a0*/  LDL R3, [R1+0x330] ;  /* 0x0003300001037983 */ /* 0x000ea20000100800 */
[----:B------:R-:W-:-:S04]  /*d1b0*/  SGXT.U32 R17, R17, 0x1 ;  /* 0x000000011111781a */ /* 0x000fc80000000000 */
[----:B------:R-:W-:Y:S02]  /*d1c0*/  LOP3.LUT R2, R17, 0xa, RZ, 0xfc, !PT ;  /* 0x0000000a11027812 */ /* 0x000fe400078efcff */
[----:B------:R-:W-:Y:S02]  /*d1d0*/  PRMT R18, RZ, 0x7610, R18 ;  /* 0x00007610ff127816 */ /* 0x000fe40000000012 */
[----:B------:R-:W-:Y:S01]  /*d1e0*/  ISETP.GE.AND P1, PT, R2, UR6, PT ;  /* 0x0000000602007c0c */ /* 0x000fe2000bf26270 */
[----:B---3--:R-:W-:-:S05]  /*d1f0*/  @!P2 IMAD.MOV.U32 R2, RZ, RZ, R19 ;  /* 0x000000ffff02a224 */ /* 0x008fca00078e0013 */
[----:B--2---:R-:W2:Y:S04]  /*d200*/  @!P2 LDG.E.U16 R18, [R2.64] ;  /* 0x000000080212a981 */ /* 0x004ea8000c1e1500 */
[----:B--2---:R0:W-:Y:S04]  /*d210*/  STL [R1+0x2c0], R18 ;  /* 0x0002c01201007387 */ /* 0x0041e80000100800 */
[----:B------:R-:W2:Y:S04]  /*d220*/  LDL R2, [R1+0x32c] ;  /* 0x00032c0001027983 */ /* 0x000ea80000100800 */
[----:B------:R-:W2:Y:S01]  /*d230*/  LDL R3, [R1+0xa18] ;  /* 0x000a180001037983 */ /* 0x000ea20000100800 */
[----:B------:R-:W-:-:S02]  /*d240*/  PRMT R13, RZ, 0x7610, R13 ;  /* 0x00007610ff0d7816 */ /* 0x000fc4000000000d */
[----:B------:R-:W-:Y:S01]  /*d250*/  PRMT R12, RZ, 0x7610, R12 ;  /* 0x00007610ff0c7816 */ /* 0x000fe2000000000c */
[----:B------:R-:W0:Y:S04]  /*d260*/  S2R R17, SR_TID.X ;  /* 0x0000000000117919 */ /* 0x000e280000002100 */
[----:B------:R-:W3:Y:S01]  /*d270*/  LDL R19, [R1+0xa08] ;  /* 0x000a080001137983 */ /* 0x000ee20000100800 */
[----:B--2---:R-:W-:-:S04]  /*d280*/  @!P3 LOP3.LUT R3, R3, R2, RZ, 0x3c, !PT ;  /* 0x000000020303b212 */ /* 0x004fc800078e3cff */
[----:B------:R-:W-:-:S04]  /*d290*/  @!P3 LOP3.LUT R2, R3, R2, RZ, 0x3c, !PT ;  /* 0x000000020302b212 */ /* 0x000fc800078e3cff */
[----:B------:R-:W-:-:S05]  /*d2a0*/  @!P3 LOP3.LUT R3, R3, R2, RZ, 0x3c, !PT ;  /* 0x000000020303b212 */ /* 0x000fca00078e3cff */
[----:B------:R4:W2:Y:S02]  /*d2b0*/  @!P3 LDG.E.U16 R13, [R2.64] ;  /* 0x00000008020db981 */ /* 0x0008a4000c1e1500 */
[----:B----4-:R-:W-:Y:S02]  /*d2c0*/  @!P0 IMAD.MOV.U32 R2, RZ, RZ, R11 ;  /* 0x000000ffff028224 */ /* 0x010fe400078e000b */
[----:B------:R-:W-:-:S05]  /*d2d0*/  @!P0 IMAD.MOV.U32 R3, RZ, RZ, R16 ;  /* 0x000000ffff038224 */ /* 0x000fca00078e0010 */
[----:B------:R-:W4:Y:S01]  /*d2e0*/  @!P0 LDG.E.U16 R12, [R2.64] ;  /* 0x00000008020c8981 */ /* 0x000f22000c1e1500 */
[----:B0-----:R-:W-:-:S04]  /*d2f0*/  SHF.R.U32.HI R18, RZ, 0x6, R17 ;  /* 0x00000006ff127819 */ /* 0x001fc80000011611 */
[----:B------:R-:W-:-:S04]  /*d300*/  SGXT.U32 R18, R18, 0x1 ;  /* 0x000000011212781a */ /* 0x000fc80000000000 */
[----:B------:R-:W-:-:S04]  /*d310*/  LOP3.LUT R18, R18, 0xc, RZ, 0xfc, !PT ;  /* 0x0000000c12127812 */ /* 0x000fc800078efcff */
[----:B------:R-:W-:Y:S02]  /*d320*/  ISETP.GE.AND P2, PT, R18, UR6, PT ;  /* 0x0000000612007c0c */ /* 0x000fe4000bf46270 */
[----:B------:R-:W3:Y:S04]  /*d330*/  LDL.LU R18, [R1+0x196c] ;  /* 0x00196c0001127983 */ /* 0x000ee80000300800 */
[----:B--2---:R0:W-:Y:S04]  /*d340*/  STL [R1+0x2c4], R13 ;  /* 0x0002c40d01007387 */ /* 0x0041e80000100800 */
[----:B0-----:R-:W2:Y:S04]  /*d350*/  LDL.LU R13, [R1+0x1968] ;  /* 0x00196800010d7983 */ /* 0x001ea80000300800 */
[----:B------:R-:W3:Y:S04]  /*d360*/  LDL R16, [R1+0x9f4] ;  /* 0x0009f40001107983 */ /* 0x000ee80000100800 */
[----:B------:R-:W3:Y:S04]  /*d370*/  LDL R11, [R1+0x9f8] ;  /* 0x0009f800010b7983 */ /* 0x000ee80000100800 */
[----:B----4-:R0:W-:Y:S04]  /*d380*/  STL [R1+0x14], R12 ;  /* 0x0000140c01007387 */ /* 0x0101e80000100800 */
[----:B------:R-:W4:Y:S04]  /*d390*/  LDL R2, [R1+0xa0c] ;  /* 0x000a0c0001027983 */ /* 0x000f280000100800 */
[----:B------:R-:W4:Y:S01]  /*d3a0*/  LDL R3, [R1+0xa10] ;  /* 0x000a100001037983 */ /* 0x000f220000100800 */
[----:B------:R-:W-:-:S04]  /*d3b0*/  SHF.R.U32.HI R17, RZ, 0x6, R17 ;  /* 0x00000006ff117819 */ /* 0x000fc80000011611 */
[----:B------:R-:W-:-:S04]  /*d3c0*/  SGXT.U32 R17, R17, 0x1 ;  /* 0x000000011111781a */ /* 0x000fc80000000000 */
[----:B------:R-:W-:-:S04]  /*d3d0*/  LOP3.LUT R17, R17, 0xe, RZ, 0xfc, !PT ;  /* 0x0000000e11117812 */ /* 0x000fc800078efcff */
[----:B------:R-:W-:Y:S02]  /*d3e0*/  ISETP.GE.AND P3, PT, R17, UR6, PT ;  /* 0x0000000611007c0c */ /* 0x000fe4000bf66270 */
[----:B--2---:R-:W-:Y:S02]  /*d3f0*/  PRMT R13, RZ, 0x7610, R13 ;  /* 0x00007610ff0d7816 */ /* 0x004fe4000000000d */
[----:B----4-:R-:W-:-:S04]  /*d400*/  @!P1 LOP3.LUT R3, R3, R2, RZ, 0x3c, !PT ;  /* 0x0000000203039212 */ /* 0x010fc800078e3cff */
[----:B------:R-:W-:-:S04]  /*d410*/  @!P1 LOP3.LUT R2, R3, R2, RZ, 0x3c, !PT ;  /* 0x0000000203029212 */ /* 0x000fc800078e3cff */
[----:B------:R-:W-:-:S05]  /*d420*/  @!P1 LOP3.LUT R3, R3, R2, RZ, 0x3c, !PT ;  /* 0x0000000203039212 */ /* 0x000fca00078e3cff */
[----:B------:R-:W2:Y:S04]  /*d430*/  @!P1 LDG.E.U16 R13, [R2.64] ;  /* 0x00000008020d9981 */ /* 0x000ea8000c1e1500 */
[----:B------:R-:W0:Y:S02]  /*d440*/  S2R R17, SR_TID.X ;  /* 0x0000000000117919 */ /* 0x000e240000002100 */
[----:B0-----:R-:W-:-:S04]  /*d450*/  SHF.R.U32.HI R12, RZ, 0x6, R17 ;  /* 0x00000006ff0c7819 */ /* 0x001fc80000011611 */
[----:B------:R-:W-:-:S04]  /*d460*/  SGXT.U32 R12, R12, 0x1 ;  /* 0x000000010c0c781a */ /* 0x000fc80000000000 */
[----:B------:R-:W-:-:S04]  /*d470*/  LOP3.LUT R12, R12, 0x10, RZ, 0xfc, !PT ;  /* 0x000000100c0c7812 */ /* 0x000fc800078efcff */
[----:B------:R-:W-:Y:S02]  /*d480*/  ISETP.GE.AND P0, PT, R12, UR6, PT ;  /* 0x000000060c007c0c */ /* 0x000fe4000bf06270 */
[----:B------:R-:W4:Y:S04]  /*d490*/  LDL.LU R12, [R1+0x1964] ;  /* 0x00196400010c7983 */ /* 0x000f280000300800 */
[----:B--2---:R0:W-:Y:S04]  /*d4a0*/  STL [R1+0x254], R13 ;  /* 0x0002540d01007387 */ /* 0x0041e80000100800 */
[----:B0-----:R-:W2:Y:S04]  /*d4b0*/  LDL.LU R13, [R1+0x1960] ;  /* 0x00196000010d7983 */ /* 0x001ea80000300800 */
[----:B------:R-:W2:Y:S01]  /*d4c0*/  LDL R3, [R1+0xa04] ;  /* 0x000a040001037983 */ /* 0x000ea20000100800 */
[----:B------:R-:W-:-:S04]  /*d4d0*/  SHF.R.U32.HI R17, RZ, 0x6, R17 ;  /* 0x00000006ff117819 */ /* 0x000fc80000011611 */
[----:B------:R-:W-:-:S04]  /*d4e0*/  SGXT.U32 R17, R17, 0x1 ;  /* 0x000000011111781a */ /* 0x000fc80000000000 */
[----:B------:R-:W-:Y:S02]  /*d4f0*/  LOP3.LUT R2, R17, 0x12, RZ, 0xfc, !PT ;  /* 0x0000001211027812 */ /* 0x000fe400078efcff */
[----:B---3--:R-:W-:Y:S02]  /*d500*/  PRMT R18, RZ, 0x7610, R18 ;  /* 0x00007610ff127816 */ /* 0x008fe40000000012 */
[----:B------:R-:W-:Y:S01]  /*d510*/  ISETP.GE.AND P1, PT, R2, UR6, PT ;  /* 0x0000000602007c0c */ /* 0x000fe2000bf26270 */
[----:B------:R-:W-:-:S05]  /*d520*/  @!P2 IMAD.MOV.U32 R2, RZ, RZ, R19 ;  /* 0x000000ffff02a224 */ /* 0x000fca00078e0013 */
[----:B--2---:R-:W2:Y:S04]  /*d530*/  @!P2 LDG.E.U16 R18, [R2.64] ;  /* 0x000000080212a981 */ /* 0x004ea8000c1e1500 */
[----:B--2---:R0:W-:Y:S04]  /*d540*/  STL [R1+0x2bc], R18 ;  /* 0x0002bc1201007387 */ /* 0x0041e80000100800 */
[----:B------:R-:W2:Y:S04]  /*d550*/  LDL R2, [R1+0x9fc] ;  /* 0x0009fc0001027983 */ /* 0x000ea80000100800 */
[----:B------:R-:W2:Y:S01]  /*d560*/  LDL R3, [R1+0xa00] ;  /* 0x000a000001037983 */ /* 0x000ea20000100800 */
[----:B------:R-:W-:-:S02]  /*d570*/  PRMT R13, RZ, 0x7610, R13 ;  /* 0x00007610ff0d7816 */ /* 0x000fc4000000000d */
[----:B----4-:R-:W-:Y:S01]  /*d580*/  PRMT R12, RZ, 0x7610, R12 ;  /* 0x00007610ff0c7816 */ /* 0x010fe2000000000c */
[----:B------:R-:W0:Y:S04]  /*d590*/  S2R R17, SR_TID.X ;  /* 0x0000000000117919 */ /* 0x000e280000002100 */
[----:B------:R-:W3:Y:S01]  /*d5a0*/  LDL R19, [R1+0x9e8] ;  /* 0x0009e80001137983 */ /* 0x000ee20000100800 */
[----:B--2---:R-:W-:-:S04]  /*d5b0*/  @!P3 LOP3.LUT R3, R3, R2, RZ, 0x3c, !PT ;  /* 0x000000020303b212 */ /* 0x004fc800078e3cff */
[----:B------:R-:W-:-:S04]  /*d5c0*/  @!P3 LOP3.LUT R2, R3, R2, RZ, 0x3c, !PT ;  /* 0x000000020302b212 */ /* 0x000fc800078e3cff */
[----:B------:R-:W-:-:S05]  /*d5d0*/  @!P3 LOP3.LUT R3, R3, R2, RZ, 0x3c, !PT ;  /* 0x000000020303b212 */ /* 0x000fca00078e3cff */
[----:B------:R1:W2:Y:S02]  /*d5e0*/  @!P3 LDG.E.U16 R13, [R2.64] ;  /* 0x00000008020db981 */ /* 0x0002a4000c1e1500 */
[----:B-1----:R-:W-:Y:S02]  /*d5f0*/  @!P0 IMAD.MOV.U32 R2, RZ, RZ, R11 ;  /* 0x000000ffff028224 */ /* 0x002fe400078e000b */
        /* <DEDUP_REMOVED lines=144> */
[----:B------:R-:W-:-:S03]  /*df00*/  PRMT R13, RZ, 0x7610, R13 ;  /* 0x00007610ff0d7816 */ /* 0x000fc6000000000d */
[----:B------:R-:W0:Y:S01]  /*df10*/  S2R R17, SR_TID.X ;  /* 0x0000000000117919 */ /* 0x000e220000002100 */
[----:B------:R-:W-:-:S03]  /*df20*/  PRMT R10, RZ, 0x7610, R10 ;  /* 0x00007610ff0a7816 */ /* 0x000fc6000000000a */
[----:B------:R-:W3:Y:S01]  /*df30*/  LDL R19, [R1+0x988] ;  /* 0x0009880001137983 */ /* 0x000ee20000100800 */
[----:B--2---:R-:W-:-:S04]  /*df40*/  @!P3 LOP3.LUT R3, R3, R2, RZ, 0x3c, !PT ;  /* 0x000000020303b212 */ /* 0x004fc800078e3cff */
[----:B------:R-:W-:-:S04]  /*df50*/  @!P3 LOP3.LUT R2, R3, R2, RZ, 0x3c, !PT ;  /* 0x000000020302b212 */ /* 0x000fc800078e3cff */
[----:B------:R-:W-:-:S05]  /*df60*/  @!P3 LOP3.LUT R3, R3, R2, RZ, 0x3c, !PT ;  /* 0x000000020303b212 */ /* 0x000fca00078e3cff */
[----:B------:R1:W2:Y:S01]  /*df70*/  @!P3 LDG.E.U16 R13, [R2.64] ;  /* 0x00000008020db981 */ /* 0x0002a2000c1e1500 */
[----:B0-----:R-:W-:-:S04]  /*df80*/  SHF.R.U32.HI R18, RZ, 0x6, R17 ;  /* 0x00000006ff127819 */ /* 0x001fc80000011611 */
[----:B------:R-:W-:-:S04]  /*df90*/  SGXT.U32 R18, R18, 0x1 ;  /* 0x000000011212781a */ /* 0x000fc80000000000 */
[----:B------:R-:W-:Y:S01]  /*dfa0*/  LOP3.LUT R18, R18, 0x2c, RZ, 0xfc, !PT ;  /* 0x0000002c12127812 */ /* 0x000fe200078efcff */
[----:B-1----:R-:W-:Y:S02]  /*dfb0*/  @!P0 IMAD.MOV.U32 R2, RZ, RZ, R11 ;  /* 0x000000ffff028224 */ /* 0x002fe400078e000b */
[----:B------:R-:W-:Y:S01]  /*dfc0*/  @!P0 IMAD.MOV.U32 R3, RZ, RZ, R16 ;  /* 0x000000ffff038224 */ /* 0x000fe200078e0010 */
[----:B------:R-:W-:Y:S02]  /*dfd0*/  ISETP.GE.AND P2, PT, R18, UR6, PT ;  /* 0x0000000612007c0c */ /* 0x000fe4000bf46270 */
[----:B------:R-:W3:Y:S04]  /*dfe0*/  LDL.LU R18, [R1+0x192c] ;  /* 0x00192c0001127983 */ /* 0x000ee80000300800 */
[----:B------:R0:W3:Y:S04]  /*dff0*/  @!P0 LDG.E.U16 R10, [R2.64] ;  /* 0x00000008020a8981 */ /* 0x0000e8000c1e1500 */
[----:B--2---:R1:W-:Y:S04]  /*e000*/  STL [R1+0x2a0], R13 ;  /* 0x0002a00d01007387 */ /* 0x0043e80000100800 */
[----:B-1----:R-:W2:Y:S04]  /*e010*/  LDL.LU R13, [R1+0x1928] ;  /* 0x00192800010d7983 */ /* 0x002ea80000300800 */
[----:B0-----:R-:W3:Y:S04]  /*e020*/  LDL R2, [R1+0x98c] ;  /* 0x00098c0001027983 */ /* 0x001ee80000100800 */
[----:B------:R-:W3:Y:S04]  /*e030*/  LDL R3, [R1+0x990] ;  /* 0x0009900001037983 */ /* 0x000ee80000100800 */
[----:B------:R-:W0:Y:S01]  /*e040*/  S2R R16, SR_TID.X ;  /* 0x0000000000107919 */ /* 0x000e220000002100 */
[----:B------:R-:W-:-:S03]  /*e050*/  SHF.R.U32.HI R17, RZ, 0x6, R17 ;  /* 0x00000006ff117819 */ /* 0x000fc60000011611 */
[----:B------:R-:W4:Y:S01]  /*e060*/  LDL R11, [R1+0x974] ;  /* 0x00097400010b7983 */ /* 0x000f220000100800 */
[----:B------:R-:W-:Y:S02]  /*e070*/  SGXT.U32 R17, R17, 0x1 ;  /* 0x000000011111781a */ /* 0x000fe40000000000 */
[----:B--2---:R-:W-:Y:S02]  /*e080*/  PRMT R13, RZ, 0x7610, R13 ;  /* 0x00007610ff0d7816 */ /* 0x004fe4000000000d */
[----:B---3--:R-:W-:-:S04]  /*e090*/  @!P1 LOP3.LUT R3, R3, R2, RZ, 0x3c, !PT ;  /* 0x0000000203039212 */ /* 0x008fc800078e3cff */
[----:B------:R-:W-:-:S04]  /*e0a0*/  @!P1 LOP3.LUT R2, R3, R2, RZ, 0x3c, !PT ;  /* 0x0000000203029212 */ /* 0x000fc800078e3cff */
[----:B------:R-:W-:-:S05]  /*e0b0*/  @!P1 LOP3.LUT R3, R3, R2, RZ, 0x3c, !PT ;  /* 0x0000000203039212 */ /* 0x000fca00078e3cff */
[----:B------:R-:W2:Y:S01]  /*e0c0*/  @!P1 LDG.E.U16 R13, [R2.64] ;  /* 0x00000008020d9981 */ /* 0x000ea2000c1e1500 */
[----:B------:R-:W-:-:S04]  /*e0d0*/  LOP3.LUT R17, R17, 0x2e, RZ, 0xfc, !PT ;  /* 0x0000002e11117812 */ /* 0x000fc800078efcff */
[----:B------:R-:W-:Y:S02]  /*e0e0*/  ISETP.GE.AND P3, PT, R17, UR6, PT ;  /* 0x0000000611007c0c */ /* 0x000fe4000bf66270 */
[----:B0-----:R-:W-:-:S04]  /*e0f0*/  SHF.R.U32.HI R17, RZ, 0x6, R16 ;  /* 0x00000006ff117819 */ /* 0x001fc80000011610 */
[----:B------:R-:W-:-:S04]  /*e100*/  SGXT.U32 R17, R17, 0x1 ;  /* 0x000000011111781a */ /* 0x000fc80000000000 */
[----:B------:R-:W-:Y:S01]  /*e110*/  LOP3.LUT R17, R17, 0x30, RZ, 0xfc, !PT ;  /* 0x0000003011117812 */ /* 0x000fe200078efcff */
[----:B------:R0:W-:Y:S03]  /*e120*/  STL [R1+0x4], R10 ;  /* 0x0000040a01007387 */ /* 0x0001e60000100800 */
[----:B------:R-:W-:Y:S01]  /*e130*/  ISETP.GE.AND P0, PT, R17, UR6, PT ;  /* 0x0000000611007c0c */ /* 0x000fe2000bf06270 */
[----:B0-----:R-:W3:Y:S04]  /*e140*/  LDL R10, [R1+0x978] ;  /* 0x00097800010a7983 */ /* 0x001ee80000100800 */
[----:B------:R-:W3:Y:S04]  /*e150*/  LDL.LU R17, [R1+0x1924] ;  /* 0x0019240001117983 */ /* 0x000ee80000300800 */
[----:B--2---:R0:W-:Y:S04]  /*e160*/  STL [R1+0x230], R13 ;  /* 0x0002300d01007387 */ /* 0x0041e80000100800 */
[----:B0-----:R-:W2:Y:S04]  /*e170*/  LDL.LU R13, [R1+0x1920] ;  /* 0x00192000010d7983 */ /* 0x001ea80000300800 */
[----:B------:R-:W2:Y:S01]  /*e180*/  LDL R3, [R1+0x984] ;  /* 0x0009840001037983 */ /* 0x000ea20000100800 */
[----:B----4-:R-:W-:Y:S01]  /*e190*/  PRMT R12, RZ, 0x7610, R12 ;  /* 0x00007610ff0c7816 */ /* 0x010fe2000000000c */
[----:B------:R-:W-:-:S05]  /*e1a0*/  @!P2 IMAD.MOV.U32 R2, RZ, RZ, R19 ;  /* 0x000000ffff02a224 */ /* 0x000fca00078e0013 */
[----:B--2---:R0:W2:Y:S04]  /*e1b0*/  @!P2 LDG.E.U16 R12, [R2.64] ;  /* 0x00000008020ca981 */ /* 0x0040a8000c1e1500 */
[----:B0-----:R-:W4:Y:S04]  /*e1c0*/  LDL R2, [R1+0x97c] ;  /* 0x00097c0001027983 */ /* 0x001f280000100800 */
[----:B--2---:R0:W-:Y:S04]  /*e1d0*/  STL [R1+0x29c], R12 ;  /* 0x00029c0c01007387 */ /* 0x0041e80000100800 */
[----:B------:R-:W4:Y:S01]  /*e1e0*/  LDL R3, [R1+0x980] ;  /* 0x0009800001037983 */ /* 0x000f220000100800 */
[----:B---3--:R-:W-:-:S02]  /*e1f0*/  PRMT R17, RZ, 0x7610, R17 ;  /* 0x00007610ff117816 */ /* 0x008fc40000000011 */
[----:B------:R-:W-:Y:S01]  /*e200*/  PRMT R13, RZ, 0x7610, R13 ;  /* 0x00007610ff0d7816 */ /* 0x000fe2000000000d */
[----:B------:R-:W2:Y:S01]  /*e210*/  LDL R19, [R1+0x968] ;  /* 0x0009680001137983 */ /* 0x000ea20000100800 */
[----:B------:R-:W-:-:S04]  /*e220*/  SHF.R.U32.HI R16, RZ, 0x6, R16 ;  /* 0x00000006ff107819 */ /* 0x000fc80000011610 */
[----:B------:R-:W-:-:S04]  /*e230*/  SGXT.U32 R16, R16, 0x1 ;  /* 0x000000011010781a */ /* 0x000fc80000000000 */
[----:B------:R-:W-:Y:S01]  /*e240*/  LOP3.LUT R16, R16, 0x32, RZ, 0xfc, !PT ;  /* 0x0000003210107812 */ /* 0x000fe200078efcff */
[----:B0-----:R-:W0:Y:S03]  /*e250*/  S2R R12, SR_TID.X ;  /* 0x00000000000c7919 */ /* 0x001e260000002100 */
[----:B------:R-:W-:Y:S02]  /*e260*/  ISETP.GE.AND P1, PT, R16, UR6, PT ;  /* 0x0000000610007c0c */ /* 0x000fe4000bf26270 */
[----:B------:R-:W1:Y:S01]  /*e270*/  S2R R16, SR_TID.X ;  /* 0x0000000000107919 */ /* 0x000e620000002100 */
[----:B----4-:R-:W-:-:S04]  /*e280*/  @!P3 LOP3.LUT R3, R3, R2, RZ, 0x3c, !PT ;  /* 0x000000020303b212 */ /* 0x010fc800078e3cff */
[----:B------:R-:W-:-:S04]  /*e290*/  @!P3 LOP3.LUT R2, R3, R2, RZ, 0x3c, !PT ;  /* 0x000000020302b212 */ /* 0x000fc800078e3cff */
[----:B------:R-:W-:-:S05]  /*e2a0*/  @!P3 LOP3.LUT R3, R3, R2, RZ, 0x3c, !PT ;  /* 0x000000020303b212 */ /* 0x000fca00078e3cff */
[----:B------:R3:W4:Y:S02]  /*e2b0*/  @!P3 LDG.E.U16 R17, [R2.64] ;  /* 0x000000080211b981 */ /* 0x000724000c1e1500 */
[----:B---3--:R-:W-:Y:S02]  /*e2c0*/  @!P0 IMAD.MOV.U32 R2, RZ, RZ, R10 ;  /* 0x000000ffff028224 */ /* 0x008fe400078e000a */
[----:B------:R-:W-:-:S05]  /*e2d0*/  @!P0 IMAD.MOV.U32 R3, RZ, RZ, R11 ;  /* 0x000000ffff038224 */ /* 0x000fca00078e000b */
[----:B------:R-:W3:Y:S01]  /*e2e0*/  @!P0 LDG.E.U16 R13, [R2.64] ;  /* 0x00000008020d8981 */ /* 0x000ee2000c1e1500 */
[----:B-1----:R-:W-:Y:S02]  /*e2f0*/  SHF.R.U32.HI R16, RZ, 0x6, R16 ;  /* 0x00000006ff107819 */ /* 0x002fe40000011610 */
[----:B0-----:R-:W-:Y:S02]  /*e300*/  SHF.R.U32.HI R12, RZ, 0x6, R12 ;  /* 0x00000006ff0c7819 */ /* 0x001fe4000001160c */
[----:B------:R-:W-:Y:S02]  /*e310*/  SGXT.U32 R16, R16, 0x1 ;  /* 0x000000011010781a */ /* 0x000fe40000000000 */
[----:B------:R-:W-:Y:S02]  /*e320*/  SGXT.U32 R12, R12, 0x1 ;  /* 0x000000010c0c781a */ /* 0x000fe40000000000 */
[----:B------:R-:W-:Y:S02]  /*e330*/  LOP3.LUT R16, R16, 0x34, RZ, 0xfc, !PT ;  /* 0x0000003410107812 */ /* 0x000fe400078efcff */
[----:B------:R-:W-:-:S02]  /*e340*/  LOP3.LUT R12, R12, 0x36, RZ, 0xfc, !PT ;  /* 0x000000360c0c7812 */ /* 0x000fc400078efcff */
[----:B------:R-:W-:Y:S02]  /*e350*/  ISETP.GE.AND P2, PT, R16, UR6, PT ;  /* 0x0000000610007c0c */ /* 0x000fe4000bf46270 */
[----:B------:R-:W2:Y:S01]  /*e360*/  LDL.LU R16, [R1+0x191c] ;  /* 0x00191c0001107983 */ /* 0x000ea20000300800 */
[----:B------:R-:W-:-:S03]  /*e370*/  ISETP.GE.AND P3, PT, R12, UR6, PT ;  /* 0x000000060c007c0c */ /* 0x000fc6000bf66270 */
[----:B----4-:R-:W-:Y:S04]  /*e380*/  STL [R1+0x298], R17 ;  /* 0x0002981101007387 */ /* 0x010fe80000100800 */
[----:B------:R-:W4:Y:S04]  /*e390*/  LDL R12, [R1+0x960] ;  /* 0x00096000010c7983 */ /* 0x000f280000100800 */
[----:B------:R-:W4:Y:S04]  /*e3a0*/  LDL R11, [R1+0x954] ;  /* 0x00095400010b7983 */ /* 0x000f280000100800 */
[----:B------:R-:W4:Y:S04]  /*e3b0*/  LDL R10, [R1+0x958] ;  /* 0x00095800010a7983 */ /* 0x000f280000100800 */
[----:B---3--:R0:W-:Y:S04]  /*e3c0*/  STL [R1], R13 ;  /* 0x0000000d01007387 */ /* 0x0081e80000100800 */
[----:B0-----:R-:W3:Y:S04]  /*e3d0*/  LDL.LU R13, [R1+0x1918] ;  /* 0x00191800010d7983 */ /* 0x001ee80000300800 */
[----:B------:R-:W3:Y:S04]  /*e3e0*/  LDL R2, [R1+0x96c] ;  /* 0x00096c0001027983 */ /* 0x000ee80000100800 */
[----:B------:R-:W3:Y:S01]  /*e3f0*/  LDL R3, [R1+0x970] ;  /* 0x0009700001037983 */ /* 0x000ee20000100800 */
[----:B--2---:R-:W-:-:S03]  /*e400*/  PRMT R16, RZ, 0x7610, R16 ;  /* 0x00007610ff107816 */ /* 0x004fc60000000010 */
[----:B------:R-:W0:Y:S01]  /*e410*/  S2R R17, SR_TID.X ;  /* 0x0000000000117919 */ /* 0x000e220000002100 */
[----:B---3--:R-:W-:-:S04]  /*e420*/  @!P1 LOP3.LUT R3, R3, R2, RZ, 0x3c, !PT ;  /* 0x0000000203039212 */ /* 0x008fc800078e3cff */
[----:B------:R-:W-:-:S04]  /*e430*/  @!P1 LOP3.LUT R2, R3, R2, RZ, 0x3c, !PT ;  /* 0x0000000203029212 */ /* 0x000fc800078e3cff */
[----:B------:R-:W-:-:S05]  /*e440*/  @!P1 LOP3.LUT R3, R3, R2, RZ, 0x3c, !PT ;  /* 0x0000000203039212 */ /* 0x000fca00078e3cff */
[----:B------:R1:W2:Y:S04]  /*e450*/  @!P1 LDG.E.U16 R16, [R2.64] ;  /* 0x0000000802109981 */ /* 0x0002a8000c1e1500 */
[----:B-1----:R-:W1:Y:S01]  /*e460*/  S2R R3, SR_TID.X ;  /* 0x0000000000037919 */ /* 0x002e620000002100 */
[----:B0-----:R-:W-:-:S04]  /*e470*/  SHF.R.U32.HI R17, RZ, 0x6, R17 ;  /* 0x00000006ff117819 */ /* 0x001fc80000011611 */
[----:B------:R-:W-:-:S04]  /*e480*/  SGXT.U32 R17, R17, 0x1 ;  /* 0x000000011111781a */ /* 0x000fc80000000000 */
[----:B------:R-:W-:-:S04]  /*e490*/  LOP3.LUT R17, R17, 0x38, RZ, 0xfc, !PT ;  /* 0x0000003811117812 */ /* 0x000fc800078efcff */
[----:B------:R-:W-:Y:S02]  /*e4a0*/  ISETP.GE.AND P0, PT, R17, UR6, PT ;  /* 0x0000000611007c0c */ /* 0x000fe4000bf06270 */
[----:B------:R-:W3:Y:S01]  /*e4b0*/  LDL.LU R17, [R1+0x1914] ;  /* 0x0019140001117983 */ /* 0x000ee20000300800 */
[----:B-1----:R-:W-:-:S04]  /*e4c0*/  SHF.R.U32.HI R3, RZ, 0x6, R3 ;  /* 0x00000006ff037819 */ /* 0x002fc80000011603 */
[----:B------:R-:W-:-:S04]  /*e4d0*/  SGXT.U32 R3, R3, 0x1 ;  /* 0x000000010303781a */ /* 0x000fc80000000000 */
[----:B------:R-:W-:Y:S01]  /*e4e0*/  LOP3.LUT R2, R3, 0x3a, RZ, 0xfc, !PT ;  /* 0x0000003a03027812 */ /* 0x000fe200078efcff */
[----:B--2---:R0:W-:Y:S04]  /*e4f0*/  STL [R1+0x228], R16 ;  /* 0x0002281001007387 */ /* 0x0041e80000100800 */
[----:B0-----:R-:W2:Y:S04]  /*e500*/  LDL.LU R16, [R1+0x1910] ;  /* 0x0019100001107983 */ /* 0x001ea80000300800 */
[----:B------:R-:W2:Y:S01]  /*e510*/  LDL R3, [R1+0x964] ;  /* 0x0009640001037983 */ /* 0x000ea20000100800 */
[----:B------:R-:W-:-:S02]  /*e520*/  PRMT R13, RZ, 0x7610, R13 ;  /* 0x00007610ff0d7816 */ /* 0x000fc4000000000d */
[----:B------:R-:W-:Y:S01]  /*e530*/  ISETP.GE.AND P1, PT, R2, UR6, PT ;  /* 0x0000000602007c0c */ /* 0x000fe2000bf26270 */
[----:B------:R-:W-:-:S05]  /*e540*/  @!P2 IMAD.MOV.U32 R2, RZ, RZ, R19 ;  /* 0x000000ffff02a224 */ /* 0x000fca00078e0013 */
[----:B--2---:R0:W2:Y:S04]  /*e550*/  @!P2 LDG.E.U16 R13, [R2.64] ;  /* 0x00000008020da981 */ /* 0x0040a8000c1e1500 */
[----:B0-----:R-:W0:Y:S02]  /*e560*/  S2R R3, SR_TID.X ;  /* 0x0000000000037919 */ /* 0x001e240000002100 */
[----:B0-----:R-:W-:Y:S02]  /*e570*/  SHF.R.U32.HI R2, RZ, 0x6, R3 ;  /* 0x00000006ff027819 */ /* 0x001fe40000011603 */
[----:B--2---:R0:W-:Y:S04]  /*e580*/  STL [R1+0x294], R13 ;  /* 0x0002940d01007387 */ /* 0x0041e80000100800 */
[----:B0-----:R-:W2:Y:S04]  /*e590*/  LDL.LU R13, [R1+0x190c] ;  /* 0x00190c00010d7983 */ /* 0x001ea80000300800 */
[----:B------:R-:W2:Y:S01]  /*e5a0*/  LDL R3, [R1+0x95c] ;  /* 0x00095c0001037983 */ /* 0x000ea20000100800 */
[----:B------:R-:W-:-:S04]  /*e5b0*/  SGXT.U32 R2, R2, 0x1 ;  /* 0x000000010202781a */ /* 0x000fc80000000000 */
[----:B------:R-:W-:Y:S02]  /*e5c0*/  LOP3.LUT R2, R2, 0x3c, RZ, 0xfc, !PT ;  /* 0x0000003c02027812 */ /* 0x000fe400078efcff */
[----:B------:R-:W-:Y:S02]  /*e5d0*/  PRMT R18, RZ, 0x7610, R18 ;  /* 0x00007610ff127816 */ /* 0x000fe40000000012 */
[----:B------:R-:W-:Y:S01]  /*e5e0*/  ISETP.GE.AND P2, PT, R2, UR6, PT ;  /* 0x0000000602007c0c */ /* 0x000fe2000bf46270 */
[----:B----4-:R-:W-:Y:S01]  /*e5f0*/  @!P3 IMAD.MOV.U32 R2, RZ, RZ, R12 ;  /* 0x000000ffff02b224 */ /* 0x010fe200078e000c */
[----:B------:R-:W0:Y:S04]  /*e600*/  S2R R19, SR_TID.X ;  /* 0x0000000000137919 */ /* 0x000e280000002100 */
[----:B--2---:R1:W2:Y:S01]  /*e610*/  @!P3 LDG.E.U16 R18, [R2.64] ;  /* 0x000000080212b981 */ /* 0x0042a2000c1e1500 */
[----:B0-----:R-:W-:-:S04]  /*e620*/  SHF.R.U32.HI R19, RZ, 0x6, R19 ;  /* 0x00000006ff137819 */ /* 0x001fc80000011613 */
[----:B------:R-:W-:Y:S02]  /*e630*/  SGXT.U32 R19, R19, 0x1 ;  /* 0x000000011313781a */ /* 0x000fe40000000000 */
[----:B------:R-:W-:Y:S02]  /*e640*/  PRMT R13, RZ, 0x7610, R13 ;  /* 0x00007610ff0d7816 */ /* 0x000fe4000000000d */
[----:B------:R-:W-:Y:S01]  /*e650*/  LOP3.LUT R12, R19, 0x3e, RZ, 0xfc, !PT ;  /* 0x0000003e130c7812 */ /* 0x000fe200078efcff */
[----:B-1----:R-:W-:Y:S01]  /*e660*/  @!P0 IMAD.MOV.U32 R2, RZ, RZ, R10 ;  /* 0x000000ffff028224 */ /* 0x002fe200078e000a */
[----:B------:R-:W4:Y:S01]  /*e670*/  LDL R19, [R1+0x948] ;  /* 0x0009480001137983 */ /* 0x000f220000100800 */
[----:B------:R-:W-:Y:S01]  /*e680*/  @!P0 IMAD.MOV.U32 R3, RZ, RZ, R11 ;  /* 0x000000ffff038224 */ /* 0x000fe200078e000b */
[----:B------:R-:W-:Y:S02]  /*e690*/  ISETP.GE.AND P3, PT, R12, UR6, PT ;  /* 0x000000060c007c0c */ /* 0x000fe4000bf66270 */
[----:B------:R-:W4:Y:S04]  /*e6a0*/  LDL R12, [R1+0x940] ;  /* 0x00094000010c7983 */ /* 0x000f280000100800 */
[----:B------:R-:W4:Y:S04]  /*e6b0*/  LDL R11, [R1+0x934] ;  /* 0x00093400010b7983 */ /* 0x000f280000100800 */
[----:B------:R0:W4:Y:S04]  /*e6c0*/  @!P0 LDG.E.U16 R13, [R2.64] ;  /* 0x00000008020d8981 */ /* 0x000128000c1e1500 */
[----:B--2---:R1:W-:Y:S04]  /*e6d0*/  STL [R1+0x290], R18 ;  /* 0x0002901201007387 */ /* 0x0043e80000100800 */
[----:B0-----:R-:W2:Y:S04]  /*e6e0*/  LDL R2, [R1+0x94c] ;  /* 0x00094c0001027983 */ /* 0x001ea80000100800 */
[----:B------:R-:W2:Y:S01]  /*e6f0*/  LDL R3, [R1+0x950] ;  /* 0x0009500001037983 */ /* 0x000ea20000100800 */
[----:B---3--:R-:W-:-:S03]  /*e700*/  PRMT R17, RZ, 0x7610, R17 ;  /* 0x00007610ff117816 */ /* 0x008fc60000000011 */
[----:B-1----:R-:W0:Y:S04]  /*e710*/  S2R R18, SR_TID.X ;  /* 0x0000000000127919 */ /* 0x002e280000002100 */
[----:B------:R-:W3:Y:S01]  /*e720*/  LDL R10, [R1+0x938] ;  /* 0x00093800010a7983 */ /* 0x000ee20000100800 */
[----:B--2---:R-:W-:-:S04]  /*e730*/  @!P1 LOP3.LUT R3, R3, R2, RZ, 0x3c, !PT ;  /* 0x0000000203039212 */ /* 0x004fc800078e3cff */
[----:B------:R-:W-:-:S04]  /*e740*/  @!P1 LOP3.LUT R2, R3, R2, RZ, 0x3c, !PT ;  /* 0x0000000203029212 */ /* 0x000fc800078e3cff */
[----:B------:R-:W-:-:S05]  /*e750*/  @!P1 LOP3.LUT R3, R3, R2, RZ, 0x3c, !PT ;  /* 0x0000000203039212 */ /* 0x000fca00078e3cff */
[----:B------:R1:W2:Y:S04]  /*e760*/  @!P1 LDG.E.U16 R17, [R2.64] ;  /* 0x0000000802119981 */ /* 0x0002a8000c1e1500 */
[----:B-1----:R-:W1:Y:S01]  /*e770*/  S2R R3, SR_TID.X ;  /* 0x0000000000037919 */ /* 0x002e620000002100 */
[----:B0-----:R-:W-:-:S04]  /*e780*/  SHF.R.U32.HI R18, RZ, 0x6, R18 ;  /* 0x00000006ff127819 */ /* 0x001fc80000011612 */
[----:B------:R-:W-:Y:S01]  /*e790*/  SGXT.U32 R18, R18, 0x1 ;  /* 0x000000011212781a */ /* 0x000fe20000000000 */
[----:B----4-:R-:W-:Y:S03]  /*e7a0*/  STL [R1+0x1798], R13 ;  /* 0x0017980d01007387 */ /* 0x010fe60000100800 */
[----:B------:R-:W-:Y:S01]  /*e7b0*/  LOP3.LUT R18, R18, 0x40, RZ, 0xfc, !PT ;  /* 0x0000004012127812 */ /* 0x000fe200078efcff */
[----:B------:R-:W-:Y:S03]  /*e7c0*/  STL [R1+0x179c], R13 ;  /* 0x00179c0d01007387 */ /* 0x000fe60000100800 */
[----:B------:R-:W-:Y:S01]  /*e7d0*/  ISETP.GE.AND P0, PT, R18, UR6, PT ;  /* 0x0000000612007c0c */ /* 0x000fe2000bf06270 */
[----:B------:R-:W-:Y:S04]  /*e7e0*/  STL [R1+0x17f4], R13 ;  /* 0x0017f40d01007387 */ /* 0x000fe80000100800 */
[----:B------:R-:W-:Y:S04]  /*e7f0*/  STL [R1+0x17f8], R13 ;  /* 0x0017f80d01007387 */ /* 0x000fe80000100800 */
[----:B------:R-:W4:Y:S01]  /*e800*/  LDL.LU R18, [R1+0x1908] ;  /* 0x0019080001127983 */ /* 0x000f220000300800 */
        /* <DEDUP_REMOVED lines=17> */
[----:B----4-:R-:W-:Y:S02]  /*e920*/  PRMT R18, RZ, 0x7610, R18 ;  /* 0x00007610ff127816 */ /* 0x010fe40000000012 */
[----:B------:R-:W-:Y:S01]  /*e930*/  ISETP.GE.AND P2, PT, R2, UR6, PT ;  /* 0x0000000602007c0c */ /* 0x000fe2000bf46270 */
[----:B------:R-:W-:-:S05]  /*e940*/  @!P3 IMAD.MOV.U32 R2, RZ, RZ, R12 ;  /* 0x000000ffff02b224 */ /* 0x000fca00078e000c */
[----:B--2---:R3:W2:Y:S01]  /*e950*/  @!P3 LDG.E.U16 R18, [R2.64] ;  /* 0x000000080212b981 */ /* 0x0046a2000c1e1500 */
[----:B------:R-:W-:Y:S01]  /*e960*/  PRMT R16, RZ, 0x7610, R16 ;  /* 0x00007610ff107816 */ /* 0x000fe20000000010 */
[----:B---3--:R-:W-:Y:S02]  /*e970*/  @!P0 IMAD.MOV.U32 R2, RZ, RZ, R10 ;  /* 0x000000ffff028224 */ /* 0x008fe400078e000a */
[----:B------:R-:W-:-:S05]  /*e980*/  @!P0 IMAD.MOV.U32 R3, RZ, RZ, R11 ;  /* 0x000000ffff038224 */ /* 0x000fca00078e000b */
[----:B------:R0:W3:Y:S04]  /*e990*/  @!P0 LDG.E.U16 R16, [R2.64] ;  /* 0x0000000802108981 */ /* 0x0000e8000c1e1500 */
[----:B--2---:R1:W-:Y:S04]  /*e9a0*/  STL [R1+0x288], R18 ;  /* 0x0002881201007387 */ /* 0x0043e80000100800 */
[----:B0-----:R-:W2:Y:S04]  /*e9b0*/  LDL R2, [R1+0x92c] ;  /* 0x00092c0001027983 */ /* 0x001ea80000100800 */
[----:B------:R-:W2:Y:S01]  /*e9c0*/  LDL R3, [R1+0x930] ;  /* 0x0009300001037983 */ /* 0x000ea20000100800 */
[----:B------:R-:W-:-:S03]  /*e9d0*/  PRMT R29, RZ, 0x7610, R29 ;  /* 0x00007610ff1d7816 */ /* 0x000fc6000000001d */
[----:B------:R-:W0:Y:S04]  /*e9e0*/  S2R R19, SR_TID.X ;  /* 0x0000000000137919 */ /* 0x000e280000002100 */
[----:B-1----:R-:W4:Y:S04]  /*e9f0*/  LDL R18, [R1+0x928] ;  /* 0x0009280001127983 */ /* 0x002f280000100800 */
[----:B------:R-:W3:Y:S01]  /*ea00*/  LDL R11, [R1+0x918] ;  /* 0x00091800010b7983 */ /* 0x000ee20000100800 */
[----:B0-----:R-:W-:-:S04]  /*ea10*/  SHF.R.U32.HI R19, RZ, 0x6, R19 ;  /* 0x00000006ff137819 */ /* 0x001fc80000011613 */
[----:B------:R-:W-:Y:S02]  /*ea20*/  SGXT.U32 R19, R19, 0x1 ;  /* 0x000000011313781a */ /* 0x000fe40000000000 */
[----:B--2---:R-:W-:-:S04]  /*ea30*/  @!P1 LOP3.LUT R3, R3, R2, RZ, 0x3c, !PT ;  /* 0x0000000203039212 */ /* 0x004fc800078e3cff */
[----:B------:R-:W-:-:S04]  /*ea40*/  @!P1 LOP3.LUT R2, R3, R2, RZ, 0x3c, !PT ;  /* 0x0000000203029212 */ /* 0x000fc800078e3cff */
[----:B------:R-:W-:-:S05]  /*ea50*/  @!P1 LOP3.LUT R3, R3, R2, RZ, 0x3c, !PT ;  /* 0x0000000203039212 */ /* 0x000fca00078e3cff */
[----:B------:R-:W2:Y:S01]  /*ea60*/  @!P1 LDG.E.U16 R29, [R2.64] ;  /* 0x00000008021d9981 */ /* 0x000ea2000c1e1500 */
[----:B------:R-:W-:-:S03]  /*ea70*/  LOP3.LUT R12, R19, 0x46, RZ, 0xfc, !PT ;  /* 0x00000046130c7812 */ /* 0x000fc600078efcff */
[----:B------:R-:W0:Y:S01]  /*ea80*/  S2R R19, SR_TID.X ;  /* 0x0000000000137919 */ /* 0x000e220000002100 */
[----:B------:R-:W-:-:S03]  /*ea90*/  ISETP.GE.AND P3, PT, R12, UR6, PT ;  /* 0x000000060c007c0c */ /* 0x000fc6000bf66270 */
[----:B------:R-:W4:Y:S04]  /*eaa0*/  LDL R12, [R1+0x914] ;  /* 0x00091400010c7983 */ /* 0x000f280000100800 */
[----:B---3--:R-:W-:Y:S04]  /*eab0*/  STL [R1+0x17a0], R16 ;  /* 0x0017a01001007387 */ /* 0x008fe80000100800 */
[----:B------:R-:W-:Y:S01]  /*eac0*/  STL [R1+0x17a4], R16 ;  /* 0x0017a41001007387 */ /* 0x000fe20000100800 */
[----:B0-----:R-:W-:-:S04]  /*ead0*/  SHF.R.U32.HI R10, RZ, 0x6, R19 ;  /* 0x00000006ff0a7819 */ /* 0x001fc80000011613 */
[----:B------:R-:W-:-:S04]  /*eae0*/  SGXT.U32 R10, R10, 0x1 ;  /* 0x000000010a0a781a */ /* 0x000fc80000000000 */
[----:B------:R-:W-:Y:S01]  /*eaf0*/  LOP3.LUT R10, R10, 0x48, RZ, 0xfc, !PT ;  /* 0x000000480a0a7812 */ /* 0x000fe200078efcff */
[----:B------:R-:W-:Y:S03]  /*eb00*/  STL [R1+0x17fc], R16 ;  /* 0x0017fc1001007387 */ /* 0x000fe60000100800 */
[----:B------:R-:W-:Y:S02]  /*eb10*/  ISETP.GE.AND P0, PT, R10, UR6, PT ;  /* 0x000000060a007c0c */ /* 0x000fe4000bf06270 */
[----:B------:R-:W3:Y:S04]  /*eb20*/  LDL.LU R10, [R1+0x18fc] ;  /* 0x0018fc00010a7983 */ /* 0x000ee80000300800 */
[----:B--2---:R0:W-:Y:S04]  /*eb30*/  STL [R1+0x214], R29 ;  /* 0x0002141d01007387 */ /* 0x0041e80000100800 */
[----:B0-----:R-:W2:Y:S04]  /*eb40*/  LDL.LU R29, [R1+0x18f8] ;  /* 0x0018f800011d7983 */ /* 0x001ea80000300800 */
[----:B------:R-:W2:Y:S01]  /*eb50*/  LDL R3, [R1+0x924] ;  /* 0x0009240001037983 */ /* 0x000ea20000100800 */
[----:B------:R-:W-:-:S04]  /*eb60*/  SHF.R.U32.HI R19, RZ, 0x6, R19 ;  /* 0x00000006ff137819 */ /* 0x000fc80000011613 */
[----:B------:R-:W-:-:S04]  /*eb70*/  SGXT.U32 R19, R19, 0x1 ;  /* 0x000000011313781a */ /* 0x000fc80000000000 */
[----:B------:R-:W-:Y:S02]  /*eb80*/  LOP3.LUT R2, R19, 0x4a, RZ, 0xfc, !PT ;  /* 0x0000004a13027812 */ /* 0x000fe400078efcff */
[----:B------:R-:W-:Y:S02]  /*eb90*/  PRMT R17, RZ, 0x7610, R17 ;  /* 0x00007610ff117816 */ /* 0x000fe40000000011 */
[----:B------:R-:W-:Y:S01]  /*eba0*/  ISETP.GE.AND P1, PT, R2, UR6, PT ;  /* 0x0000000602007c0c */ /* 0x000fe2000bf26270 */
[----:B----4-:R-:W-:-:S05]  /*ebb0*/  @!P2 IMAD.MOV.U32 R2, RZ, RZ, R18 ;  /* 0x000000ffff02a224 */ /* 0x010fca00078e0012 */
[----:B--2---:R-:W2:Y:S04]  /*ebc0*/  @!P2 LDG.E.U16 R17, [R2.64] ;  /* 0x000000080211a981 */ /* 0x004ea8000c1e1500 */
[----:B------:R-:W0:Y:S04]  /*ebd0*/  S2R R19, SR_TID.X ;  /* 0x0000000000137919 */ /* 0x000e280000002100 */
[----:B--2---:R1:W-:Y:S04]  /*ebe0*/  STL [R1+0x284], R17 ;  /* 0x0002841101007387 */ /* 0x0043e80000100800 */
[----:B-1----:R-:W2:Y:S04]  /*ebf0*/  LDL.LU R17, [R1+0x18f4] ;  /* 0x0018f40001117983 */ /* 0x002ea80000300800 */
[----:B------:R-:W4:Y:S04]  /*ec00*/  LDL R2, [R1+0x91c] ;  /* 0x00091c0001027983 */ /* 0x000f280000100800 */
[----:B------:R-:W4:Y:S01]  /*ec10*/  LDL R3, [R1+0x920] ;  /* 0x0009200001037983 */ /* 0x000f220000100800 */
[----:B0-----:R-:W-:-:S02]  /*ec20*/  SHF.R.U32.HI R18, RZ, 0x6, R19 ;  /* 0x00000006ff127819 */ /* 0x001fc40000011613 */
[----:B------:R-:W-:Y:S02]  /*ec30*/  PRMT R29, RZ, 0x7610, R29 ;  /* 0x00007610ff1d7816 */ /* 0x000fe4000000001d */
[----:B------:R-:W-:-:S04]  /*ec40*/  SGXT.U32 R18, R18, 0x1 ;  /* 0x000000011212781a */ /* 0x000fc80000000000 */
[----:B------:R-:W-:-:S04]  /*ec50*/  LOP3.LUT R18, R18, 0x4c, RZ, 0xfc, !PT ;  /* 0x0000004c12127812 */ /* 0x000fc800078efcff */
[----:B------:R-:W-:Y:S02]  /*ec60*/  ISETP.GE.AND P2, PT, R18, UR6, PT ;  /* 0x0000000612007c0c */ /* 0x000fe4000bf46270 */
[----:B------:R-:W3:Y:S01]  /*ec70*/  LDL.LU R18, [R1+0x18f0] ;  /* 0x0018f00001127983 */ /* 0x000ee20000300800 */
[----:B----4-:R-:W-:-:S04]  /*ec80*/  @!P3 LOP3.LUT R3, R3, R2, RZ, 0x3c, !PT ;  /* 0x000000020303b212 */ /* 0x010fc800078e3cff */
[----:B------:R-:W-:-:S04]  /*ec90*/  @!P3 LOP3.LUT R2, R3, R2, RZ, 0x3c, !PT ;  /* 0x000000020302b212 */ /* 0x000fc800078e3cff */
[----:B------:R-:W-:Y:S02]  /*eca0*/  @!P3 LOP3.LUT R3, R3, R2, RZ, 0x3c, !PT ;  /* 0x000000020303b212 */ /* 0x000fe400078e3cff */
[----:B--2---:R-:W-:-:S03]  /*ecb0*/  PRMT R17, RZ, 0x7610, R17 ;  /* 0x00007610ff117816 */ /* 0x004fc60000000011 */
[----:B------:R0:W2:Y:S02]  /*ecc0*/  @!P3 LDG.E.U16 R29, [R2.64] ;  /* 0x00000008021db981 */ /* 0x0000a4000c1e1500 */
[----:B0-----:R-:W-:Y:S02]  /*ecd0*/  @!P0 IMAD.MOV.U32 R2, RZ, RZ, R11 ;  /* 0x000000ffff028224 */ /* 0x001fe400078e000b */
[----:B------:R-:W-:Y:S01]  /*ece0*/  @!P0 IMAD.MOV.U32 R3, RZ, RZ, R12 ;  /* 0x000000ffff038224 */ /* 0x000fe200078e000c */
[----:B---3--:R-:W-:Y:S01]  /*ecf0*/  PRMT R10, RZ, 0x7610, R10 ;  /* 0x00007610ff0a7816 */ /* 0x008fe2000000000a */
[----:B------:R-:W3:Y:S04]  /*ed00*/  LDL R12, [R1+0x8f4] ;  /* 0x0008f400010c7983 */ /* 0x000ee80000100800 */
[----:B------:R0:W4:Y:S01]  /*ed10*/  @!P0 LDG.E.U16 R17, [R2.64] ;  /* 0x0000000802118981 */ /* 0x000122000c1e1500 */
[----:B------:R-:W-:-:S03]  /*ed20*/  SHF.R.U32.HI R19, RZ, 0x6, R19 ;  /* 0x00000006ff137819 */ /* 0x000fc60000011613 */
[----:B------:R-:W2:Y:S04]  /*ed30*/  LDL R11, [R1+0x8f8] ;  /* 0x0008f800010b7983 */ /* 0x000ea80000100800 */
[----:B0-----:R-:W2:Y:S04]  /*ed40*/  LDL R2, [R1+0x90c] ;  /* 0x00090c0001027983 */ /* 0x001ea80000100800 */
[----:B------:R-:W2:Y:S01]  /*ed50*/  LDL R3, [R1+0x910] ;  /* 0x0009100001037983 */ /* 0x000ea20000100800 */
[----:B------:R-:W-:-:S04]  /*ed60*/  SGXT.U32 R19, R19, 0x1 ;  /* 0x000000011313781a */ /* 0x000fc80000000000 */
[----:B------:R-:W-:-:S04]  /*ed70*/  LOP3.LUT R19, R19, 0x4e, RZ, 0xfc, !PT ;  /* 0x0000004e13137812 */ /* 0x000fc800078efcff */
[----:B------:R-:W-:Y:S02]  /*ed80*/  ISETP.GE.AND P3, PT, R19, UR6, PT ;  /* 0x0000000613007c0c */ /* 0x000fe4000bf66270 */
[----:B------:R-:W0:Y:S01]  /*ed90*/  S2R R19, SR_TID.X ;  /* 0x0000000000137919 */ /* 0x000e220000002100 */
[----:B--2---:R-:W-:-:S04]  /*eda0*/  @!P1 LOP3.LUT R3, R3, R2, RZ, 0x3c, !PT ;  /* 0x0000000203039212 */ /* 0x004fc800078e3cff */
[----:B------:R-:W-:-:S04]  /*edb0*/  @!P1 LOP3.LUT R2, R3, R2, RZ, 0x3c, !PT ;  /* 0x0000000203029212 */ /* 0x000fc800078e3cff */
[----:B------:R-:W-:-:S05]  /*edc0*/  @!P1 LOP3.LUT R3, R3, R2, RZ, 0x3c, !PT ;  /* 0x0000000203039212 */ /* 0x000fca00078e3cff */
[----:B------:R-:W2:Y:S01]  /*edd0*/  @!P1 LDG.E.U16 R10, [R2.64] ;  /* 0x00000008020a9981 */ /* 0x000ea2000c1e1500 */
[----:B0-----:R-:W-:-:S04]  /*ede0*/  SHF.R.U32.HI R19, RZ, 0x6, R19 ;  /* 0x00000006ff137819 */ /* 0x001fc80000011613 */
[----:B------:R-:W-:Y:S01]  /*edf0*/  SGXT.U32 R19, R19, 0x1 ;  /* 0x000000011313781a */ /* 0x000fe20000000000 */
[----:B----4-:R-:W-:Y:S03]  /*ee00*/  STL [R1+0x1794], R17 ;  /* 0x0017941101007387 */ /* 0x010fe60000100800 */
[----:B------:R-:W-:Y:S01]  /*ee10*/  LOP3.LUT R19, R19, 0x50, RZ, 0xfc, !PT ;  /* 0x0000005013137812 */ /* 0x000fe200078efcff */
[----:B------:R-:W-:Y:S03]  /*ee20*/  STL [R1+0x17a8], R17 ;  /* 0x0017a81101007387 */ /* 0x000fe60000100800 */
[----:B------:R-:W-:Y:S01]  /*ee30*/  ISETP.GE.AND P0, PT, R19, UR6, PT ;  /* 0x0000000613007c0c */ /* 0x000fe2000bf06270 */
[----:B------:R-:W-:Y:S04]  /*ee40*/  STL [R1+0x17ac], R17 ;  /* 0x0017ac1101007387 */ /* 0x000fe80000100800 */
[----:B------:R0:W-:Y:S04]  /*ee50*/  STL [R1+0x280], R29 ;  /* 0x0002801d01007387 */ /* 0x0001e80000100800 */
[----:B------:R-:W4:Y:S04]  /*ee60*/  LDL.LU R19, [R1+0x18ec] ;  /* 0x0018ec0001137983 */ /* 0x000f280000300800 */
[----:B--2---:R1:W-:Y:S04]  /*ee70*/  STL [R1+0x20c], R10 ;  /* 0x00020c0a01007387 */ /* 0x0043e80000100800 */
[----:B------:R-:W2:Y:S04]  /*ee80*/  LDL R2, [R1+0x904] ;  /* 0x0009040001027983 */ /* 0x000ea80000100800 */
[----:B------:R-:W2:Y:S01]  /*ee90*/  LDL R3, [R1+0x908] ;  /* 0x0009080001037983 */ /* 0x000ea20000100800 */
[----:B------:R-:W-:-:S03]  /*eea0*/  PRMT R18, RZ, 0x7610, R18 ;  /* 0x00007610ff127816 */ /* 0x000fc60000000012 */
[----:B0-----:R-:W1:Y:S01]  /*eeb0*/  S2R R29, SR_TID.X ;  /* 0x00000000001d7919 */ /* 0x001e620000002100 */
[----:B--2---:R-:W-:-:S04]  /*eec0*/  @!P2 LOP3.LUT R3, R3, R2, RZ, 0x3c, !PT ;  /* 0x000000020303a212 */ /* 0x004fc800078e3cff */
[----:B------:R-:W-:-:S04]  /*eed0*/  @!P2 LOP3.LUT R2, R3, R2, RZ, 0x3c, !PT ;  /* 0x000000020302a212 */ /* 0x000fc800078e3cff */
[----:B------:R-:W-:-:S05]  /*eee0*/  @!P2 LOP3.LUT R3, R3, R2, RZ, 0x3c, !PT ;  /* 0x000000020303a212 */ /* 0x000fca00078e3cff */
[----:B------:R-:W2:Y:S01]  /*eef0*/  @!P2 LDG.E.U16 R18, [R2.64] ;  /* 0x000000080212a981 */ /* 0x000ea2000c1e1500 */
[----:B-1----:R-:W-:-:S04]  /*ef00*/  SHF.R.U32.HI R10, RZ, 0x6, R29 ;  /* 0x00000006ff0a7819 */ /* 0x002fc8000001161d */
[----:B------:R-:W-:-:S04]  /*ef10*/  SGXT.U32 R10, R10, 0x1 ;  /* 0x000000010a0a781a */ /* 0x000fc80000000000 */
[----:B------:R-:W-:-:S04]  /*ef20*/  LOP3.LUT R10, R10, 0x52, RZ, 0xfc, !PT ;  /* 0x000000520a0a7812 */ /* 0x000fc800078efcff */
[----:B------:R-:W-:Y:S02]  /*ef30*/  ISETP.GE.AND P1, PT, R10, UR6, PT ;  /* 0x000000060a007c0c */ /* 0x000fe4000bf26270 */
[----:B------:R-:W3:Y:S04]  /*ef40*/  LDL.LU R10, [R1+0x18e8] ;  /* 0x0018e800010a7983 */ /* 0x000ee80000300800 */
[----:B--2---:R0:W-:Y:S04]  /*ef50*/  STL [R1+0x27c], R18 ;  /* 0x00027c1201007387 */ /* 0x0041e80000100800 */
[----:B0-----:R-:W2:Y:S04]  /*ef60*/  LDL.LU R18, [R1+0x18e4] ;  /* 0x0018e40001127983 */ /* 0x001ea80000300800 */
[----:B------:R-:W2:Y:S04]  /*ef70*/  LDL R2, [R1+0x8fc] ;  /* 0x0008fc0001027983 */ /* 0x000ea80000100800 */
[----:B------:R-:W2:Y:S01]  /*ef80*/  LDL R3, [R1+0x900] ;  /* 0x0009000001037983 */ /* 0x000ea20000100800 */
[----:B----4-:R-:W-:-:S02]  /*ef90*/  PRMT R19, RZ, 0x7610, R19 ;  /* 0x00007610ff137816 */ /* 0x010fc40000000013 */
[----:B--2---:R-:W-:-:S04]  /*efa0*/  @!P3 LOP3.LUT R3, R3, R2, RZ, 0x3c, !PT ;  /* 0x000000020303b212 */ /* 0x004fc800078e3cff */
[----:B------:R-:W-:-:S04]  /*efb0*/  @!P3 LOP3.LUT R2, R3, R2, RZ, 0x3c, !PT ;  /* 0x000000020302b212 */ /* 0x000fc800078e3cff */
[----:B------:R-:W-:-:S05]  /*efc0*/  @!P3 LOP3.LUT R3, R3, R2, RZ, 0x3c, !PT ;  /* 0x000000020303b212 */ /* 0x000fca00078e3cff */
[----:B------:R0:W2:Y:S04]  /*efd0*/  @!P3 LDG.E.U16 R19, [R2.64] ;  /* 0x000000080213b981 */ /* 0x0000a8000c1e1500 */
[----:B0-----:R-:W0:Y:S01]  /*efe0*/  S2R R3, SR_TID.X ;  /* 0x0000000000037919 */ /* 0x001e220000002100 */
[----:B------:R-:W-:-:S04]  /*eff0*/  SHF.R.U32.HI R29, RZ, 0x6, R29 ;  /* 0x00000006ff1d7819 */ /* 0x000fc8000001161d */
[----:B------:R-:W-:Y:S01]  /*f000*/  SGXT.U32 R29, R29, 0x1 ;  /* 0x000000011d1d781a */ /* 0x000fe20000000000 */
[----:B------:R-:W-:Y:S01]  /*f010*/  @!P0 IMAD.MOV.U32 R2, RZ, RZ, R11 ;  /* 0x000000ffff028224 */ /* 0x000fe200078e000b */
[----:B------:R-:W-:Y:S02]  /*f020*/  PRMT R18, RZ, 0x7610, R18 ;  /* 0x00007610ff127816 */ /* 0x000fe40000000012 */
[----:B------:R-:W-:Y:S02]  /*f030*/  LOP3.LUT R29, R29, 0x54, RZ, 0xfc, !PT ;  /* 0x000000541d1d7812 */ /* 0x000fe400078efcff */
[----:B0-----:R-:W-:-:S04]  /*f040*/  SHF.R.U32.HI R3, RZ, 0x6, R3 ;  /* 0x00000006ff037819 */ /* 0x001fc80000011603 */
[----:B------:R-:W-:-:S04]  /*f050*/  SGXT.U32 R3, R3, 0x1 ;  /* 0x000000010303781a */ /* 0x000fc80000000000 */
[----:B------:R-:W-:-:S04]  /*f060*/  LOP3.LUT R3, R3, 0x56, RZ, 0xfc, !PT ;  /* 0x0000005603037812 */ /* 0x000fc800078efcff */
[----:B------:R-:W-:Y:S01]  /*f070*/  ISETP.GE.AND P3, PT, R3, UR6, PT ;  /* 0x0000000603007c0c */ /* 0x000fe2000bf66270 */
[----:B---3--:R-:W-:Y:S01]  /*f080*/  @!P0 IMAD.MOV.U32 R3, RZ, RZ, R12 ;  /* 0x000000ffff038224 */ /* 0x008fe200078e000c */
[----:B------:R-:W-:Y:S02]  /*f090*/  ISETP.GE.AND P2, PT, R29, UR6, PT ;  /* 0x000000061d007c0c */ /* 0x000fe4000bf46270 */
[----:B------:R-:W3:Y:S04]  /*f0a0*/  LDL R29, [R1+0x8e8] ;  /* 0x0008e800011d7983 */ /* 0x000ee80000100800 */
[----:B------:R0:W4:Y:S04]  /*f0b0*/  @!P0 LDG.E.U16 R18, [R2.64] ;  /* 0x0000000802128981 */ /* 0x000128000c1e1500 */
[----:B--2---:R1:W-:Y:S04]  /*f0c0*/  STL [R1+0x278], R19 ;  /* 0x0002781301007387 */ /* 0x0043e80000100800 */
[----:B-1----:R-:W2:Y:S04]  /*f0d0*/  LDL.LU R19, [R1+0x18e0] ;  /* 0x0018e00001137983 */ /* 0x002ea80000300800 */
[----:B0-----:R-:W3:Y:S04]  /*f0e0*/  LDL R2, [R1+0x8ec] ;  /* 0x0008ec0001027983 */ /* 0x001ee80000100800 */
[----:B------:R-:W3:Y:S04]  /*f0f0*/  LDL R3, [R1+0x8f0] ;  /* 0x0008f00001037983 */ /* 0x000ee80000100800 */
[----:B------:R-:W0:Y:S01]  /*f100*/  S2R R12, SR_TID.X ;  /* 0x00000000000c7919 */ /* 0x000e220000002100 */
[----:B--2---:R-:W-:-:S02]  /*f110*/  PRMT R19, RZ, 0x7610, R19 ;  /* 0x00007610ff137816 */ /* 0x004fc40000000013 */
[----:B---3--:R-:W-:-:S04]  /*f120*/  @!P1 LOP3.LUT R3, R3, R2, RZ, 0x3c, !PT ;  /* 0x0000000203039212 */ /* 0x008fc800078e3cff */
        /* <DEDUP_REMOVED lines=10> */
[----:B------:R-:W3:Y:S04]  /*f1d0*/  LDL.LU R11, [R1+0x18dc] ;  /* 0x0018dc00010b7983 */ /* 0x000ee80000300800 */
[----:B--2---:R0:W-:Y:S04]  /*f1e0*/  STL [R1+0x20], R19 ;  /* 0x0000201301007387 */ /* 0x0041e80000100800 */
[----:B0-----:R-:W2:Y:S04]  /*f1f0*/  LDL.LU R19, [R1+0x18d8] ;  /* 0x0018d80001137983 */ /* 0x001ea80000300800 */
[----:B------:R-:W4:Y:S01]  /*f200*/  LDL R3, [R1+0x8e4] ;  /* 0x0008e40001037983 */ /* 0x000f220000100800 */
[----:B------:R-:W-:-:S04]  /*f210*/  SHF.R.U32.HI R12, RZ, 0x6, R12 ;  /* 0x00000006ff0c7819 */ /* 0x000fc8000001160c */
[----:B------:R-:W-:-:S04]  /*f220*/  SGXT.U32 R12, R12, 0x1 ;  /* 0x000000010c0c781a */ /* 0x000fc80000000000 */
[----:B------:R-:W-:Y:S02]  /*f230*/  LOP3.LUT R2, R12, 0x5a, RZ, 0xfc, !PT ;  /* 0x0000005a0c027812 */ /* 0x000fe400078efcff */
[----:B------:R-:W-:Y:S02]  /*f240*/  PRMT R10, RZ, 0x7610, R10 ;  /* 0x00007610ff0a7816 */ /* 0x000fe4000000000a */
[----:B------:R-:W-:Y:S01]  /*f250*/  ISETP.GE.AND P1, PT, R2, UR6, PT ;  /* 0x0000000602007c0c */ /* 0x000fe2000bf26270 */
[----:B------:R-:W-:Y:S02]  /*f260*/  @!P2 IMAD.MOV.U32 R2, RZ, RZ, R29 ;  /* 0x000000ffff02a224 */ /* 0x000fe400078e001d */
[----:B------:R-:W2:Y:S04]  /*f270*/  LDL R29, [R1+0x8d0] ;  /* 0x0008d000011d7983 */ /* 0x000ea80000100800 */
[----:B----4-:R0:W4:Y:S04]  /*f280*/  @!P2 LDG.E.U16 R10, [R2.64] ;  /* 0x00000008020aa981 */ /* 0x010128000c1e1500 */
[----:B0-----:R-:W2:Y:S04]  /*f290*/  LDL R2, [R1+0x8dc] ;  /* 0x0008dc0001027983 */ /* 0x001ea80000100800 */
[----:B------:R-:W0:Y:S04]  /*f2a0*/  S2R R12, SR_TID.X ;  /* 0x00000000000c7919 */ /* 0x000e280000002100 */
[----:B----4-:R1:W-:Y:S04]  /*f2b0*/  STL [R1+0x274], R10 ;  /* 0x0002740a01007387 */ /* 0x0103e80000100800 */
[----:B------:R-:W2:Y:S01]  /*f2c0*/  LDL R3, [R1+0x8e0] ;  /* 0x0008e00001037983 */ /* 0x000ea20000100800 */
[----:B0-----:R-:W-:-:S04]  /*f2d0*/  SHF.R.U32.HI R12, RZ, 0x6, R12 ;  /* 0x00000006ff0c7819 */ /* 0x001fc8000001160c */
[----:B------:R-:W-:Y:S02]  /*f2e0*/  SGXT.U32 R12, R12, 0x1 ;  /* 0x000000010c0c781a */ /* 0x000fe40000000000 */
[----:B---3--:R-:W-:Y:S02]  /*f2f0*/  PRMT R11, RZ, 0x7610, R11 ;  /* 0x00007610ff0b7816 */ /* 0x008fe4000000000b */
[----:B-1----:R-:W-:-:S04]  /*f300*/  LOP3.LUT R10, R12, 0x5c, RZ, 0xfc, !PT ;  /* 0x0000005c0c0a7812 */ /* 0x002fc800078efcff */
[----:B------:R-:W-:Y:S02]  /*f310*/  ISETP.GE.AND P2, PT, R10, UR6, PT ;  /* 0x000000060a007c0c */ /* 0x000fe4000bf46270 */
[----:B------:R-:W3:Y:S01]  /*f320*/  LDL.LU R10, [R1+0x18d4] ;  /* 0x0018d400010a7983 */ /* 0x000ee20000300800 */
[----:B--2---:R-:W-:-:S04]  /*f330*/  @!P3 LOP3.LUT R3, R3, R2, RZ, 0x3c, !PT ;  /* 0x000000020303b212 */ /* 0x004fc800078e3cff */
[----:B------:R-:W-:-:S04]  /*f340*/  @!P3 LOP3.LUT R2, R3, R2, RZ, 0x3c, !PT ;  /* 0x000000020302b212 */ /* 0x000fc800078e3cff */
[----:B------:R-:W-:-:S05]  /*f350*/  @!P3 LOP3.LUT R3, R3, R2, RZ, 0x3c, !PT ;  /* 0x000000020303b212 */ /* 0x000fca00078e3cff */
[----:B------:R0:W2:Y:S04]  /*f360*/  @!P3 LDG.E.U16 R11, [R2.64] ;  /* 0x00000008020bb981 */ /* 0x0000a8000c1e1500 */
[----:B0-----:R-:W4:Y:S04]  /*f370*/  LDL R2, [R1+0x8d4] ;  /* 0x0008d40001027983 */ /* 0x001f280000100800 */
[----:B------:R-:W4:Y:S04]  /*f380*/  LDL R3, [R1+0x8d8] ;  /* 0x0008d80001037983 */ /* 0x000f280000100800 */
[----:B------:R-:W0:Y:S01]  /*f390*/  S2R R12, SR_TID.X ;  /* 0x00000000000c7919 */ /* 0x000e220000002100 */
[----:B------:R-:W-:-:S02]  /*f3a0*/  PRMT R19, RZ, 0x7610, R19 ;  /* 0x00007610ff137816 */ /* 0x000fc40000000013 */
[----:B0-----:R-:W-:-:S04]  /*f3b0*/  SHF.R.U32.HI R12, RZ, 0x6, R12 ;  /* 0x00000006ff0c7819 */ /* 0x001fc8000001160c */
[----:B------:R-:W-:-:S04]  /*f3c0*/  SGXT.U32 R12, R12, 0x1 ;  /* 0x000000010c0c781a */ /* 0x000fc80000000000 */
[----:B------:R-:W-:-:S04]  /*f3d0*/  LOP3.LUT R12, R12, 0x5e, RZ, 0xfc, !PT ;  /* 0x0000005e0c0c7812 */ /* 0x000fc800078efcff */
[----:B------:R-:W-:Y:S01]  /*f3e0*/  ISETP.GE.AND P3, PT, R12, UR6, PT ;  /* 0x000000060c007c0c */ /* 0x000fe2000bf66270 */
[----:B--2---:R0:W-:Y:S04]  /*f3f0*/  STL [R1+0x270], R11 ;  /* 0x0002700b01007387 */ /* 0x0041e80000100800 */
[----:B------:R-:W2:Y:S01]  /*f400*/  LDL.LU R12, [R1+0x18d0] ;  /* 0x0018d000010c7983 */ /* 0x000ea20000300800 */
[----:B----4-:R-:W-:-:S04]  /*f410*/  @!P0 LOP3.LUT R3, R3, R2, RZ, 0x3c, !PT ;  /* 0x0000000203038212 */ /* 0x010fc800078e3cff */
[----:B------:R-:W-:-:S04]  /*f420*/  @!P0 LOP3.LUT R2, R3, R2, RZ, 0x3c, !PT ;  /* 0x0000000203028212 */ /* 0x000fc800078e3cff */
[----:B------:R-:W-:-:S05]  /*f430*/  @!P0 LOP3.LUT R3, R3, R2, RZ, 0x3c, !PT ;  /* 0x0000000203038212 */ /* 0x000fca00078e3cff */
[----:B------:R1:W4:Y:S04]  /*f440*/  @!P0 LDG.E.U16 R19, [R2.64] ;  /* 0x0000000802138981 */ /* 0x000328000c1e1500 */
[----:B-1----:R-:W2:Y:S04]  /*f450*/  LDL R3, [R1+0x8cc] ;  /* 0x0008cc0001037983 */ /* 0x002ea80000100800 */
[----:B0-----:R-:W0:Y:S01]  /*f460*/  S2R R11, SR_TID.X ;  /* 0x00000000000b7919 */ /* 0x001e220000002100 */
[----:B------:R-:W-:Y:S02]  /*f470*/  PRMT R27, RZ, 0x7610, R27 ;  /* 0x00007610ff1b7816 */ /* 0x000fe4000000001b */
[----:B0-----:R-:W-:-:S04]  /*f480*/  SHF.R.U32.HI R11, RZ, 0x6, R11 ;  /* 0x00000006ff0b7819 */ /* 0x001fc8000001160b */
[----:B------:R-:W-:-:S04]  /*f490*/  SGXT.U32 R11, R11, 0x1 ;  /* 0x000000010b0b781a */ /* 0x000fc80000000000 */
[----:B------:R-:W-:-:S04]  /*f4a0*/  LOP3.LUT R2, R11, 0x60, RZ, 0xfc, !PT ;  /* 0x000000600b027812 */ /* 0x000fc800078efcff */
[----:B------:R-:W-:Y:S01]  /*f4b0*/  ISETP.GE.AND P0, PT, R2, UR6, PT ;  /* 0x0000000602007c0c */ /* 0x000fe2000bf06270 */
[----:B------:R-:W-:-:S05]  /*f4c0*/  @!P1 IMAD.MOV.U32 R2, RZ, RZ, R29 ;  /* 0x000000ffff029224 */ /* 0x000fca00078e001d */
[----:B--2---:R0:W2:Y:S04]  /*f4d0*/  @!P1 LDG.E.U16 R27, [R2.64] ;  /* 0x00000008021b9981 */ /* 0x0040a8000c1e1500 */
[----:B----4-:R-:W-:Y:S04]  /*f4e0*/  STL [R1+0x178c], R19 ;  /* 0x00178c1301007387 */ /* 0x010fe80000100800 */
[----:B------:R-:W-:Y:S04]  /*f4f0*/  STL [R1+0x17b8], R19 ;  /* 0x0017b81301007387 */ /* 0x000fe80000100800 */
[----:B------:R-:W-:Y:S04]  /*f500*/  STL [R1+0x17bc], R19 ;  /* 0x0017bc1301007387 */ /* 0x000fe80000100800 */
[----:B0-----:R-:W4:Y:S04]  /*f510*/  LDL R2, [R1+0x8c4] ;  /* 0x0008c40001027983 */ /* 0x001f280000100800 */
[----:B--2---:R0:W-:Y:S04]  /*f520*/  STL [R1+0x1c], R27 ;  /* 0x00001c1b01007387 */ /* 0x0041e80000100800 */
[----:B------:R-:W4:Y:S01]  /*f530*/  LDL R3, [R1+0x8c8] ;  /* 0x0008c80001037983 */ /* 0x000f220000100800 */
[----:B------:R-:W-:-:S03]  /*f540*/  PRMT R26, RZ, 0x7610, R26 ;  /* 0x00007610ff1a7816 */ /* 0x000fc6000000001a */
[----:B------:R-:W1:Y:S04]  /*f550*/  S2R R11, SR_TID.X ;  /* 0x00000000000b7919 */ /* 0x000e680000002100 */
[----:B------:R-:W2:Y:S01]  /*f560*/  LDL R29, [R1+0x8ac] ;  /* 0x0008ac00011d7983 */ /* 0x000ea20000100800 */
[----:B----4-:R-:W-:-:S04]  /*f570*/  @!P2 LOP3.LUT R3, R3, R2, RZ, 0x3c, !PT ;  /* 0x000000020303a212 */ /* 0x010fc800078e3cff */
[----:B------:R-:W-:-:S04]  /*f580*/  @!P2 LOP3.LUT R2, R3, R2, RZ, 0x3c, !PT ;  /* 0x000000020302a212 */ /* 0x000fc800078e3cff */
[----:B------:R-:W-:-:S05]  /*f590*/  @!P2 LOP3.LUT R3, R3, R2, RZ, 0x3c, !PT ;  /* 0x000000020303a212 */ /* 0x000fca00078e3cff */
[----:B------:R4:W2:Y:S01]  /*f5a0*/  @!P2 LDG.E.U16 R26, [R2.64] ;  /* 0x00000008021aa981 */ /* 0x0008a2000c1e1500 */
[----:B-1----:R-:W-:-:S04]  /*f5b0*/  SHF.R.U32.HI R11, RZ, 0x6, R11 ;  /* 0x00000006ff0b7819 */ /* 0x002fc8000001160b */
[----:B------:R-:W-:-:S04]  /*f5c0*/  SGXT.U32 R11, R11, 0x1 ;  /* 0x000000010b0b781a */ /* 0x000fc80000000000 */
[----:B0-----:R-:W-:Y:S01]  /*f5d0*/  LOP3.LUT R27, R11, 0x62, RZ, 0xfc, !PT ;  /* 0x000000620b1b7812 */ /* 0x001fe200078efcff */
[----:B----4-:R-:W4:Y:S03]  /*f5e0*/  LDL R2, [R1+0x8bc] ;  /* 0x0008bc0001027983 */ /* 0x010f260000100800 */
[----:B------:R-:W-:Y:S02]  /*f5f0*/  ISETP.GE.AND P1, PT, R27, UR6, PT ;  /* 0x000000061b007c0c */ /* 0x000fe4000bf26270 */
[----:B------:R-:W4:Y:S04]  /*f600*/  LDL R27, [R1+0x8b0] ;  /* 0x0008b000011b7983 */ /* 0x000f280000100800 */
[----:B--2---:R0:W-:Y:S04]  /*f610*/  STL [R1+0x268], R26 ;  /* 0x0002681a01007387 */ /* 0x0041e80000100800 */
[----:B------:R-:W4:Y:S01]  /*f620*/  LDL R3, [R1+0x8c0] ;  /* 0x0008c00001037983 */ /* 0x000f220000100800 */
[----:B---3--:R-:W-:-:S03]  /*f630*/  PRMT R10, RZ, 0x7610, R10 ;  /* 0x00007610ff0a7816 */ /* 0x008fc6000000000a */
[----:B------:R-:W1:Y:S01]  /*f640*/  S2R R11, SR_TID.X ;  /* 0x00000000000b7919 */ /* 0x000e620000002100 */
[----:B----4-:R-:W-:-:S04]  /*f650*/  @!P3 LOP3.LUT R3, R3, R2, RZ, 0x3c, !PT ;  /* 0x000000020303b212 */ /* 0x010fc800078e3cff */
[----:B------:R-:W-:-:S04]  /*f660*/  @!P3 LOP3.LUT R2, R3, R2, RZ, 0x3c, !PT ;  /* 0x000000020302b212 */ /* 0x000fc800078e3cff */
[----:B------:R-:W-:-:S05]  /*f670*/  @!P3 LOP3.LUT R3, R3, R2, RZ, 0x3c, !PT ;  /* 0x000000020303b212 */ /* 0x000fca00078e3cff */
[----:B------:R2:W3:Y:S01]  /*f680*/  @!P3 LDG.E.U16 R10, [R2.64] ;  /* 0x00000008020ab981 */ /* 0x0004e2000c1e1500 */
[----:B-1----:R-:W-:-:S04]  /*f690*/  SHF.R.U32.HI R11, RZ, 0x6, R11 ;  /* 0x00000006ff0b7819 */ /* 0x002fc8000001160b */
[----:B------:R-:W-:-:S04]  /*f6a0*/  SGXT.U32 R11, R11, 0x1 ;  /* 0x000000010b0b781a */ /* 0x000fc80000000000 */
[----:B0-----:R-:W-:-:S04]  /*f6b0*/  LOP3.LUT R26, R11, 0x64, RZ, 0xfc, !PT ;  /* 0x000000640b1a7812 */ /* 0x001fc800078efcff */
[----:B------:R-:W-:Y:S02]  /*f6c0*/  ISETP.GE.AND P2, PT, R26, UR6, PT ;  /* 0x000000061a007c0c */ /* 0x000fe4000bf46270 */
[----:B------:R-:W4:Y:S04]  /*f6d0*/  LDL.LU R26, [R1+0x18cc] ;  /* 0x0018cc00011a7983 */ /* 0x000f280000300800 */
[----:B--2---:R-:W2:Y:S04]  /*f6e0*/  LDL R2, [R1+0x8b4] ;  /* 0x0008b40001027983 */ /* 0x004ea80000100800 */
[----:B---3--:R0:W-:Y:S04]  /*f6f0*/  STL [R1+0x264], R10 ;  /* 0x0002640a01007387 */ /* 0x0081e80000100800 */
[----:B------:R-:W2:Y:S01]  /*f700*/  LDL R3, [R1+0x8b8] ;  /* 0x0008b80001037983 */ /* 0x000ea20000100800 */
[----:B------:R-:W-:-:S03]  /*f710*/  PRMT R12, RZ, 0x7610, R12 ;  /* 0x00007610ff0c7816 */ /* 0x000fc6000000000c */
[----:B------:R-:W1:Y:S02]  /*f720*/  S2R R11, SR_TID.X ;  /* 0x00000000000b7919 */ /* 0x000e640000002100 */
[----:B-1----:R-:W-:-:S04]  /*f730*/  SHF.R.U32.HI R11, RZ, 0x6, R11 ;  /* 0x00000006ff0b7819 */ /* 0x002fc8000001160b */
[----:B------:R-:W-:Y:S02]  /*f740*/  SGXT.U32 R11, R11, 0x1 ;  /* 0x000000010b0b781a */ /* 0x000fe40000000000 */
[----:B--2---:R-:W-:-:S04]  /*f750*/  @!P0 LOP3.LUT R3, R3, R2, RZ, 0x3c, !PT ;  /* 0x0000000203038212 */ /* 0x004fc800078e3cff */
[----:B------:R-:W-:-:S04]  /*f760*/  @!P0 LOP3.LUT R2, R3, R2, RZ, 0x3c, !PT ;  /* 0x0000000203028212 */ /* 0x000fc800078e3cff */
[----:B------:R-:W-:-:S05]  /*f770*/  @!P0 LOP3.LUT R3, R3, R2, RZ, 0x3c, !PT ;  /* 0x0000000203038212 */ /* 0x000fca00078e3cff */
[----:B------:R1:W2:Y:S01]  /*f780*/  @!P0 LDG.E.U16 R12, [R2.64] ;  /* 0x00000008020c8981 */ /* 0x0002a2000c1e1500 */
[----:B0-----:R-:W-:-:S03]  /*f790*/  LOP3.LUT R10, R11, 0x66, RZ, 0xfc, !PT ;  /* 0x000000660b0a7812 */ /* 0x001fc600078efcff */
[----:B------:R-:W0:Y:S01]  /*f7a0*/  S2R R11, SR_TID.X ;  /* 0x00000000000b7919 */ /* 0x000e220000002100 */
[----:B----4-:R-:W-:Y:S02]  /*f7b0*/  PRMT R26, RZ, 0x7610, R26 ;  /* 0x00007610ff1a7816 */ /* 0x010fe4000000001a */
[----:B------:R-:W-:Y:S02]  /*f7c0*/  ISETP.GE.AND P3, PT, R10, UR6, PT ;  /* 0x000000060a007c0c */ /* 0x000fe4000bf66270 */
[----:B------:R-:W3:Y:S01]  /*f7d0*/  LDL.LU R10, [R1+0x18c8] ;  /* 0x0018c800010a7983 */ /* 0x000ee20000300800 */
[----:B-1----:R-:W-:Y:S01]  /*f7e0*/  @!P1 IMAD.MOV.U32 R2, RZ, RZ, R27 ;  /* 0x000000ffff029224 */ /* 0x002fe200078e001b */
[----:B0-----:R-:W-:-:S04]  /*f7f0*/  SHF.R.U32.HI R11, RZ, 0x6, R11 ;  /* 0x00000006ff0b7819 */ /* 0x001fc8000001160b */
[----:B------:R-:W-:-:S04]  /*f800*/  SGXT.U32 R11, R11, 0x1 ;  /* 0x000000010b0b781a */ /* 0x000fc80000000000 */
[----:B------:R-:W-:-:S04]  /*f810*/  LOP3.LUT R3, R11, 0x68, RZ, 0xfc, !PT ;  /* 0x000000680b037812 */ /* 0x000fc800078efcff */
[----:B------:R-:W-:Y:S01]  /*f820*/  ISETP.GE.AND P0, PT, R3, UR6, PT ;  /* 0x0000000603007c0c */ /* 0x000fe2000bf06270 */
[----:B------:R-:W-:-:S05]  /*f830*/  @!P1 IMAD.MOV.U32 R3, RZ, RZ, R29 ;  /* 0x000000ffff039224 */ /* 0x000fca00078e001d */
[----:B------:R0:W4:Y:S04]  /*f840*/  @!P1 LDG.E.U16 R26, [R2.64] ;  /* 0x00000008021a9981 */ /* 0x000128000c1e1500 */
[----:B--2---:R-:W-:Y:S04]  /*f850*/  STL [R1+0x1788], R12 ;  /* 0x0017880c01007387 */ /* 0x004fe80000100800 */
[----:B------:R-:W-:Y:S04]  /*f860*/  STL [R1+0x17c0], R12 ;  /* 0x0017c00c01007387 */ /* 0x000fe80000100800 */
[----:B------:R-:W-:Y:S04]  /*f870*/  STL [R1+0x17c4], R12 ;  /* 0x0017c40c01007387 */ /* 0x000fe80000100800 */
[----:B0-----:R-:W2:Y:S04]  /*f880*/  LDL R2, [R1+0x8a4] ;  /* 0x0008a40001027983 */ /* 0x001ea80000100800 */
[----:B------:R-:W2:Y:S01]  /*f890*/  LDL R3, [R1+0x8a8] ;  /* 0x0008a80001037983 */ /* 0x000ea20000100800 */
[----:B---3--:R-:W-:-:S03]  /*f8a0*/  PRMT R10, RZ, 0x7610, R10 ;  /* 0x00007610ff0a7816 */ /* 0x008fc6000000000a */
[----:B------:R-:W0:Y:S04]  /*f8b0*/  S2R R11, SR_TID.X ;  /* 0x00000000000b7919 */ /* 0x000e280000002100 */
        /* <DEDUP_REMOVED lines=8> */
[----:B----4-:R0:W-:Y:S03]  /*f940*/  STL [R1+0x1f8], R26 ;  /* 0x0001f81a01007387 */ /* 0x0101e60000100800 */
[----:B------:R-:W-:Y:S01]  /*f950*/  ISETP.GE.AND P1, PT, R11, UR6, PT ;  /* 0x000000060b007c0c */ /* 0x000fe2000bf26270 */
[----:B0-----:R-:W4:Y:S04]  /*f960*/  LDL R26, [R1+0x890] ;  /* 0x00089000011a7983 */ /* 0x001f280000100800 */
[----:B------:R-:W3:Y:S04]  /*f970*/  LDL.LU R11, [R1+0x18c4] ;  /* 0x0018c400010b7983 */ /* 0x000ee80000300800 */
[----:B-1----:R-:W3:Y:S04]  /*f980*/  LDL R2, [R1+0x89c] ;  /* 0x00089c0001027983 */ /* 0x002ee80000100800 */
[----:B--2---:R0:W-:Y:S04]  /*f990*/  STL [R1+0x260], R10 ;  /* 0x0002600a01007387 */ /* 0x0041e80000100800 */
[----:B------:R-:W3:Y:S01]  /*f9a0*/  LDL R3, [R1+0x8a0] ;  /* 0x0008a00001037983 */ /* 0x000ee20000100800 */
[----:B------:R-:W-:-:S03]  /*f9b0*/  PRMT R9, RZ, 0x7610, R9 ;  /* 0x00007610ff097816 */ /* 0x000fc60000000009 */
[----:B------:R-:W1:Y:S01]  /*f9c0*/  S2R R29, SR_TID.X ;  /* 0x00000000001d7919 */ /* 0x000e620000002100 */
[----:B---3--:R-:W-:-:S04]  /*f9d0*/  @!P3 LOP3.LUT R3, R3, R2, RZ, 0x3c, !PT ;  /* 0x000000020303b212 */ /* 0x008fc800078e3cff */
        /* <DEDUP_REMOVED lines=33> */
[----:B0-----:R-:W2:Y:S04]  /*fbf0*/  LDL R2, [R1+0x884] ;  /* 0x0008840001027983 */ /* 0x001ea80000100800 */
[----:B------:R-:W2:Y:S01]  /*fc00*/  LDL R3, [R1+0x888] ;  /* 0x0008880001037983 */ /* 0x000ea20000100800 */
[----:B------:R-:W-:-:S03]  /*fc10*/  PRMT R25, RZ, 0x7610, R25 ;  /* 0x00007610ff197816 */ /* 0x000fc60000000019 */
        /* <DEDUP_REMOVED lines=11> */
[----:B------:R-:W4:Y:S04]  /*fcd0*/  LDL R26, [R1+0x870] ;  /* 0x00087000011a7983 */ /* 0x000f280000100800 */
[----:B------:R-:W4:Y:S04]  /*fce0*/  LDL.LU R29, [R1+0x18b8] ;  /* 0x0018b800011d7983 */ /* 0x000f280000300800 */
[----:B-1----:R-:W4:Y:S04]  /*fcf0*/  LDL R2, [R1+0x87c] ;  /* 0x00087c0001027983 */ /* 0x002f280000100800 */
[----:B--2---:R1:W-:Y:S04]  /*fd00*/  STL [R1+0x250], R25 ;  /* 0x0002501901007387 */ /* 0x0043e80000100800 */
[----:B------:R-:W4:Y:S01]  /*fd10*/  LDL R3, [R1+0x880] ;  /* 0x0008800001037983 */ /* 0x000f220000100800 */
[----:B---3--:R-:W-:-:S03]  /*fd20*/  PRMT R9, RZ, 0x7610, R9 ;  /* 0x00007610ff097816 */ /* 0x008fc60000000009 */
[----:B0-----:R-:W0:Y:S01]  /*fd30*/  S2R R10, SR_TID.X ;  /* 0x00000000000a7919 */ /* 0x001e220000002100 */
[----:B----4-:R-:W-:-:S04]  /*fd40*/  @!P3 LOP3.LUT R3, R3, R2, RZ, 0x3c, !PT ;  /* 0x000000020303b212 */ /* 0x010fc800078e3cff */
[----:B------:R-:W-:-:S04]  /*fd50*/  @!P3 LOP3.LUT R2, R3, R2, RZ, 0x3c, !PT ;  /* 0x000000020302b212 */ /* 0x000fc800078e3cff */
[----:B------:R-:W-:-:S05]  /*fd60*/  @!P3 LOP3.LUT R3, R3, R2, RZ, 0x3c, !PT ;  /* 0x000000020303b212 */ /* 0x000fca00078e3cff */
[----:B------:R-:W2:Y:S01]  /*fd70*/  @!P3 LDG.E.U16 R9, [R2.64] ;  /* 0x000000080209b981 */ /* 0x000ea2000c1e1500 */
[----:B0-----:R-:W-:-:S04]  /*fd80*/  SHF.R.U32.HI R10, RZ, 0x6, R10 ;  /* 0x00000006ff0a7819 */ /* 0x001fc8000001160a */
[----:B------:R-:W-:-:S04]  /*fd90*/  SGXT.U32 R10, R10, 0x1 ;  /* 0x000000010a0a781a */ /* 0x000fc80000000000 */
[----:B-1----:R-:W-:-:S04]  /*fda0*/  LOP3.LUT R25, R10, 0x74, RZ, 0xfc, !PT ;  /* 0x000000740a197812 */ /* 0x002fc800078efcff */
[----:B------:R-:W-:Y:S02]  /*fdb0*/  ISETP.GE.AND P2, PT, R25, UR6, PT ;  /* 0x0000000619007c0c */ /* 0x000fe4000bf46270 */
[----:B------:R-:W3:Y:S04]  /*fdc0*/  LDL.LU R25, [R1+0x18b4] ;  /* 0x0018b40001197983 */ /* 0x000ee80000300800 */
[----:B--2---:R0:W-:Y:S04]  /*fdd0*/  STL [R1+0x24c], R9 ;  /* 0x00024c0901007387 */ /* 0x0041e80000100800 */
[----:B------:R-:W2:Y:S04]  /*fde0*/  LDL R2, [R1+0x874] ;  /* 0x0008740001027983 */ /* 0x000ea80000100800 */
[----:B------:R-:W2:Y:S01]  /*fdf0*/  LDL R3, [R1+0x878] ;  /* 0x0008780001037983 */ /* 0x000ea20000100800 */
[----:B------:R-:W-:-:S03]  /*fe00*/  PRMT R29, RZ, 0x7610, R29 ;  /* 0x00007610ff1d7816 */ /* 0x000fc6000000001d */
[----:B------:R-:W0:Y:S01]  /*fe10*/  S2R R10, SR_TID.X ;  /* 0x00000000000a7919 */ /* 0x000e220000002100 */
[----:B--2---:R-:W-:-:S04]  /*fe20*/  @!P0 LOP3.LUT R3, R3, R2, RZ, 0x3c, !PT ;  /* 0x0000000203038212 */ /* 0x004fc800078e3cff */
[----:B------:R-:W-:-:S04]  /*fe30*/  @!P0 LOP3.LUT R2, R3, R2, RZ, 0x3c, !PT ;  /* 0x0000000203028212 */ /* 0x000fc800078e3cff */
[----:B------:R-:W-:-:S05]  /*fe40*/  @!P0 LOP3.LUT R3, R3, R2, RZ, 0x3c, !PT ;  /* 0x0000000203038212 */ /* 0x000fca00078e3cff */
[----:B------:R1:W2:Y:S01]  /*fe50*/  @!P0 LDG.E.U16 R29, [R2.64] ;  /* 0x00000008021d8981 */ /* 0x0002a2000c1e1500 */
[--C-:B0-----:R-:W-:Y:S02]  /*fe60*/  SHF.R.U32.HI R9, RZ, 0x6, R10.reuse ;  /* 0x00000006ff097819 */ /* 0x101fe4000001160a */
[----:B------:R-:W-:-:S04]  /*fe70*/  SHF.R.U32.HI R10, RZ, 0x6, R10 ;  /* 0x00000006ff0a7819 */ /* 0x000fc8000001160a */
[----:B------:R-:W-:Y:S02]  /*fe80*/  SGXT.U32 R10, R10, 0x1 ;  /* 0x000000010a0a781a */ /* 0x000fe40000000000 */
[----:B------:R-:W-:Y:S02]  /*fe90*/  SGXT.U32 R9, R9, 0x1 ;  /* 0x000000010909781a */ /* 0x000fe40000000000 */
[----:B-1----:R-:W-:Y:S02]  /*fea0*/  LOP3.LUT R3, R10, 0x78, RZ, 0xfc, !PT ;  /* 0x000000780a037812 */ /* 0x002fe400078efcff */
[----:B------:R-:W-:Y:S01]  /*feb0*/  LOP3.LUT R9, R9, 0x76, RZ, 0xfc, !PT ;  /* 0x0000007609097812 */ /* 0x000fe200078efcff */
[----:B------:R-:W-:Y:S01]  /*fec0*/  @!P1 IMAD.MOV.U32 R2, RZ, RZ, R26 ;  /* 0x000000ffff029224 */ /* 0x000fe200078e001a */
[----:B------:R-:W-:Y:S02]  /*fed0*/  PRMT R23, RZ, 0x7610, R23 ;  /* 0x00007610ff177816 */ /* 0x000fe40000000017 */
[----:B------:R-:W-:Y:S01]  /*fee0*/  ISETP.GE.AND P0, PT, R3, UR6, PT ;  /* 0x0000000603007c0c */ /* 0x000fe2000bf06270 */
[----:B------:R-:W-:Y:S01]  /*fef0*/  @!P1 IMAD.MOV.U32 R3, RZ, RZ, R27 ;  /* 0x000000ffff039224 */ /* 0x000fe200078e001b */
[----:B------:R-:W-:-:S02]  /*ff00*/  ISETP.GE.AND P3, PT, R9, UR6, PT ;  /* 0x0000000609007c0c */ /* 0x000fc4000bf66270 */
[----:B------:R-:W4:Y:S04]  /*ff10*/  LDL.LU R9, [R1+0x18b0] ;  /* 0x0018b00001097983 */ /* 0x000f280000300800 */
[----:B------:R0:W4:Y:S04]  /*ff20*/  @!P1 LDG.E.U16 R23, [R2.64] ;  /* 0x0000000802179981 */ /* 0x000128000c1e1500 */
[----:B--2---:R-:W-:Y:S04]  /*ff30*/  STL [R1+0x1784], R29 ;  /* 0x0017841d01007387 */ /* 0x004fe80000100800 */
        /* <DEDUP_REMOVED lines=24> */
[----:B------:R-:W2:Y:S01]  /*100c0*/  @!P3 LDG.E.U16 R9, [R2.64] ;  /* 0x000000080209b981 */ /* 0x000ea2000c1e1500 */
[----:B-1----:R-:W-:-:S04]  /*100d0*/  SHF.R.U32.HI R27, RZ, 0x6, R27 ;  /* 0x00000006ff1b7819 */ /* 0x002fc8000001161b */
[----:B------:R-:W-:-:S04]  /*100e0*/  SGXT.U32 R27, R27, 0x1 ;  /* 0x000000011b1b781a */ /* 0x000fc80000000000 */
[----:B0-----:R-:W-:-:S04]  /*100f0*/  LOP3.LUT R25, R27, 0x7c, RZ, 0xfc, !PT ;  /* 0x0000007c1b197812 */ /* 0x001fc800078efcff */
        /* <DEDUP_REMOVED lines=17> */
[----:B----4-:R-:W-:Y:S01]  /*10210*/  @!P1 IMAD.MOV.U32 R2, RZ, RZ, R23 ;  /* 0x000000ffff029224 */ /* 0x010fe200078e0017 */
[----:B------:R-:W-:Y:S02]  /*10220*/  PRMT R21, RZ, 0x7610, R21 ;  /* 0x00007610ff157816 */ /* 0x000fe40000000015 */
[----:B------:R-:W-:Y:S01]  /*10230*/  ISETP.GE.AND P0, PT, R3, UR6, PT ;  /* 0x0000000603007c0c */ /* 0x000fe2000bf06270 */
[----:B------:R-:W-:Y:S01]  /*10240*/  @!P1 IMAD.MOV.U32 R3, RZ, RZ, R26 ;  /* 0x000000ffff039224 */ /* 0x000fe200078e001a */
[----:B------:R-:W-:-:S02]  /*10250*/  ISETP.GE.AND P3, PT, R9, UR6, PT ;  /* 0x0000000609007c0c */ /* 0x000fc4000bf66270 */
[----:B------:R-:W4:Y:S04]  /*10260*/  LDL.LU R9, [R1+0x18a4] ;  /* 0x0018a40001097983 */ /* 0x000f280000300800 */
[----:B------:R0:W3:Y:S04]  /*10270*/  @!P1 LDG.E.U16 R21, [R2.64] ;  /* 0x0000000802159981 */ /* 0x0000e8000c1e1500 */
[----:B--2---:R-:W-:Y:S04]  /*10280*/  STL [R1+0x1780], R10 ;  /* 0x0017800a01007387 */ /* 0x004fe80000100800 */
[----:B0-----:R-:W2:Y:S04]  /*10290*/  LDL R2, [R1+0x844] ;  /* 0x0008440001027983 */ /* 0x001ea80000100800 */
[----:B------:R-:W2:Y:S04]  /*102a0*/  LDL R3, [R1+0x848] ;  /* 0x0008480001037983 */ /* 0x000ea80000100800 */
[----:B------:R-:W0:Y:S04]  /*102b0*/  S2R R27, SR_TID.X ;  /* 0x00000000001b7919 */ /* 0x000e280000002100 */
[----:B------:R-:W3:Y:S01]  /*102c0*/  LDL R23, [R1+0x82c] ;  /* 0x00082c0001177983 */ /* 0x000ee20000100800 */
[----:B----4-:R-:W-:-:S02]  /*102d0*/  PRMT R9, RZ, 0x7610, R9 ;  /* 0x00007610ff097816 */ /* 0x010fc40000000009 */
[----:B--2---:R-:W-:-:S04]  /*102e0*/  @!P2 LOP3.LUT R3, R3, R2, RZ, 0x3c, !PT ;  /* 0x000000020303a212 */ /* 0x004fc800078e3cff */
[----:B------:R-:W-:-:S04]  /*102f0*/  @!P2 LOP3.LUT R2, R3, R2, RZ, 0x3c, !PT ;  /* 0x000000020302a212 */ /* 0x000fc800078e3cff */
[----:B------:R-:W-:-:S05]  /*10300*/  @!P2 LOP3.LUT R3, R3, R2, RZ, 0x3c, !PT ;  /* 0x000000020303a212 */ /* 0x000fca00078e3cff */
[----:B------:R1:W2:Y:S01]  /*10310*/  @!P2 LDG.E.U16 R9, [R2.64] ;  /* 0x000000080209a981 */ /* 0x0002a2000c1e1500 */
[----:B0-----:R-:W-:-:S04]  /*10320*/  SHF.R.U32.HI R27, RZ, 0x6, R27 ;  /* 0x00000006ff1b7819 */ /* 0x001fc8000001161b */
[----:B------:R-:W-:-:S04]  /*10330*/  SGXT.U32 R27, R27, 0x1 ;  /* 0x000000011b1b781a */ /* 0x000fc80000000000 */
[----:B------:R-:W-:Y:S01]  /*10340*/  LOP3.LUT R27, R27, 0x82, RZ, 0xfc, !PT ;  /* 0x000000821b1b7812 */ /* 0x000fe200078efcff */
[----:B---3--:R0:W-:Y:S03]  /*10350*/  STL [R1+0x1e0], R21 ;  /* 0x0001e01501007387 */ /* 0x0081e60000100800 */
[----:B------:R-:W-:Y:S01]  /*10360*/  ISETP.GE.AND P1, PT, R27, UR6, PT ;  /* 0x000000061b007c0c */ /* 0x000fe2000bf26270 */
[----:B0-----:R-:W3:Y:S04]  /*10370*/  LDL R21, [R1+0x830] ;  /* 0x0008300001157983 */ /* 0x001ee80000100800 */
[----:B------:R-:W4:Y:S04]  /*10380*/  LDL.LU R27, [R1+0x18a0] ;  /* 0x0018a000011b7983 */ /* 0x000f280000300800 */
        /* <DEDUP_REMOVED lines=17> */
[----:B----4-:R-:W-:-:S03]  /*104a0*/  PRMT R27, RZ, 0x7610, R27 ;  /* 0x00007610ff1b7816 */ /* 0x010fc6000000001b */
        /* <DEDUP_REMOVED lines=12> */
[----:B---3--:R-:W-:Y:S02]  /*10570*/  PRMT R9, RZ, 0x7610, R9 ;  /* 0x00007610ff097816 */ /* 0x008fe40000000009 */
[----:B------:R-:W-:Y:S01]  /*10580*/  ISETP.GE.AND P0, PT, R3, UR6, PT ;  /* 0x0000000603007c0c */ /* 0x000fe2000bf06270 */
[----:B------:R-:W-:Y:S01]  /*10590*/  @!P1 IMAD.MOV.U32 R3, RZ, RZ, R23 ;  /* 0x000000ffff039224 */ /* 0x000fe200078e0017 */
[----:B------:R-:W-:-:S02]  /*105a0*/  ISETP.GE.AND P3, PT, R25, UR6, PT ;  /* 0x0000000619007c0c */ /* 0x000fc4000bf66270 */
[----:B------:R-:W3:Y:S04]  /*105b0*/  LDL.LU R25, [R1+0x1898] ;  /* 0x0018980001197983 */ /* 0x000ee80000300800 */
[----:B------:R0:W4:Y:S04]  /*105c0*/  @!P1 LDG.E.U16 R9, [R2.64] ;  /* 0x0000000802099981 */ /* 0x000128000c1e1500 */
[----:B--2---:R-:W-:Y:S04]  /*105d0*/  STL [R1+0x177c], R27 ;  /* 0x00177c1b01007387 */ /* 0x004fe80000100800 */
[----:B0-----:R-:W2:Y:S04]  /*105e0*/  LDL R2, [R1+0x824] ;  /* 0x0008240001027983 */ /* 0x001ea80000100800 */
[----:B------:R-:W2:Y:S04]  /*105f0*/  LDL R3, [R1+0x828] ;  /* 0x0008280001037983 */ /* 0x000ea80000100800 */
[----:B------:R-:W0:Y:S04]  /*10600*/  S2R R26, SR_TID.X ;  /* 0x00000000001a7919 */ /* 0x000e280000002100 */
[----:B------:R-:W4:Y:S01]  /*10610*/  LDL R23, [R1+0x80c] ;  /* 0x00080c0001177983 */ /* 0x000f220000100800 */
[----:B---3--:R-:W-:-:S02]  /*10620*/  PRMT R25, RZ, 0x7610, R25 ;  /* 0x00007610ff197816 */ /* 0x008fc40000000019 */
        /* <DEDUP_REMOVED lines=9> */
[----:B------:R-:W3:Y:S04]  /*106c0*/  LDL R21, [R1+0x810] ;  /* 0x0008100001157983 */ /* 0x000ee80000100800 */
[----:B------:R-:W4:Y:S04]  /*106d0*/  LDL.LU R26, [R1+0x1894] ;  /* 0x00189400011a7983 */ /* 0x000f280000300800 */
[----:B-1----:R-:W3:Y:S04]  /*106e0*/  LDL R2, [R1+0x81c] ;  /* 0x00081c0001027983 */ /* 0x002ee80000100800 */
[----:B--2---:R1:W-:Y:S04]  /*106f0*/  STL [R1+0x224], R25 ;  /* 0x0002241901007387 */ /* 0x0043e80000100800 */
[----:B------:R-:W3:Y:S01]  /*10700*/  LDL R3, [R1+0x820] ;  /* 0x0008200001037983 */ /* 0x000ee20000100800 */
[----:B------:R-:W-:-:S03]  /*10710*/  PRMT R24, RZ, 0x7610, R24 ;  /* 0x00007610ff187816 */ /* 0x000fc60000000018 */
[----:B0-----:R-:W0:Y:S01]  /*10720*/  S2R R9, SR_TID.X ;  /* 0x0000000000097919 */ /* 0x001e220000002100 */
[----:B---3--:R-:W-:-:S04]  /*10730*/  @!P3 LOP3.LUT R3, R3, R2, RZ, 0x3c, !PT ;  /* 0x000000020303b212 */ /* 0x008fc800078e3cff */
        /* <DEDUP_REMOVED lines=10> */
[----:B------:R-:W2:Y:S04]  /*107e0*/  LDL R3, [R1+0x818] ;  /* 0x0008180001037983 */ /* 0x000ea80000100800 */
[----:B------:R-:W0:Y:S01]  /*107f0*/  S2R R9, SR_TID.X ;  /* 0x0000000000097919 */ /* 0x000e220000002100 */
[----:B----4-:R-:W-:-:S02]  /*10800*/  PRMT R26, RZ, 0x7610, R26 ;  /* 0x00007610ff1a7816 */ /* 0x010fc4000000001a */
[----:B---3--:R-:W-:Y:S02]  /*10810*/  PRMT R25, RZ, 0x7610, R25 ;  /* 0x00007610ff197816 */ /* 0x008fe40000000019 */
[--C-:B0-----:R-:W-:Y:S02]  /*10820*/  SHF.R.U32.HI R24, RZ, 0x6, R9.reuse ;  /* 0x00000006ff187819 */ /* 0x101fe40000011609 */
[----:B------:R-:W-:-:S04]  /*10830*/  SHF.R.U32.HI R9, RZ, 0x6, R9 ;  /* 0x00000006ff097819 */ /* 0x000fc80000011609 */
[----:B------:R-:W-:Y:S02]  /*10840*/  SGXT.U32 R9, R9, 0x1 ;  /* 0x000000010909781a */ /* 0x000fe40000000000 */
[----:B--2---:R-:W-:-:S04]  /*10850*/  @!P0 LOP3.LUT R3, R3, R2, RZ, 0x3c, !PT ;  /* 0x0000000203038212 */ /* 0x004fc800078e3cff */
[----:B------:R-:W-:-:S04]  /*10860*/  @!P0 LOP3.LUT R2, R3, R2, RZ, 0x3c, !PT ;  /* 0x0000000203028212 */ /* 0x000fc800078e3cff */
[----:B------:R-:W-:-:S05]  /*10870*/  @!P0 LOP3.LUT R3, R3, R2, RZ, 0x3c, !PT ;  /* 0x0000000203038212 */ /* 0x000fca00078e3cff */
[----:B------:R0:W2:Y:S02]  /*10880*/  @!P0 LDG.E.U16 R26, [R2.64] ;  /* 0x00000008021a8981 */ /* 0x0000a4000c1e1500 */
[----:B0-----:R-:W-:Y:S01]  /*10890*/  LOP3.LUT R3, R9, 0x90, RZ, 0xfc, !PT ;  /* 0x0000009009037812 */ /* 0x001fe200078efcff */
[----:B------:R-:W-:-:S03]  /*108a0*/  @!P1 IMAD.MOV.U32 R2, RZ, RZ, R21 ;  /* 0x000000ffff029224 */ /* 0x000fc600078e0015 */
[----:B------:R-:W-:Y:S01]  /*108b0*/  ISETP.GE.AND P0, PT, R3, UR6, PT ;  /* 0x0000000603007c0c */ /* 0x000fe2000bf06270 */
[----:B------:R-:W-:-:S05]  /*108c0*/  @!P1 IMAD.MOV.U32 R3, RZ, RZ, R23 ;  /* 0x000000ffff039224 */ /* 0x000fca00078e0017 */
[----:B------:R0:W3:Y:S01]  /*108d0*/  @!P1 LDG.E.U16 R25, [R2.64] ;  /* 0x0000000802199981 */ /* 0x0000e2000c1e1500 */
[----:B------:R-:W-:-:S04]  /*108e0*/  SGXT.U32 R24, R24, 0x1 ;  /* 0x000000011818781a */ /* 0x000fc80000000000 */
[----:B------:R-:W-:-:S04]  /*108f0*/  LOP3.LUT R24, R24, 0x8e, RZ, 0xfc, !PT ;  /* 0x0000008e18187812 */ /* 0x000fc800078efcff */
[----:B------:R-:W-:Y:S02]  /*10900*/  ISETP.GE.AND P3, PT, R24, UR6, PT ;  /* 0x0000000618007c0c */ /* 0x000fe4000bf66270 */
[----:B------:R-:W4:Y:S04]  /*10910*/  LDL.LU R24, [R1+0x188c] ;  /* 0x00188c0001187983 */ /* 0x000f280000300800 */
[----:B--2---:R-:W-:Y:S04]  /*10920*/  STL [R1+0x1778], R26 ;  /* 0x0017781a01007387 */ /* 0x004fe80000100800 */
[----:B------:R-:W2:Y:S04]  /*10930*/  LDL R23, [R1+0x7ec] ;  /* 0x0007ec0001177983 */ /* 0x000ea80000100800 */
[----:B------:R-:W2:Y:S04]  /*10940*/  LDL R21, [R1+0x7f0] ;  /* 0x0007f00001157983 */ /* 0x000ea80000100800 */
[----:B0-----:R-:W2:Y:S04]  /*10950*/  LDL R2, [R1+0x804] ;  /* 0x0008040001027983 */ /* 0x001ea80000100800 */
[----:B---3--:R0:W-:Y:S04]  /*10960*/  STL [R1+0x1cc], R25 ;  /* 0x0001cc1901007387 */ /* 0x0081e80000100800 */
[----:B------:R-:W2:Y:S01]  /*10970*/  LDL R3, [R1+0x808] ;  /* 0x0008080001037983 */ /* 0x000ea20000100800 */
[----:B------:R-:W-:-:S03]  /*10980*/  PRMT R22, RZ, 0x7610, R22 ;  /* 0x00007610ff167816 */ /* 0x000fc60000000016 */
[----:B------:R-:W1:Y:S01]  /*10990*/  S2R R9, SR_TID.X ;  /* 0x0000000000097919 */ /* 0x000e620000002100 */
[----:B--2---:R-:W-:-:S04]  /*109a0*/  @!P2 LOP3.LUT R3, R3, R2, RZ, 0x3c, !PT ;  /* 0x000000020303a212 */ /* 0x004fc800078e3cff */
[----:B------:R-:W-:-:S04]  /*109b0*/  @!P2 LOP3.LUT R2, R3, R2, RZ, 0x3c, !PT ;  /* 0x000000020302a212 */ /* 0x000fc800078e3cff */
[----:B------:R-:W-:-:S05]  /*109c0*/  @!P2 LOP3.LUT R3, R3, R2, RZ, 0x3c, !PT ;  /* 0x000000020303a212 */ /* 0x000fca00078e3cff */
[----:B------:R2:W3:Y:S01]  /*109d0*/  @!P2 LDG.E.U16 R22, [R2.64] ;  /* 0x000000080216a981 */ /* 0x0004e2000c1e1500 */
[----:B-1----:R-:W-:-:S04]  /*109e0*/  SHF.R.U32.HI R9, RZ, 0x6, R9 ;  /* 0x00000006ff097819 */ /* 0x002fc80000011609 */
[----:B------:R-:W-:-:S04]  /*109f0*/  SGXT.U32 R9, R9, 0x1 ;  /* 0x000000010909781a */ /* 0x000fc80000000000 */
[----:B------:R-:W-:-:S04]  /*10a00*/  LOP3.LUT R9, R9, 0x92, RZ, 0xfc, !PT ;  /* 0x0000009209097812 */ /* 0x000fc800078efcff */
[----:B------:R-:W-:Y:S02]  /*10a10*/  ISETP.GE.AND P1, PT, R9, UR6, PT ;  /* 0x0000000609007c0c */ /* 0x000fe4000bf26270 */
[----:B------:R-:W4:Y:S04]  /*10a20*/  LDL.LU R9, [R1+0x1888] ;  /* 0x0018880001097983 */ /* 0x000f280000300800 */
[----:B--2---:R-:W2:Y:S04]  /*10a30*/  LDL R2, [R1+0x7fc] ;  /* 0x0007fc0001027983 */ /* 0x004ea80000100800 */
[----:B---3--:R1:W-:Y:S04]  /*10a40*/  STL [R1+0x218], R22 ;  /* 0x0002181601007387 */ /* 0x0083e80000100800 */
[----:B------:R-:W2:Y:S01]  /*10a50*/  LDL R3, [R1+0x800] ;  /* 0x0008000001037983 */ /* 0x000ea20000100800 */
[----:B----4-:R-:W-:-:S03]  /*10a60*/  PRMT R24, RZ, 0x7610, R24 ;  /* 0x00007610ff187816 */ /* 0x010fc60000000018 */
[----:B0-----:R-:W0:Y:S01]  /*10a70*/  S2R R25, SR_TID.X ;  /* 0x0000000000197919 */ /* 0x001e220000002100 */
[----:B--2---:R-:W-:-:S04]  /*10a80*/  @!P3 LOP3.LUT R3, R3, R2, RZ, 0x3c, !PT ;  /* 0x000000020303b212 */ /* 0x004fc800078e3cff */
        /* <DEDUP_REMOVED lines=12> */
[----:B------:R-:W1:Y:S01]  /*10b50*/  S2R R25, SR_TID.X ;  /* 0x0000000000197919 */ /* 0x000e620000002100 */
[----:B--2---:R-:W-:-:S04]  /*10b60*/  @!P0 LOP3.LUT R3, R3, R2, RZ, 0x3c, !PT ;  /* 0x0000000203038212 */ /* 0x004fc800078e3cff */
[----:B------:R-:W-:-:S04]  /*10b70*/  @!P0 LOP3.LUT R2, R3, R2, RZ, 0x3c, !PT ;  /* 0x0000000203028212 */ /* 0x000fc800078e3cff */
[----:B------:R-:W-:-:S05]  /*10b80*/  @!P0 LOP3.LUT R3, R3, R2, RZ, 0x3c, !PT ;  /* 0x0000000203038212 */ /* 0x000fca00078e3cff */
[----:B------:R2:W4:Y:S01]  /*10b90*/  @!P0 LDG.E.U16 R9, [R2.64] ;  /* 0x0000000802098981 */ /* 0x000522000c1e1500 */
[----:B-1----:R-:W-:-:S04]  /*10ba0*/  SHF.R.U32.HI R25, RZ, 0x6, R25 ;  /* 0x00000006ff197819 */ /* 0x002fc80000011619 */
[----:B------:R-:W-:Y:S02]  /*10bb0*/  SGXT.U32 R25, R25, 0x1 ;  /* 0x000000011919781a */ /* 0x000fe40000000000 */
[----:B------:R-:W-:Y:S02]  /*10bc0*/  PRMT R8, RZ, 0x7610, R8 ;  /* 0x00007610ff087816 */ /* 0x000fe40000000008 */
[----:B------:R-:W-:Y:S01]  /*10bd0*/  LOP3.LUT R25, R25, 0x96, RZ, 0xfc, !PT ;  /* 0x0000009619197812 */ /* 0x000fe200078efcff */
[----:B--2---:R-:W-:Y:S02]  /*10be0*/  @!P1 IMAD.MOV.U32 R2, RZ, RZ, R21 ;  /* 0x000000ffff029224 */ /* 0x004fe400078e0015 */
[----:B------:R-:W-:Y:S01]  /*10bf0*/  @!P1 IMAD.MOV.U32 R3, RZ, RZ, R23 ;  /* 0x000000ffff039224 */ /* 0x000fe200078e0017 */
[----:B------:R-:W-:Y:S02]  /*10c00*/  ISETP.GE.AND P3, PT, R25, UR6, PT ;  /* 0x0000000619007c0c */ /* 0x000fe4000bf66270 */
[----:B------:R-:W2:Y:S04]  /*10c10*/  LDL.LU R25, [R1+0x1880] ;  /* 0x0018800001197983 */ /* 0x000ea80000300800 */
[----:B------:R1:W3:Y:S04]  /*10c20*/  @!P1 LDG.E.U16 R8, [R2.64] ;  /* 0x0000000802089981 */ /* 0x0002e8000c1e1500 */
[----:B----4-:R-:W-:Y:S04]  /*10c30*/  STL [R1+0x1774], R9 ;  /* 0x0017740901007387 */ /* 0x010fe80000100800 */
[----:B-1----:R-:W4:Y:S04]  /*10c40*/  LDL R2, [R1+0x7e4] ;  /* 0x0007e40001027983 */ /* 0x002f280000100800 */
[----:B------:R-:W4:Y:S01]  /*10c50*/  LDL R3, [R1+0x7e8] ;  /* 0x0007e80001037983 */ /* 0x000f220000100800 */
[----:B--2---:R-:W-:-:S03]  /*10c60*/  PRMT R25, RZ, 0x7610, R25 ;  /* 0x00007610ff197816 */ /* 0x004fc60000000019 */
[----:B0-----:R-:W0:Y:S02]  /*10c70*/  S2R R24, SR_TID.X ;  /* 0x0000000000187919 */ /* 0x001e240000002100 */
[----:B0-----:R-:W-:-:S04]  /*10c80*/  SHF.R.U32.HI R24, RZ, 0x6, R24 ;  /* 0x00000006ff187819 */ /* 0x001fc80000011618 */
[----:B------:R-:W-:Y:S02]  /*10c90*/  SGXT.U32 R24, R24, 0x1 ;  /* 0x000000011818781a */ /* 0x000fe40000000000 */
[----:B----4-:R-:W-:-:S04]  /*10ca0*/  @!P2 LOP3.LUT R3, R3, R2, RZ, 0x3c, !PT ;  /* 0x000000020303a212 */ /* 0x010fc800078e3cff */
[----:B------:R-:W-:-:S04]  /*10cb0*/  @!P2 LOP3.LUT R2, R3, R2, RZ, 0x3c, !PT ;  /* 0x000000020302a212 */ /* 0x000fc800078e3cff */
[----:B------:R-:W-:-:S05]  /*10cc0*/  @!P2 LOP3.LUT R3, R3, R2, RZ, 0x3c, !PT ;  /* 0x000000020303a212 */ /* 0x000fca00078e3cff */
[----:B------:R-:W2:Y:S01]  /*10cd0*/  @!P2 LDG.E.U16 R25, [R2.64] ;  /* 0x000000080219a981 */ /* 0x000ea2000c1e1500 */
[----:B------:R-:W-:-:S04]  /*10ce0*/  LOP3.LUT R24, R24, 0x98, RZ, 0xfc, !PT ;  /* 0x0000009818187812 */ /* 0x000fc800078efcff */
[----:B------:R-:W-:Y:S02]  /*10cf0*/  ISETP.GE.AND P4, PT, R24, UR6, PT ;  /* 0x0000000618007c0c */ /* 0x000fe4000bf86270 */
[----:B------:R-:W0:Y:S04]  /*10d00*/  S2R R24, SR_TID.X ;  /* 0x0000000000187919 */ /* 0x000e280000002100 */
[----:B---3--:R0:W-:Y:S04]  /*10d10*/  STL [R1+0x1c4], R8 ;  /* 0x0001c40801007387 */ /* 0x0081e80000100800 */
[----:B------:R-:W3:Y:S04]  /*10d20*/  LDL R23, [R1+0x7cc] ;  /* 0x0007cc0001177983 */ /* 0x000ee80000100800 */
[----:B------:R-:W4:Y:S01]  /*10d30*/  LDL R21, [R1+0x7d0] ;  /* 0x0007d00001157983 */ /* 0x000f220000100800 */
[----:B0-----:R-:W-:-:S04]  /*10d40*/  SHF.R.U32.HI R8, RZ, 0x6, R24 ;  /* 0x00000006ff087819 */ /* 0x001fc80000011618 */
        /* <DEDUP_REMOVED lines=8> */
[----:B------:R-:W-:-:S02]  /*10dd0*/  PRMT R22, RZ, 0x7610, R22 ;  /* 0x00007610ff167816 */ /* 0x000fc40000000016 */
[----:B--2---:R-:W-:-:S04]  /*10de0*/  @!P3 LOP3.LUT R3, R3, R2, RZ, 0x3c, !PT ;  /* 0x000000020303b212 */ /* 0x004fc800078e3cff */
[----:B------:R-:W-:-:S04]  /*10df0*/  @!P3 LOP3.LUT R2, R3, R2, RZ, 0x3c, !PT ;  /* 0x000000020302b212 */ /* 0x000fc800078e3cff */
[----:B------:R-:W-:-:S05]  /*10e00*/  @!P3 LOP3.LUT R3, R3, R2, RZ, 0x3c, !PT ;  /* 0x000000020303b212 */ /* 0x000fca00078e3cff */
[----:B------:R-:W2:Y:S01]  /*10e10*/  @!P3 LDG.E.U16 R22, [R2.64] ;  /* 0x000000080216b981 */ /* 0x000ea2000c1e1500 */
[----:B------:R-:W-:-:S04]  /*10e20*/  SHF.R.U32.HI R24, RZ, 0x6, R24 ;  /* 0x00000006ff187819 */ /* 0x000fc80000011618 */
[----:B------:R-:W-:-:S04]  /*10e30*/  SGXT.U32 R24, R24, 0x1 ;  /* 0x000000011818781a */ /* 0x000fc80000000000 */
[----:B------:R-:W-:-:S04]  /*10e40*/  LOP3.LUT R24, R24, 0x9c, RZ, 0xfc, !PT ;  /* 0x0000009c18187812 */ /* 0x000fc800078efcff */
[----:B------:R-:W-:Y:S02]  /*10e50*/  ISETP.GE.AND P2, PT, R24, UR6, PT ;  /* 0x0000000618007c0c */ /* 0x000fe4000bf46270 */
[----:B------:R-:W0:Y:S04]  /*10e60*/  S2R R24, SR_TID.X ;  /* 0x0000000000187919 */ /* 0x000e280000002100 */
[----:B--2---:R0:W-:Y:S04]  /*10e70*/  STL [R1+0x204], R22 ;  /* 0x0002041601007387 */ /* 0x0041e80000100800 */
[----:B------:R-:W2:Y:S04]  /*10e80*/  LDL R2, [R1+0x7d4] ;  /* 0x0007d40001027983 */ /* 0x000ea80000100800 */
[----:B------:R-:W2:Y:S01]  /*10e90*/  LDL R3, [R1+0x7d8] ;  /* 0x0007d80001037983 */ /* 0x000ea20000100800 */
[----:B0-----:R-:W-:-:S02]  /*10ea0*/  SHF.R.U32.HI R22, RZ, 0x6, R24 ;  /* 0x00000006ff167819 */ /* 0x001fc40000011618 */
[----:B------:R-:W-:Y:S02]  /*10eb0*/  SHF.R.U32.HI R24, RZ, 0x6, R24 ;  /* 0x00000006ff187819 */ /* 0x000fe40000011618 */
[----:B------:R-:W-:Y:S02]  /*10ec0*/  PRMT R25, RZ, 0x7610, R25 ;  /* 0x00007610ff197816 */ /* 0x000fe40000000019 */
[----:B------:R-:W-:Y:S02]  /*10ed0*/  SGXT.U32 R24, R24, 0x1 ;  /* 0x000000011818781a */ /* 0x000fe40000000000 */
[----:B---3--:R-:W-:Y:S02]  /*10ee0*/  PRMT R8, RZ, 0x7610, R8 ;  /* 0x00007610ff087816 */ /* 0x008fe40000000008 */
[----:B--2---:R-:W-:-:S04]  /*10ef0*/  @!P4 LOP3.LUT R3, R3, R2, RZ, 0x3c, !PT ;  /* 0x000000020303c212 */ /* 0x004fc800078e3cff */
[----:B------:R-:W-:-:S04]  /*10f00*/  @!P4 LOP3.LUT R2, R3, R2, RZ, 0x3c, !PT ;  /* 0x000000020302c212 */ /* 0x000fc800078e3cff */
[----:B------:R-:W-:-:S05]  /*10f10*/  @!P4 LOP3.LUT R3, R3, R2, RZ, 0x3c, !PT ;  /* 0x000000020303c212 */ /* 0x000fca00078e3cff */
[----:B------:R0:W2:Y:S02]  /*10f20*/  @!P4 LDG.E.U16 R25, [R2.64] ;  /* 0x000000080219c981 */ /* 0x0000a4000c1e1500 */
[----:B0-----:R-:W-:Y:S01]  /*10f30*/  LOP3.LUT R3, R24, 0xa0, RZ, 0xfc, !PT ;  /* 0x000000a018037812 */ /* 0x001fe200078efcff */
[----:B----4-:R-:W-:-:S03]  /*10f40*/  @!P1 IMAD.MOV.U32 R2, RZ, RZ, R21 ;  /* 0x000000ffff029224 */ /* 0x010fc600078e0015 */
[----:B------:R-:W-:Y:S01]  /*10f50*/  ISETP.GE.AND P3, PT, R3, UR6, PT ;  /* 0x0000000603007c0c */ /* 0x000fe2000bf66270 */
[----:B------:R-:W-:-:S05]  /*10f60*/  @!P1 IMAD.MOV.U32 R3, RZ, RZ, R23 ;  /* 0x000000ffff039224 */ /* 0x000fca00078e0017 */
[----:B------:R-:W3:Y:S01]  /*10f70*/  @!P1 LDG.E.U16 R8, [R2.64] ;  /* 0x0000000802089981 */ /* 0x000ee2000c1e1500 */
[----:B------:R-:W-:-:S04]  /*10f80*/  SGXT.U32 R22, R22, 0x1 ;  /* 0x000000011616781a */ /* 0x000fc80000000000 */
[----:B------:R-:W-:-:S04]  /*10f90*/  LOP3.LUT R22, R22, 0x9e, RZ, 0xfc, !PT ;  /* 0x0000009e16167812 */ /* 0x000fc800078efcff */
[----:B------:R-:W-:Y:S02]  /*10fa0*/  ISETP.GE.AND P0, PT, R22, UR6, PT ;  /* 0x0000000616007c0c */ /* 0x000fe4000bf06270 */
[----:B------:R-:W4:Y:S04]  /*10fb0*/  LDL.LU R22, [R1+0x1874] ;  /* 0x0018740001167983 */ /* 0x000f280000300800 */
[----:B--2---:R-:W-:Y:S04]  /*10fc0*/  STL [R1+0x1770], R25 ;  /* 0x0017701901007387 */ /* 0x004fe80000100800 */
[----:B------:R-:W2:Y:S04]  /*10fd0*/  LDL R21, [R1+0x7b0] ;  /* 0x0007b00001157983 */ /* 0x000ea80000100800 */
[----:B---3--:R0:W-:Y:S04]  /*10fe0*/  STL [R1+0x1bc], R8 ;  /* 0x0001bc0801007387 */ /* 0x0081e80000100800 */
[----:B0-----:R-:W3:Y:S04]  /*10ff0*/  LDL.LU R8, [R1+0x1870] ;  /* 0x0018700001087983 */ /* 0x001ee80000300800 */
[----:B------:R-:W2:Y:S04]  /*11000*/  LDL R2, [R1+0x7c4] ;  /* 0x0007c40001027983 */ /* 0x000ea80000100800 */
[----:B------:R-:W2:Y:S04]  /*11010*/  LDL R3, [R1+0x7c8] ;  /* 0x0007c80001037983 */ /* 0x000ea80000100800 */
[----:B------:R-:W0:Y:S01]  /*11020*/  S2R R24, SR_TID.X ;  /* 0x0000000000187919 */ /* 0x000e220000002100 */
[----:B----4-:R-:W-:-:S02]  /*11030*/  PRMT R22, RZ, 0x7610, R22 ;  /* 0x00007610ff167816 */ /* 0x010fc40000000016 */
[----:B0-----:R-:W-:-:S04]  /*11040*/  SHF.R.U32.HI R24, RZ, 0x6, R24 ;  /* 0x00000006ff187819 */ /* 0x001fc80000011618 */
[----:B------:R-:W-:-:S04]  /*11050*/  SGXT.U32 R24, R24, 0x1 ;  /* 0x000000011818781a */ /* 0x000fc80000000000 */
[----:B------:R-:W-:-:S04]  /*11060*/  LOP3.LUT R24, R24, 0xa2, RZ, 0xfc, !PT ;  /* 0x000000a218187812 */ /* 0x000fc800078efcff */
[----:B------:R-:W-:Y:S02]  /*11070*/  ISETP.GE.AND P1, PT, R24, UR6, PT ;  /* 0x0000000618007c0c */ /* 0x000fe4000bf26270 */
[----:B------:R-:W4:Y:S01]  /*11080*/  LDL.LU R24, [R1+0x186c] ;  /* 0x00186c0001187983 */ /* 0x000f220000300800 */
[----:B--2---:R-:W-:-:S04]  /*11090*/  @!P2 LOP3.LUT R3, R3, R2, RZ, 0x3c, !PT ;  /* 0x000000020303a212 */ /* 0x004fc800078e3cff */
[----:B------:R-:W-:-:S04]  /*110a0*/  @!P2 LOP3.LUT R2, R3, R2, RZ, 0x3c, !PT ;  /* 0x000000020302a212 */ /* 0x000fc800078e3cff */
[----:B------:R-:W-:-:S05]  /*110b0*/  @!P2 LOP3.LUT R3, R3, R2, RZ, 0x3c, !PT ;  /* 0x000000020303a212 */ /* 0x000fca00078e3cff */
[----:B------:R0:W2:Y:S04]  /*110c0*/  @!P2 LDG.E.U16 R22, [R2.64] ;  /* 0x000000080216a981 */ /* 0x0000a8000c1e1500 */
[----:B0-----:R-:W3:Y:S04]  /*110d0*/  LDL R2, [R1+0x7bc] ;  /* 0x0007bc0001027983 */ /* 0x001ee80000100800 */
[----:B------:R-:W3:Y:S04]  /*110e0*/  LDL R3, [R1+0x7c0] ;  /* 0x0007c00001037983 */ /* 0x000ee80000100800 */
[----:B------:R-:W0:Y:S01]  /*110f0*/  S2R R23, SR_TID.X ;  /* 0x0000000000177919 */ /* 0x000e220000002100 */
[----:B------:R-:W-:-:S02]  /*11100*/  PRMT R18, RZ, 0x7610, R18 ;  /* 0x00007610ff127816 */ /* 0x000fc40000000012 */
[----:B0-----:R-:W-:-:S04]  /*11110*/  SHF.R.U32.HI R23, RZ, 0x6, R23 ;  /* 0x00000006ff177819 */ /* 0x001fc80000011617 */
[----:B------:R-:W-:Y:S01]  /*11120*/  SGXT.U32 R23, R23, 0x1 ;  /* 0x000000011717781a */ /* 0x000fe20000000000 */
[----:B--2---:R0:W-:Y:S01]  /*11130*/  STL [R1+0x200], R22 ;  /* 0x0002001601007387 */ /* 0x0041e20000100800 */
[-C--:B---3--:R-:W-:Y:S02]  /*11140*/  @!P0 LOP3.LUT R3, R3, R2.reuse, RZ, 0x3c, !PT ;  /* 0x0000000203038212 */ /* 0x088fe400078e3cff */
[----:B0-----:R-:W-:Y:S02]  /*11150*/  LOP3.LUT R22, R23, 0xa4, RZ, 0xfc, !PT ;  /* 0x000000a417167812 */ /* 0x001fe400078efcff */
[----:B------:R-:W-:Y:S02]  /*11160*/  @!P0 LOP3.LUT R2, R3, R2, RZ, 0x3c, !PT ;  /* 0x0000000203028212 */ /* 0x000fe400078e3cff */
[----:B------:R-:W-:Y:S02]  /*11170*/  LOP3.LUT R23, R23, 0xa6, RZ, 0xfc, !PT ;  /* 0x000000a617177812 */ /* 0x000fe400078efcff */
[----:B------:R-:W-:-:S02]  /*11180*/  @!P0 LOP3.LUT R3, R3, R2, RZ, 0x3c, !PT ;  /* 0x0000000203038212 */ /* 0x000fc400078e3cff */
[----:B------:R-:W-:Y:S02]  /*11190*/  ISETP.GE.AND P2, PT, R22, UR6, PT ;  /* 0x0000000616007c0c */ /* 0x000fe4000bf46270 */
[----:B------:R-:W2:Y:S01]  /*111a0*/  LDL.LU R22, [R1+0x1868] ;  /* 0x0018680001167983 */ /* 0x000ea20000300800 */
[----:B------:R-:W-:-:S03]  /*111b0*/  ISETP.GE.AND P4, PT, R23, UR6, PT ;  /* 0x0000000617007c0c */ /* 0x000fc6000bf86270 */
[----:B------:R-:W3:Y:S04]  /*111c0*/  LDL.LU R23, [R1+0x1864] ;  /* 0x0018640001177983 */ /* 0x000ee80000300800 */
[----:B------:R0:W2:Y:S04]  /*111d0*/  @!P0 LDG.E.U16 R18, [R2.64] ;  /* 0x0000000802128981 */ /* 0x0000a8000c1e1500 */
[----:B0-----:R-:W2:Y:S04]  /*111e0*/  LDL R2, [R1+0x7b4] ;  /* 0x0007b40001027983 */ /* 0x001ea80000100800 */
[----:B------:R-:W2:Y:S01]  /*111f0*/  LDL R3, [R1+0x7b8] ;  /* 0x0007b80001037983 */ /* 0x000ea20000100800 */
[----:B----4-:R-:W-:-:S02]  /*11200*/  PRMT R24, RZ, 0x7610, R24 ;  /* 0x00007610ff187816 */ /* 0x010fc40000000018 */
[----:B--2---:R-:W-:-:S04]  /*11210*/  @!P3 LOP3.LUT R3, R3, R2, RZ, 0x3c, !PT ;  /* 0x000000020303b212 */ /* 0x004fc800078e3cff */
[----:B------:R-:W-:-:S04]  /*11220*/  @!P3 LOP3.LUT R2, R3, R2, RZ, 0x3c, !PT ;  /* 0x000000020302b212 */ /* 0x000fc800078e3cff */
[----:B------:R-:W-:-:S05]  /*11230*/  @!P3 LOP3.LUT R3, R3, R2, RZ, 0x3c, !PT ;  /* 0x000000020303b212 */ /* 0x000fca00078e3cff */
[----:B------:R0:W2:Y:S04]  /*11240*/  @!P3 LDG.E.U16 R24, [R2.64] ;  /* 0x000000080218b981 */ /* 0x0000a8000c1e1500 */
[----:B0-----:R-:W0:Y:S04]  /*11250*/  S2R R3, SR_TID.X ;  /* 0x0000000000037919 */ /* 0x001e280000002100 */
[----:B------:R1:W-:Y:S01]  /*11260*/  STL [R1+0x1fc], R18 ;  /* 0x0001fc1201007387 */ /* 0x0003e20000100800 */
[----:B---3--:R-:W-:-:S03]  /*11270*/  PRMT R23, RZ, 0x7610, R23 ;  /* 0x00007610ff177816 */ /* 0x008fc60000000017 */
[----:B-1----:R-:W3:Y:S01]  /*11280*/  LDL R18, [R1+0x798] ;  /* 0x0007980001127983 */ /* 0x002ee20000100800 */
[----:B0-----:R-:W-:-:S04]  /*11290*/  SHF.R.U32.HI R3, RZ, 0x6, R3 ;  /* 0x00000006ff037819 */ /* 0x001fc80000011603 */
[----:B------:R-:W-:-:S04]  /*112a0*/  SGXT.U32 R3, R3, 0x1 ;  /* 0x000000010303781a */ /* 0x000fc80000000000 */
[----:B------:R-:W-:Y:S02]  /*112b0*/  LOP3.LUT R2, R3, 0xa8, RZ, 0xfc, !PT ;  /* 0x000000a803027812 */ /* 0x000fe400078efcff */
[----:B------:R-:W4:Y:S02]  /*112c0*/  LDL R3, [R1+0x7ac] ;  /* 0x0007ac0001037983 */ /* 0x000f240000100800 */
[----:B------:R-:W-:Y:S01]  /*112d0*/  ISETP.GE.AND P0, PT, R2, UR6, PT ;  /* 0x0000000602007c0c */ /* 0x000fe2000bf06270 */
[----:B------:R-:W-:-:S05]  /*112e0*/  @!P1 IMAD.MOV.U32 R2, RZ, RZ, R21 ;  /* 0x000000ffff029224 */ /* 0x000fca00078e0015 */
[----:B----4-:R-:W4:Y:S04]  /*112f0*/  @!P1 LDG.E.U16 R23, [R2.64] ;  /* 0x0000000802179981 */ /* 0x010f28000c1e1500 */
[----:B----4-:R0:W-:Y:S04]  /*11300*/  STL [R1+0x1b0], R23 ;  /* 0x0001b01701007387 */ /* 0x0101e80000100800 */
[----:B0-----:R-:W4:Y:S04]  /*11310*/  LDL.LU R23, [R1+0x1860] ;  /* 0x0018600001177983 */ /* 0x001f280000300800 */
[----:B------:R-:W2:Y:S04]  /*11320*/  LDL R2, [R1+0x7a4] ;  /* 0x0007a40001027983 */ /* 0x000ea80000100800 */
[----:B------:R-:W2:Y:S01]  /*11330*/  LDL R3, [R1+0x7a8] ;  /* 0x0007a80001037983 */ /* 0x000ea20000100800 */
[----:B------:R-:W-:-:S02]  /*11340*/  PRMT R22, RZ, 0x7610, R22 ;  /* 0x00007610ff167816 */ /* 0x000fc40000000016 */
[----:B--2---:R-:W-:-:S04]  /*11350*/  @!P2 LOP3.LUT R3, R3, R2, RZ, 0x3c, !PT ;  /* 0x000000020303a212 */ /* 0x004fc800078e3cff */
[----:B------:R-:W-:-:S04]  /*11360*/  @!P2 LOP3.LUT R2, R3, R2, RZ, 0x3c, !PT ;  /* 0x000000020302a212 */ /* 0x000fc800078e3cff */
[----:B------:R-:W-:-:S05]  /*11370*/  @!P2 LOP3.LUT R3, R3, R2, RZ, 0x3c, !PT ;  /* 0x000000020303a212 */ /* 0x000fca00078e3cff */
[----:B------:R-:W2:Y:S04]  /*11380*/  @!P2 LDG.E.U16 R22, [R2.64] ;  /* 0x000000080216a981 */ /* 0x000ea8000c1e1500 */
        /* <DEDUP_REMOVED lines=8> */
[----:B------:R-:W2:Y:S04]  /*11410*/  @!P4 LDG.E.U16 R23, [R2.64] ;  /* 0x000000080217c981 */ /* 0x000ea8000c1e1500 */
[----:B------:R-:W0:Y:S04]  /*11420*/  S2R R21, SR_TID.X ;  /* 0x0000000000157919 */ /* 0x000e280000002100 */
[----:B--2---:R1:W-:Y:S04]  /*11430*/  STL [R1+0x1ec], R23 ;  /* 0x0001ec1701007387 */ /* 0x0043e80000100800 */
[----:B-1----:R-:W2:Y:S04]  /*11440*/  LDL.LU R23, [R1+0x1858] ;  /* 0x0018580001177983 */ /* 0x002ea80000300800 */
[----:B------:R-:W4:Y:S01]  /*11450*/  LDL R3, [R1+0x794] ;  /* 0x0007940001037983 */ /* 0x000f220000100800 */
[----:B0-----:R-:W-:-:S04]  /*11460*/  SHF.R.U32.HI R21, RZ, 0x6, R21 ;  /* 0x00000006ff157819 */ /* 0x001fc80000011615 */
[----:B------:R-:W-:-:S04]  /*11470*/  SGXT.U32 R21, R21, 0x1 ;  /* 0x000000011515781a */ /* 0x000fc80000000000 */
[----:B------:R-:W-:-:S04]  /*11480*/  LOP3.LUT R2, R21, 0xaa, RZ, 0xfc, !PT ;  /* 0x000000aa15027812 */ /* 0x000fc800078efcff */
[----:B------:R-:W-:Y:S01]  /*11490*/  ISETP.GE.AND P1, PT, R2, UR6, PT ;  /* 0x0000000602007c0c */ /* 0x000fe2000bf26270 */
[----:B---3--:R-:W-:Y:S01]  /*114a0*/  @!P0 IMAD.MOV.U32 R2, RZ, RZ, R18 ;  /* 0x000000ffff028224 */ /* 0x008fe200078e0012 */
[----:B--2---:R-:W-:-:S06]  /*114b0*/  PRMT R23, RZ, 0x7610, R23 ;  /* 0x00007610ff177816 */ /* 0x004fcc0000000017 */
[----:B----4-:R0:W2:Y:S04]  /*114c0*/  @!P0 LDG.E.U16 R23, [R2.64] ;  /* 0x0000000802178981 */ /* 0x0100a8000c1e1500 */
[----:B0-----:R-:W3:Y:S04]  /*114d0*/  LDL R2, [R1+0x78c] ;  /* 0x00078c0001027983 */ /* 0x001ee80000100800 */
[----:B------:R-:W3:Y:S01]  /*114e0*/  LDL R3, [R1+0x790] ;  /* 0x0007900001037983 */ /* 0x000ee20000100800 */
[----:B------:R-:W-:-:S03]  /*114f0*/  PRMT R13, RZ, 0x7610, R13 ;  /* 0x00007610ff0d7816 */ /* 0x000fc6000000000d */
[----:B------:R-:W0:Y:S01]  /*11500*/  S2R R21, SR_TID.X ;  /* 0x0000000000157919 */ /* 0x000e220000002100 */
[----:B---3--:R-:W-:-:S04]  /*11510*/  @!P1 LOP3.LUT R3, R3, R2, RZ, 0x3c, !PT ;  /* 0x0000000203039212 */ /* 0x008fc800078e3cff */
[----:B------:R-:W-:-:S04]  /*11520*/  @!P1 LOP3.LUT R2, R3, R2, RZ, 0x3c, !PT ;  /* 0x0000000203029212 */ /* 0x000fc800078e3cff */
[----:B------:R-:W-:-:S05]  /*11530*/  @!P1 LOP3.LUT R3, R3, R2, RZ, 0x3c, !PT ;  /* 0x0000000203039212 */ /* 0x000fca00078e3cff */
[----:B------:R-:W3:Y:S01]  /*11540*/  @!P1 LDG.E.U16 R13, [R2.64] ;  /* 0x00000008020d9981 */ /* 0x000ee2000c1e1500 */
[----:B0-----:R-:W-:-:S04]  /*11550*/  SHF.R.U32.HI R21, RZ, 0x6, R21 ;  /* 0x00000006ff157819 */ /* 0x001fc80000011615 */
[----:B------:R-:W-:-:S04]  /*11560*/  SGXT.U32 R21, R21, 0x1 ;  /* 0x000000011515781a */ /* 0x000fc80000000000 */
[----:B------:R-:W-:Y:S01]  /*11570*/  LOP3.LUT R18, R21, 0xac, RZ, 0xfc, !PT ;  /* 0x000000ac15127812 */ /* 0x000fe200078efcff */
[----:B--2---:R-:W-:Y:S03]  /*11580*/  STL [R1+0x176c], R23 ;  /* 0x00176c1701007387 */ /* 0x004fe60000100800 */
[----:B------:R-:W-:Y:S02]  /*11590*/  ISETP.GE.AND P0, PT, R18, UR6, PT ;  /* 0x0000000612007c0c */ /* 0x000fe4000bf06270 */
[----:B------:R-:W2:Y:S04]  /*115a0*/  LDL R18, [R1+0x778] ;  /* 0x0007780001127983 */ /* 0x000ea80000100800 */
[----:B---3--:R0:W-:Y:S04]  /*115b0*/  STL [R1+0x1a8], R13 ;  /* 0x0001a80d01007387 */ /* 0x0081e80000100800 */
[----:B------:R-:W3:Y:S04]  /*115c0*/  LDL R2, [R1+0x784] ;  /* 0x0007840001027983 */ /* 0x000ee80000100800 */
[----:B------:R-:W3:Y:S01]  /*115d0*/  LDL R3, [R1+0x788] ;  /* 0x0007880001037983 */ /* 0x000ee20000100800 */
[----:B------:R-:W-:-:S03]  /*115e0*/  PRMT R20, RZ, 0x7610, R20 ;  /* 0x00007610ff147816 */ /* 0x000fc60000000014 */
[----:B------:R-:W1:Y:S01]  /*115f0*/  S2R R21, SR_TID.X ;  /* 0x0000000000157919 */ /* 0x000e620000002100 */
[----:B---3--:R-:W-:-:S04]  /*11600*/  @!P0 LOP3.LUT R3, R3, R2, RZ, 0x3c, !PT ;  /* 0x0000000203038212 */ /* 0x008fc800078e3cff */
[----:B------:R-:W-:-:S04]  /*11610*/  @!P0 LOP3.LUT R2, R3, R2, RZ, 0x3c, !PT ;  /* 0x0000000203028212 */ /* 0x000fc800078e3cff */
[----:B------:R-:W-:-:S05]  /*11620*/  @!P0 LOP3.LUT R3, R3, R2, RZ, 0x3c, !PT ;  /* 0x0000000203038212 */ /* 0x000fca00078e3cff */
[----:B------:R3:W4:Y:S04]  /*11630*/  @!P0 LDG.E.U16 R20, [R2.64] ;  /* 0x0000000802148981 */ /* 0x000728000c1e1500 */
[----:B---3--:R-:W3:Y:S04]  /*11640*/  LDL R2, [R1+0x77c] ;  /* 0x00077c0001027983 */ /* 0x008ee80000100800 */
[----:B------:R-:W3:Y:S01]  /*11650*/  LDL R3, [R1+0x780] ;  /* 0x0007800001037983 */ /* 0x000ee20000100800 */
[----:B-1----:R-:W-:-:S04]  /*11660*/  SHF.R.U32.HI R21, RZ, 0x6, R21 ;  /* 0x00000006ff157819 */ /* 0x002fc80000011615 */
[----:B------:R-:W-:-:S04]  /*11670*/  SGXT.U32 R21, R21, 0x1 ;  /* 0x000000011515781a */ /* 0x000fc80000000000 */
[----:B0-----:R-:W-:-:S04]  /*11680*/  LOP3.LUT R13, R21, 0xae, RZ, 0xfc, !PT ;  /* 0x000000ae150d7812 */ /* 0x001fc800078efcff */
[----:B------:R-:W-:Y:S02]  /*11690*/  ISETP.GE.AND P1, PT, R13, UR6, PT ;  /* 0x000000060d007c0c */ /* 0x000fe4000bf26270 */
[----:B------:R-:W-:-:S11]  /*116a0*/  PRMT R22, RZ, 0x7610, R22 ;  /* 0x00007610ff167816 */ /* 0x000fd60000000016 */
[----:B---3--:R-:W-:-:S04]  /*116b0*/  @!P1 LOP3.LUT R3, R3, R2, RZ, 0x3c, !PT ;  /* 0x0000000203039212 */ /* 0x008fc800078e3cff */
[----:B------:R-:W-:-:S04]  /*116c0*/  @!P1 LOP3.LUT R2, R3, R2, RZ, 0x3c, !PT ;  /* 0x0000000203029212 */ /* 0x000fc800078e3cff */
[----:B------:R-:W-:-:S05]  /*116d0*/  @!P1 LOP3.LUT R3, R3, R2, RZ, 0x3c, !PT ;  /* 0x0000000203039212 */ /* 0x000fca00078e3cff */
[----:B------:R0:W3:Y:S04]  /*116e0*/  @!P1 LDG.E.U16 R22, [R2.64] ;  /* 0x0000000802169981 */ /* 0x0000e8000c1e1500 */
[----:B------:R-:W1:Y:S04]  /*116f0*/  S2R R21, SR_TID.X ;  /* 0x0000000000157919 */ /* 0x000e680000002100 */
[----:B0-----:R-:W0:Y:S01]  /*11700*/  S2R R3, SR_TID.X ;  /* 0x0000000000037919 */ /* 0x001e220000002100 */
[----:B-1----:R-:W-:-:S03]  /*11710*/  SHF.R.U32.HI R13, RZ, 0x6, R21 ;  /* 0x00000006ff0d7819 */ /* 0x002fc60000011615 */
[----:B------:R-:W2:Y:S01]  /*11720*/  LDL R21, [R1+0x770] ;  /* 0x0007700001157983 */ /* 0x000ea20000100800 */
[----:B0-----:R-:W-:-:S03]  /*11730*/  SHF.R.U32.HI R3, RZ, 0x6, R3 ;  /* 0x00000006ff037819 */ /* 0x001fc60000011603 */
[----:B----4-:R0:W-:Y:S01]  /*11740*/  STL [R1+0x1e4], R20 ;  /* 0x0001e41401007387 */ /* 0x0101e20000100800 */
[----:B------:R-:W-:-:S03]  /*11750*/  SGXT.U32 R3, R3, 0x1 ;  /* 0x000000010303781a */ /* 0x000fc60000000000 */
[----:B0-----:R-:W4:Y:S01]  /*11760*/  LDL R20, [R1+0x768] ;  /* 0x0007680001147983 */ /* 0x001f220000100800 */
[----:B------:R-:W-:-:S03]  /*11770*/  LOP3.LUT R2, R3, 0xb2, RZ, 0xfc, !PT ;  /* 0x000000b203027812 */ /* 0x000fc600078efcff */
[----:B---3--:R0:W-:Y:S04]  /*11780*/  STL [R1+0x1dc], R22 ;  /* 0x0001dc1601007387 */ /* 0x0081e80000100800 */
[----:B0-----:R-:W3:Y:S04]  /*11790*/  LDL.LU R22, [R1+0x1854] ;  /* 0x0018540001167983 */ /* 0x001ee80000300800 */
[----:B------:R-:W4:Y:S01]  /*117a0*/  LDL R3, [R1+0x774] ;  /* 0x0007740001037983 */ /* 0x000f220000100800 */
[----:B------:R-:W-:-:S04]  /*117b0*/  SGXT.U32 R13, R13, 0x1 ;  /* 0x000000010d0d781a */ /* 0x000fc80000000000 */
[----:B------:R-:W-:-:S04]  /*117c0*/  LOP3.LUT R13, R13, 0xb0, RZ, 0xfc, !PT ;  /* 0x000000b00d0d7812 */ /* 0x000fc800078efcff */
[----:B------:R-:W-:Y:S02]  /*117d0*/  ISETP.GE.AND P0, PT, R13, UR6, PT ;  /* 0x000000060d007c0c */ /* 0x000fe4000bf06270 */
[----:B------:R-:W-:-:S11]  /*117e0*/  ISETP.GE.AND P1, PT, R2, UR6, PT ;  /* 0x0000000602007c0c */ /* 0x000fd6000bf26270 */
[----:B--2---:R-:W-:Y:S01]  /*117f0*/  @!P0 IMAD.MOV.U32 R2, RZ, RZ, R18 ;  /* 0x000000ffff028224 */ /* 0x004fe200078e0012 */
[----:B---3--:R-:W-:Y:S02]  /*11800*/  PRMT R22, RZ, 0x7610, R22 ;  /* 0x00007610ff167816 */ /* 0x008fe40000000016 */
[----:B------:R-:W-:Y:S01]  /*11810*/  PRMT R8, RZ, 0x7610, R8 ;  /* 0x00007610ff087816 */ /* 0x000fe20000000008 */
[----:B------:R-:W0:Y:S04]  /*11820*/  S2R R13, SR_TID.X ;  /* 0x00000000000d7919 */ /* 0x000e280000002100 */
[----:B----4-:R1:W2:Y:S04]  /*11830*/  @!P0 LDG.E.U16 R22, [R2.64] ;  /* 0x0000000802168981 */ /* 0x0102a8000c1e1500 */
[----:B------:R-:W3:Y:S04]  /*11840*/  LDL R18, [R1+0x754] ;  /* 0x0007540001127983 */ /* 0x000ee80000100800 */
[----:B-1----:R-:W4:Y:S01]  /*11850*/  LDL R3, [R1+0x76c] ;  /* 0x00076c0001037983 */ /* 0x002f220000100800 */
[----:B------:R-:W-:Y:S01]  /*11860*/  @!P1 IMAD.MOV.U32 R2, RZ, RZ, R21 ;  /* 0x000000ffff029224 */ /* 0x000fe200078e0015 */
[----:B0-----:R-:W-:-:S04]  /*11870*/  SHF.R.U32.HI R13, RZ, 0x6, R13 ;  /* 0x00000006ff0d7819 */ /* 0x001fc8000001160d */
[----:B----4-:R0:W4:Y:S04]  /*11880*/  @!P1 LDG.E.U16 R8, [R2.64] ;  /* 0x0000000802089981 */ /* 0x010128000c1e1500 */
[----:B0-----:R-:W0:Y:S01]  /*11890*/  S2R R3, SR_TID.X ;  /* 0x0000000000037919 */ /* 0x001e220000002100 */
[----:B------:R-:W-:-:S04]  /*118a0*/  SGXT.U32 R13, R13, 0x1 ;  /* 0x000000010d0d781a */ /* 0x000fc80000000000 */
[----:B------:R-:W-:-:S04]  /*118b0*/  LOP3.LUT R13, R13, 0xb4, RZ, 0xfc, !PT ;  /* 0x000000b40d0d7812 */ /* 0x000fc800078efcff */
[----:B------:R-:W-:Y:S02]  /*118c0*/  ISETP.GE.AND P0, PT, R13, UR6, PT ;  /* 0x000000060d007c0c */ /* 0x000fe4000bf06270 */
[----:B------:R-:W2:Y:S01]  /*118d0*/  LDL R13, [R1+0x758] ;  /* 0x00075800010d7983 */ /* 0x000ea20000100800 */
[----:B0-----:R-:W-:-:S04]  /*118e0*/  SHF.R.U32.HI R3, RZ, 0x6, R3 ;  /* 0x00000006ff037819 */ /* 0x001fc80000011603 */
[----:B------:R-:W-:-:S04]  /*118f0*/  SGXT.U32 R3, R3, 0x1 ;  /* 0x000000010303781a */ /* 0x000fc80000000000 */
[----:B------:R-:W-:Y:S01]  /*11900*/  LOP3.LUT R2, R3, 0xb6, RZ, 0xfc, !PT ;  /* 0x000000b603027812 */ /* 0x000fe200078efcff */
[----:B----4-:R0:W-:Y:S04]  /*11910*/  STL [R1+0x1a0], R8 ;  /* 0x0001a00801007387 */ /* 0x0101e80000100800 */
[----:B0-----:R-:W4:Y:S04]  /*11920*/  LDL.LU R8, [R1+0x1850] ;  /* 0x0018500001087983 */ /* 0x001f280000300800 */
[----:B------:R-:W2:Y:S01]  /*11930*/  LDL R3, [R1+0x764] ;  /* 0x0007640001037983 */ /* 0x000ea20000100800 */
[----:B------:R-:W-:Y:S01]  /*11940*/  ISETP.GE.AND P1, PT, R2, UR6, PT ;  /* 0x0000000602007c0c */ /* 0x000fe2000bf26270 */
[----:B------:R-:W-:Y:S01]  /*11950*/  @!P0 IMAD.MOV.U32 R2, RZ, RZ, R20 ;  /* 0x000000ffff028224 */ /* 0x000fe200078e0014 */
[----:B------:R-:W-:-:S06]  /*11960*/  PRMT R0, RZ, 0x7610, R0 ;  /* 0x00007610ff007816 */ /* 0x000fcc0000000000 */
[----:B--2---:R-:W2:Y:S04]  /*11970*/  @!P0 LDG.E.U16 R0, [R2.64] ;  /* 0x0000000802008981 */ /* 0x004ea8000c1e1500 */
[----:B--2---:R0:W-:Y:S04]  /*11980*/  STL [R1+0x1d4], R0 ;  /* 0x0001d40001007387 */ /* 0x0041e80000100800 */
[----:B------:R-:W2:Y:S04]  /*11990*/  LDL R2, [R1+0x75c] ;  /* 0x00075c0001027983 */ /* 0x000ea80000100800 */
[----:B------:R-:W2:Y:S01]  /*119a0*/  LDL R3, [R1+0x760] ;  /* 0x0007600001037983 */ /* 0x000ea20000100800 */
[----:B----4-:R-:W-:-:S03]  /*119b0*/  PRMT R8, RZ, 0x7610, R8 ;  /* 0x00007610ff087816 */ /* 0x010fc60000000008 */
[----:B------:R-:W1:Y:S04]  /*119c0*/  S2R R21, SR_TID.X ;  /* 0x0000000000157919 */ /* 0x000e680000002100 */
[----:B------:R-:W4:Y:S01]  /*119d0*/  LDL R20, [R1+0x744] ;  /* 0x0007440001147983 */ /* 0x000f220000100800 */
[----:B--2---:R-:W-:-:S04]  /*119e0*/  @!P1 LOP3.LUT R3, R3, R2, RZ, 0x3c, !PT ;  /* 0x0000000203039212 */ /* 0x004fc800078e3cff */
[----:B------:R-:W-:-:S04]  /*119f0*/  @!P1 LOP3.LUT R2, R3, R2, RZ, 0x3c, !PT ;  /* 0x0000000203029212 */ /* 0x000fc800078e3cff */
[----:B------:R-:W-:-:S05]  /*11a00*/  @!P1 LOP3.LUT R3, R3, R2, RZ, 0x3c, !PT ;  /* 0x0000000203039212 */ /* 0x000fca00078e3cff */
[----:B------:R-:W2:Y:S01]  /*11a10*/  @!P1 LDG.E.U16 R8, [R2.64] ;  /* 0x0000000802089981 */ /* 0x000ea2000c1e1500 */
[----:B-1----:R-:W-:-:S04]  /*11a20*/  SHF.R.U32.HI R21, RZ, 0x6, R21 ;  /* 0x00000006ff157819 */ /* 0x002fc80000011615 */
[----:B------:R-:W-:-:S04]  /*11a30*/  SGXT.U32 R21, R21, 0x1 ;  /* 0x000000011515781a */ /* 0x000fc80000000000 */
[----:B0-----:R-:W-:-:S04]  /*11a40*/  LOP3.LUT R0, R21, 0xb8, RZ, 0xfc, !PT ;  /* 0x000000b815007812 */ /* 0x001fc800078efcff */
[----:B------:R-:W-:Y:S02]  /*11a50*/  ISETP.GE.AND P0, PT, R0, UR6, PT ;  /* 0x0000000600007c0c */ /* 0x000fe4000bf06270 */
[----:B------:R-:W3:Y:S04]  /*11a60*/  LDL R0, [R1+0x748] ;  /* 0x0007480001007983 */ /* 0x000ee80000100800 */
[----:B------:R-:W0:Y:S04]  /*11a70*/  S2R R21, SR_TID.X ;  /* 0x0000000000157919 */ /* 0x000e280000002100 */
[----:B--2---:R1:W-:Y:S04]  /*11a80*/  STL [R1+0x1d0], R8 ;  /* 0x0001d00801007387 */ /* 0x0043e80000100800 */
[----:B-1----:R-:W2:Y:S01]  /*11a90*/  LDL.LU R8, [R1+0x184c] ;  /* 0x00184c0001087983 */ /* 0x002ea20000300800 */
[----:B0-----:R-:W-:-:S04]  /*11aa0*/  SHF.R.U32.HI R21, RZ, 0x6, R21 ;  /* 0x00000006ff157819 */ /* 0x001fc80000011615 */
[----:B------:R-:W-:-:S04]  /*11ab0*/  SGXT.U32 R21, R21, 0x1 ;  /* 0x000000011515781a */ /* 0x000fc80000000000 */
[----:B------:R-:W-:Y:S01]  /*11ac0*/  LOP3.LUT R3, R21, 0xba, RZ, 0xfc, !PT ;  /* 0x000000ba15037812 */ /* 0x000fe200078efcff */
[----:B------:R-:W-:-:S03]  /*11ad0*/  @!P0 IMAD.MOV.U32 R2, RZ, RZ, R13 ;  /* 0x000000ffff028224 */ /* 0x000fc600078e000d */
[----:B------:R-:W-:Y:S01]  /*11ae0*/  ISETP.GE.AND P1, PT, R3, UR6, PT ;  /* 0x0000000603007c0c */ /* 0x000fe2000bf26270 */
[----:B---3--:R-:W-:Y:S01]  /*11af0*/  @!P0 IMAD.MOV.U32 R3, RZ, RZ, R18 ;  /* 0x000000ffff038224 */ /* 0x008fe200078e0012 */
[----:B--2---:R-:W-:Y:S02]  /*11b00*/  PRMT R8, RZ, 0x7610, R8 ;  /* 0x00007610ff087816 */ /* 0x004fe40000000008 */
[----:B------:R-:W-:Y:S01]  /*11b10*/  PRMT R7, RZ, 0x7610, R7 ;  /* 0x00007610ff077816 */ /* 0x000fe20000000007 */
[----:B------:R-:W0:Y:S04]  /*11b20*/  S2R R21, SR_TID.X ;  /* 0x0000000000157919 */ /* 0x000e280000002100 */
[----:B------:R1:W2:Y:S04]  /*11b30*/  @!P0 LDG.E.U16 R8, [R2.64] ;  /* 0x0000000802088981 */ /* 0x0002a8000c1e1500 */
[----:B------:R-:W3:Y:S04]  /*11b40*/  LDL R18, [R1+0x734] ;  /* 0x0007340001127983 */ /* 0x000ee80000100800 */
[----:B-1----:R-:W2:Y:S04]  /*11b50*/  LDL R2, [R1+0x74c] ;  /* 0x00074c0001027983 */ /* 0x002ea80000100800 */
[----:B------:R-:W2:Y:S02]  /*11b60*/  LDL R3, [R1+0x750] ;  /* 0x0007500001037983 */ /* 0x000ea40000100800 */
[----:B--2---:R-:W-:-:S04]  /*11b70*/  @!P1 LOP3.LUT R3, R3, R2, RZ, 0x3c, !PT ;  /* 0x0000000203039212 */ /* 0x004fc800078e3cff */
[----:B------:R-:W-:-:S04]  /*11b80*/  @!P1 LOP3.LUT R2, R3, R2, RZ, 0x3c, !PT ;  /* 0x0000000203029212 */ /* 0x000fc800078e3cff */
[----:B------:R-:W-:-:S05]  /*11b90*/  @!P1 LOP3.LUT R3, R3, R2, RZ, 0x3c, !PT ;  /* 0x0000000203039212 */ /* 0x000fca00078e3cff */
[----:B------:R-:W2:Y:S01]  /*11ba0*/  @!P1 LDG.E.U16 R7, [R2.64] ;  /* 0x0000000802079981 */ /* 0x000ea2000c1e1500 */
[----:B0-----:R-:W-:-:S04]  /*11bb0*/  SHF.R.U32.HI R13, RZ, 0x6, R21 ;  /* 0x00000006ff0d7819 */ /* 0x001fc80000011615 */
[----:B------:R-:W-:-:S04]  /*11bc0*/  SGXT.U32 R13, R13, 0x1 ;  /* 0x000000010d0d781a */ /* 0x000fc80000000000 */
[----:B------:R-:W-:-:S04]  /*11bd0*/  LOP3.LUT R13, R13, 0xbc, RZ, 0xfc, !PT ;  /* 0x000000bc0d0d7812 */ /* 0x000fc800078efcff */
[----:B------:R-:W-:Y:S02]  /*11be0*/  ISETP.GE.AND P0, PT, R13, UR6, PT ;  /* 0x000000060d007c0c */ /* 0x000fe4000bf06270 */
[----:B------:R-:W3:Y:S04]  /*11bf0*/  LDL R13, [R1+0x738] ;  /* 0x00073800010d7983 */ /* 0x000ee80000100800 */
[----:B--2---:R0:W-:Y:S04]  /*11c00*/  STL [R1+0x190], R7 ;  /* 0x0001900701007387 */ /* 0x0041e80000100800 */
[----:B0-----:R-:W2:Y:S03]  /*11c10*/  LDL.LU R7, [R1+0x1848] ;  /* 0x0018480001077983 */ /* 0x001ea60000300800 */
[----:B------:R-:W-:-:S02]  /*11c20*/  @!P0 IMAD.MOV.U32 R2, RZ, RZ, R0 ;  /* 0x000000ffff028224 */ /* 0x000fc400078e0000 */
[----:B----4-:R-:W-:Y:S01]  /*11c30*/  @!P0 IMAD.MOV.U32 R3, RZ, RZ, R20 ;  /* 0x000000ffff038224 */ /* 0x010fe200078e0014 */
[----:B------:R-:W4:Y:S01]  /*11c40*/  LDL R0, [R1+0x730] ;  /* 0x0007300001007983 */ /* 0x000f220000100800 */
[----:B--2---:R-:W-:-:S06]  /*11c50*/  PRMT R7, RZ, 0x7610, R7 ;  /* 0x00007610ff077816 */ /* 0x004fcc0000000007 */
[----:B------:R-:W2:Y:S01]  /*11c60*/  @!P0 LDG.E.U16 R7, [R2.64] ;  /* 0x0000000802078981 */ /* 0x000ea2000c1e1500 */
[----:B------:R-:W-:-:S04]  /*11c70*/  SHF.R.U32.HI R21, RZ, 0x6, R21 ;  /* 0x00000006ff157819 */ /* 0x000fc80000011615 */
[----:B------:R-:W-:-:S04]  /*11c80*/  SGXT.U32 R21, R21, 0x1 ;  /* 0x000000011515781a */ /* 0x000fc80000000000 */
[----:B------:R-:W-:Y:S01]  /*11c90*/  LOP3.LUT R21, R21, 0xbe, RZ, 0xfc, !PT ;  /* 0x000000be15157812 */ /* 0x000fe200078efcff */
[----:B--2---:R0:W-:Y:S04]  /*11ca0*/  STL [R1+0x1c8], R7 ;  /* 0x0001c80701007387 */ /* 0x0041e80000100800 */
[----:B0-----:R-:W2:Y:S04]  /*11cb0*/  LDL.LU R7, [R1+0x1844] ;  /* 0x0018440001077983 */ /* 0x001ea80000300800 */
[----:B------:R-:W3:Y:S04]  /*11cc0*/  LDL R2, [R1+0x73c] ;  /* 0x00073c0001027983 */ /* 0x000ee80000100800 */
[----:B------:R-:W3:Y:S01]  /*11cd0*/  LDL R3, [R1+0x740] ;  /* 0x0007400001037983 */ /* 0x000ee20000100800 */
[----:B------:R-:W-:-:S02]  /*11ce0*/  ISETP.GE.AND P1, PT, R21, UR6, PT ;  /* 0x0000000615007c0c */ /* 0x000fc4000bf26270 */
[----:B--2---:R-:W-:-:S11]  /*11cf0*/  PRMT R7, RZ, 0x7610, R7 ;  /* 0x00007610ff077816 */ /* 0x004fd60000000007 */
[----:B---3--:R-:W-:-:S04]  /*11d00*/  @!P1 LOP3.LUT R3, R3, R2, RZ, 0x3c, !PT ;  /* 0x0000000203039212 */ /* 0x008fc800078e3cff */
[----:B------:R-:W-:-:S04]  /*11d10*/  @!P1 LOP3.LUT R2, R3, R2, RZ, 0x3c, !PT ;  /* 0x0000000203029212 */ /* 0x000fc800078e3cff */
[----:B------:R-:W-:-:S05]  /*11d20*/  @!P1 LOP3.LUT R3, R3, R2, RZ, 0x3c, !PT ;  /* 0x0000000203039212 */ /* 0x000fca00078e3cff */
[----:B------:R-:W2:Y:S04]  /*11d30*/  @!P1 LDG.E.U16 R7, [R2.64] ;  /* 0x0000000802079981 */ /* 0x000ea8000c1e1500 */
[----:B------:R-:W0:Y:S04]  /*11d40*/  S2R R21, SR_TID.X ;  /* 0x0000000000157919 */ /* 0x000e280000002100 */
[----:B--2---:R1:W-:Y:S04]  /*11d50*/  STL [R1+0x1c0], R7 ;  /* 0x0001c00701007387 */ /* 0x0043e80000100800 */
[----:B-1----:R-:W2:Y:S01]  /*11d60*/  LDL.LU R7, [R1+0x1840] ;  /* 0x0018400001077983 */ /* 0x002ea20000300800 */
[----:B0-----:R-:W-:-:S04]  /*11d70*/  SHF.R.U32.HI R20, RZ, 0x6, R21 ;  /* 0x00000006ff147819 */ /* 0x001fc80000011615 */
[----:B------:R-:W-:-:S04]  /*11d80*/  SGXT.U32 R20, R20, 0x1 ;  /* 0x000000011414781a */ /* 0x000fc80000000000 */
[----:B------:R-:W-:-:S04]  /*11d90*/  LOP3.LUT R20, R20, 0xc0, RZ, 0xfc, !PT ;  /* 0x000000c014147812 */ /* 0x000fc800078efcff */
[----:B------:R-:W-:-:S13]  /*11da0*/  ISETP.GE.AND P0, PT, R20, UR6, PT ;  /* 0x0000000614007c0c */ /* 0x000fda000bf06270 */
[----:B------:R-:W-:Y:S02]  /*11db0*/  @!P0 IMAD.MOV.U32 R2, RZ, RZ, R13 ;  /* 0x000000ffff028224 */ /* 0x000fe400078e000d */
[----:B------:R-:W-:Y:S01]  /*11dc0*/  @!P0 IMAD.MOV.U32 R3, RZ, RZ, R18 ;  /* 0x000000ffff038224 */ /* 0x000fe200078e0012 */
[----:B--2---:R-:W-:-:S06]  /*11dd0*/  PRMT R7, RZ, 0x7610, R7 ;  /* 0x00007610ff077816 */ /* 0x004fcc0000000007 */
[----:B------:R0:W2:Y:S04]  /*11de0*/  @!P0 LDG.E.U16 R7, [R2.64] ;  /* 0x0000000802078981 */ /* 0x0000a8000c1e1500 */
[----:B0-----:R-:W3:Y:S01]  /*11df0*/  LDL R3, [R1+0x72c] ;  /* 0x00072c0001037983 */ /* 0x001ee20000100800 */
[----:B------:R-:W-:-:S04]  /*11e00*/  SHF.R.U32.HI R21, RZ, 0x6, R21 ;  /* 0x00000006ff157819 */ /* 0x000fc80000011615 */
[----:B------:R-:W-:-:S04]  /*11e10*/  SGXT.U32 R21, R21, 0x1 ;  /* 0x000000011515781a */ /* 0x000fc80000000000 */
[----:B------:R-:W-:-:S04]  /*11e20*/  LOP3.LUT R20, R21, 0xc2, RZ, 0xfc, !PT ;  /* 0x000000c215147812 */ /* 0x000fc800078efcff */
[----:B------:R-:W-:Y:S02]  /*11e30*/  ISETP.GE.AND P1, PT, R20, UR6, PT ;  /* 0x0000000614007c0c */ /* 0x000fe4000bf26270 */
[----:B------:R-:W-:Y:S01]  /*11e40*/  PRMT R6, RZ, 0x7610, R6 ;  /* 0x00007610ff067816 */ /* 0x000fe20000000006 */
[----:B------:R-:W0:Y:S04]  /*11e50*/  S2R R21, SR_TID.X ;  /* 0x0000000000157919 */ /* 0x000e280000002100 */
[----:B------:R-:W2:Y:S06]  /*11e60*/  LDL R20, [R1+0x720] ;  /* 0x0007200001147983 */ /* 0x000eac0000100800 */
[----:B----4-:R-:W-:-:S05]  /*11e70*/  @!P1 IMAD.MOV.U32 R2, RZ, RZ, R0 ;  /* 0x000000ffff029224 */ /* 0x010fca00078e0000 */
[----:B---3--:R-:W3:Y:S01]  /*11e80*/  @!P1 LDG.E.U16 R6, [R2.64] ;  /* 0x0000000802069981 */ /* 0x008ee2000c1e1500 */
[----:B0-----:R-:W-:-:S04]  /*11e90*/  SHF.R.U32.HI R21, RZ, 0x6, R21 ;  /* 0x00000006ff157819 */ /* 0x001fc80000011615 */
[----:B------:R-:W-:-:S04]  /*11ea0*/  SGXT.U32 R21, R21, 0x1 ;  /* 0x000000011515781a */ /* 0x000fc80000000000 */
[----:B------:R-:W-:Y:S02]  /*11eb0*/  LOP3.LUT R13, R21, 0xc4, RZ, 0xfc, !PT ;  /* 0x000000c4150d7812 */ /* 0x000fe400078efcff */
[----:B------:R-:W0:Y:S02]  /*11ec0*/  S2R R21, SR_TID.X ;  /* 0x0000000000157919 */ /* 0x000e240000002100 */
[----:B------:R-:W-:Y:S02]  /*11ed0*/  ISETP.GE.AND P0, PT, R13, UR6, PT ;  /* 0x000000060d007c0c */ /* 0x000fe4000bf06270 */
[----:B--2---:R-:W-:Y:S04]  /*11ee0*/  STL [R1+0x1768], R7 ;  /* 0x0017680701007387 */ /* 0x004fe80000100800 */
[----:B------:R-:W2:Y:S04]  /*11ef0*/  LDL R18, [R1+0x714] ;  /* 0x0007140001127983 */ /* 0x000ea80000100800 */
[----:B------:R-:W4:Y:S01]  /*11f00*/  LDL R13, [R1+0x718] ;  /* 0x00071800010d7983 */ /* 0x000f220000100800 */
[----:B0-----:R-:W-:-:S04]  /*11f10*/  SHF.R.U32.HI R21, RZ, 0x6, R21 ;  /* 0x00000006ff157819 */ /* 0x001fc80000011615 */
[----:B------:R-:W-:-:S04]  /*11f20*/  SGXT.U32 R21, R21, 0x1 ;  /* 0x000000011515781a */ /* 0x000fc80000000000 */
[----:B------:R-:W-:-:S04]  /*11f30*/  LOP3.LUT R21, R21, 0xc6, RZ, 0xfc, !PT ;  /* 0x000000c615157812 */ /* 0x000fc800078efcff */
[----:B------:R-:W-:Y:S01]  /*11f40*/  ISETP.GE.AND P1, PT, R21, UR6, PT ;  /* 0x0000000615007c0c */ /* 0x000fe2000bf26270 */
[----:B---3--:R0:W-:Y:S04]  /*11f50*/  STL [R1+0x128], R6 ;  /* 0x0001280601007387 */ /* 0x0081e80000100800 */
[----:B0-----:R-:W3:Y:S04]  /*11f60*/  LDL.LU R6, [R1+0x183c] ;  /* 0x00183c0001067983 */ /* 0x001ee80000300800 */
[----:B------:R-:W2:Y:S04]  /*11f70*/  LDL R2, [R1+0x724] ;  /* 0x0007240001027983 */ /* 0x000ea80000100800 */
[----:B------:R-:W2:Y:S04]  /*11f80*/  LDL R3, [R1+0x728] ;  /* 0x0007280001037983 */ /* 0x000ea80000100800 */
[----:B------:R-:W3:Y:S01]  /*11f90*/  LDL.LU R21, [R1+0x1838] ;  /* 0x0018380001157983 */ /* 0x000ee20000300800 */
[----:B--2---:R-:W-:-:S04]  /*11fa0*/  @!P0 LOP3.LUT R3, R3, R2, RZ, 0x3c, !PT ;  /* 0x0000000203038212 */ /* 0x004fc800078e3cff */
[C---:B------:R-:W-:Y:S02]  /*11fb0*/  @!P0 LOP3.LUT R2, R3.reuse, R2, RZ, 0x3c, !PT ;  /* 0x0000000203028212 */ /* 0x040fe400078e3cff */
[----:B---3--:R-:W-:Y:S02]  /*11fc0*/  PRMT R21, RZ, 0x7610, R21 ;  /* 0x00007610ff157816 */ /* 0x008fe40000000015 */
[----:B------:R-:W-:-:S05]  /*11fd0*/  @!P0 LOP3.LUT R3, R3, R2, RZ, 0x3c, !PT ;  /* 0x0000000203038212 */ /* 0x000fca00078e3cff */
[----:B------:R-:W2:Y:S04]  /*11fe0*/  @!P0 LDG.E.U16 R21, [R2.64] ;  /* 0x0000000802158981 */ /* 0x000ea8000c1e1500 */
[----:B--2---:R0:W-:Y:S04]  /*11ff0*/  STL [R1+0x1b8], R21 ;  /* 0x0001b81501007387 */ /* 0x0041e80000100800 */
[----:B0-----:R-:W2:Y:S04]  /*12000*/  LDL.LU R21, [R1+0x1834] ;  /* 0x0018340001157983 */ /* 0x001ea80000300800 */
[----:B------:R-:W3:Y:S01]  /*12010*/  LDL R3, [R1+0x71c] ;  /* 0x00071c0001037983 */ /* 0x000ee20000100800 */
[----:B------:R-:W-:-:S03]  /*12020*/  @!P1 IMAD.MOV.U32 R2, RZ, RZ, R20 ;  /* 0x000000ffff029224 */ /* 0x000fc600078e0014 */
[----:B------:R-:W0:Y:S01]  /*12030*/  S2R R0, SR_TID.X ;  /* 0x0000000000007919 */ /* 0x000e220000002100 */
[----:B--2---:R-:W-:-:S06]  /*12040*/  PRMT R21, RZ, 0x7610, R21 ;  /* 0x00007610ff157816 */ /* 0x004fcc0000000015 */
[----:B---3--:R1:W2:Y:S01]  /*12050*/  @!P1 LDG.E.U16 R21, [R2.64] ;  /* 0x0000000802159981 */ /* 0x0082a2000c1e1500 */
[----:B0-----:R-:W-:-:S04]  /*12060*/  SHF.R.U32.HI R0, RZ, 0x6, R0 ;  /* 0x00000006ff007819 */ /* 0x001fc80000011600 */
[----:B------:R-:W-:-:S04]  /*12070*/  SGXT.U32 R0, R0, 0x1 ;  /* 0x000000010000781a */ /* 0x000fc80000000000 */
[----:B------:R-:W-:-:S04]  /*12080*/  LOP3.LUT R0, R0, 0xc8, RZ, 0xfc, !PT ;  /* 0x000000c800007812 */ /* 0x000fc800078efcff */
[----:B------:R-:W-:Y:S02]  /*12090*/  ISETP.GE.AND P0, PT, R0, UR6, PT ;  /* 0x0000000600007c0c */ /* 0x000fe4000bf06270 */
[----:B------:R-:W3:Y:S04]  /*120a0*/  LDL R0, [R1+0x708] ;  /* 0x0007080001007983 */ /* 0x000ee80000100800 */
[----:B-1----:R-:W0:Y:S04]  /*120b0*/  S2R R3, SR_TID.X ;  /* 0x0000000000037919 */ /* 0x002e280000002100 */
[----:B--2---:R1:W-:Y:S04]  /*120c0*/  STL [R1+0x1b4], R21 ;  /* 0x0001b41501007387 */ /* 0x0043e80000100800 */
[----:B-1----:R-:W2:Y:S01]  /*120d0*/  LDL.LU R21, [R1+0x1830] ;  /* 0x0018300001157983 */ /* 0x002ea20000300800 */
[----:B0-----:R-:W-:-:S04]  /*120e0*/  SHF.R.U32.HI R3, RZ, 0x6, R3 ;  /* 0x00000006ff037819 */ /* 0x001fc80000011603 */
[----:B------:R-:W-:-:S04]  /*120f0*/  SGXT.U32 R3, R3, 0x1 ;  /* 0x000000010303781a */ /* 0x000fc80000000000 */
[----:B------:R-:W-:Y:S01]  /*12100*/  LOP3.LUT R3, R3, 0xca, RZ, 0xfc, !PT ;  /* 0x000000ca03037812 */ /* 0x000fe200078efcff */
[----:B----4-:R-:W-:-:S03]  /*12110*/  @!P0 IMAD.MOV.U32 R2, RZ, RZ, R13 ;  /* 0x000000ffff028224 */ /* 0x010fc600078e000d */
[----:B------:R-:W-:Y:S01]  /*12120*/  ISETP.GE.AND P1, PT, R3, UR6, PT ;  /* 0x0000000603007c0c */ /* 0x000fe2000bf26270 */
[----:B------:R-:W-:Y:S01]  /*12130*/  @!P0 IMAD.MOV.U32 R3, RZ, RZ, R18 ;  /* 0x000000ffff038224 */ /* 0x000fe200078e0012 */
[----:B--2---:R-:W-:-:S06]  /*12140*/  PRMT R21, RZ, 0x7610, R21 ;  /* 0x00007610ff157816 */ /* 0x004fcc0000000015 */
[----:B------:R0:W2:Y:S04]  /*12150*/  @!P0 LDG.E.U16 R21, [R2.64] ;  /* 0x0000000802158981 */ /* 0x0000a8000c1e1500 */
[----:B0-----:R-:W4:Y:S04]  /*12160*/  LDL R2, [R1+0x70c] ;  /* 0x00070c0001027983 */ /* 0x001f280000100800 */
[----:B------:R-:W4:Y:S01]  /*12170*/  LDL R3, [R1+0x710] ;  /* 0x0007100001037983 */ /* 0x000f220000100800 */
[----:B------:R-:W-:-:S03]  /*12180*/  PRMT R6, RZ, 0x7610, R6 ;  /* 0x00007610ff067816 */ /* 0x000fc60000000006 */
[----:B------:R-:W0:Y:S01]  /*12190*/  S2R R20, SR_TID.X ;  /* 0x0000000000147919 */ /* 0x000e220000002100 */
[----:B----4-:R-:W-:-:S04]  /*121a0*/  @!P1 LOP3.LUT R3, R3, R2, RZ, 0x3c, !PT ;  /* 0x0000000203039212 */ /* 0x010fc800078e3cff */
[----:B------:R-:W-:-:S04]  /*121b0*/  @!P1 LOP3.LUT R2, R3, R2, RZ, 0x3c, !PT ;  /* 0x0000000203029212 */ /* 0x000fc800078e3cff */
[----:B------:R-:W-:-:S05]  /*121c0*/  @!P1 LOP3.LUT R3, R3, R2, RZ, 0x3c, !PT ;  /* 0x0000000203039212 */ /* 0x000fca00078e3cff */
[----:B------:R-:W4:Y:S01]  /*121d0*/  @!P1 LDG.E.U16 R6, [R2.64] ;  /* 0x0000000802069981 */ /* 0x000f22000c1e1500 */
[----:B0-----:R-:W-:-:S04]  /*121e0*/  SHF.R.U32.HI R20, RZ, 0x6, R20 ;  /* 0x00000006ff147819 */ /* 0x001fc80000011614 */
[----:B------:R-:W-:-:S04]  /*121f0*/  SGXT.U32 R20, R20, 0x1 ;  /* 0x000000011414781a */ /* 0x000fc80000000000 */
[----:B------:R-:W-:Y:S01]  /*12200*/  LOP3.LUT R13, R20, 0xcc, RZ, 0xfc, !PT ;  /* 0x000000cc140d7812 */ /* 0x000fe200078efcff */
[----:B--2---:R-:W-:Y:S03]  /*12210*/  STL [R1+0x1764], R21 ;  /* 0x0017641501007387 */ /* 0x004fe60000100800 */
[----:B------:R-:W-:Y:S01]  /*12220*/  ISETP.GE.AND P0, PT, R13, UR6, PT ;  /* 0x000000060d007c0c */ /* 0x000fe2000bf06270 */
[----:B------:R-:W2:Y:S04]  /*12230*/  LDL R18, [R1+0x6f4] ;  /* 0x0006f40001127983 */ /* 0x000ea80000100800 */
[----:B------:R-:W2:Y:S04]  /*12240*/  LDL R13, [R1+0x6f8] ;  /* 0x0006f800010d7983 */ /* 0x000ea80000100800 */
[----:B------:R-:W0:Y:S04]  /*12250*/  S2R R20, SR_TID.X ;  /* 0x0000000000147919 */ /* 0x000e280000002100 */
[----:B----4-:R1:W-:Y:S04]  /*12260*/  STL [R1+0x120], R6 ;  /* 0x0001200601007387 */ /* 0x0103e80000100800 */
[----:B-1----:R-:W4:Y:S04]  /*12270*/  LDL.LU R6, [R1+0x182c] ;  /* 0x00182c0001067983 */ /* 0x002f280000300800 */
[----:B------:R-:W2:Y:S01]  /*12280*/  LDL R3, [R1+0x704] ;  /* 0x0007040001037983 */ /* 0x000ea20000100800 */
[----:B0-----:R-:W-:-:S04]  /*12290*/  SHF.R.U32.HI R20, RZ, 0x6, R20 ;  /* 0x00000006ff147819 */ /* 0x001fc80000011614 */
[----:B------:R-:W-:-:S04]  /*122a0*/  SGXT.U32 R20, R20, 0x1 ;  /* 0x000000011414781a */ /* 0x000fc80000000000 */
[----:B------:R-:W-:-:S04]  /*122b0*/  LOP3.LUT R2, R20, 0xce, RZ, 0xfc, !PT ;  /* 0x000000ce14027812 */ /* 0x000fc800078efcff */
[----:B------:R-:W-:Y:S01]  /*122c0*/  ISETP.GE.AND P1, PT, R2, UR6, PT ;  /* 0x0000000602007c0c */ /* 0x000fe2000bf26270 */
[----:B---3--:R-:W-:Y:S01]  /*122d0*/  @!P0 IMAD.MOV.U32 R2, RZ, RZ, R0 ;  /* 0x000000ffff028224 */ /* 0x008fe200078e0000 */
[----:B----4-:R-:W-:-:S06]  /*122e0*/  PRMT R6, RZ, 0x7610, R6 ;  /* 0x00007610ff067816 */ /* 0x010fcc0000000006 */
[----:B--2---:R-:W2:Y:S04]  /*122f0*/  @!P0 LDG.E.U16 R6, [R2.64] ;  /* 0x0000000802068981 */ /* 0x004ea8000c1e1500 */
[----:B------:R-:W0:Y:S04]  /*12300*/  S2R R20, SR_TID.X ;  /* 0x0000000000147919 */ /* 0x000e280000002100 */
[----:B--2---:R1:W-:Y:S04]  /*12310*/  STL [R1+0x1ac], R6 ;  /* 0x0001ac0601007387 */ /* 0x0043e80000100800 */
[----:B-1----:R-:W2:Y:S04]  /*12320*/  LDL.LU R6, [R1+0x1828] ;  /* 0x0018280001067983 */ /* 0x002ea80000300800 */
[----:B------:R-:W3:Y:S04]  /*12330*/  LDL R2, [R1+0x6fc] ;  /* 0x0006fc0001027983 */ /* 0x000ee80000100800 */
[----:B------:R-:W3:Y:S01]  /*12340*/  LDL R3, [R1+0x700] ;  /* 0x0007000001037983 */ /* 0x000ee20000100800 */
[----:B0-----:R-:W-:-:S04]  /*12350*/  SHF.R.U32.HI R20, RZ, 0x6, R20 ;  /* 0x00000006ff147819 */ /* 0x001fc80000011614 */
[----:B------:R-:W-:-:S04]  /*12360*/  SGXT.U32 R20, R20, 0x1 ;  /* 0x000000011414781a */ /* 0x000fc80000000000 */
[----:B------:R-:W-:Y:S02]  /*12370*/  LOP3.LUT R20, R20, 0xd0, RZ, 0xfc, !PT ;  /* 0x000000d014147812 */ /* 0x000fe400078efcff */
[----:B------:R-:W-:Y:S02]  /*12380*/  PRMT R28, RZ, 0x7610, R28 ;  /* 0x00007610ff1c7816 */ /* 0x000fe4000000001c */
[----:B------:R-:W-:Y:S02]  /*12390*/  ISETP.GE.AND P0, PT, R20, UR6, PT ;  /* 0x0000000614007c0c */ /* 0x000fe4000bf06270 */
[----:B------:R-:W4:Y:S01]  /*123a0*/  LDL.LU R20, [R1+0x1824] ;  /* 0x0018240001147983 */ /* 0x000f220000300800 */
[----:B---3--:R-:W-:-:S04]  /*123b0*/  @!P1 LOP3.LUT R3, R3, R2, RZ, 0x3c, !PT ;  /* 0x0000000203039212 */ /* 0x008fc800078e3cff */
[----:B------:R-:W-:-:S04]  /*123c0*/  @!P1 LOP3.LUT R2, R3, R2, RZ, 0x3c, !PT ;  /* 0x0000000203029212 */ /* 0x000fc800078e3cff */
[----:B------:R-:W-:-:S05]  /*123d0*/  @!P1 LOP3.LUT R3, R3, R2, RZ, 0x3c, !PT ;  /* 0x0000000203039212 */ /* 0x000fca00078e3cff */
[----:B------:R0:W3:Y:S01]  /*123e0*/  @!P1 LDG.E.U16 R28, [R2.64] ;  /* 0x00000008021c9981 */ /* 0x0000e2000c1e1500 */
[----:B----4-:R-:W-:Y:S01]  /*123f0*/  PRMT R20, RZ, 0x7610, R20 ;  /* 0x00007610ff147816 */ /* 0x010fe20000000014 */
[----:B0-----:R-:W-:Y:S02]  /*12400*/  @!P0 IMAD.MOV.U32 R2, RZ, RZ, R13 ;  /* 0x000000ffff028224 */ /* 0x001fe400078e000d */
[----:B------:R-:W-:-:S05]  /*12410*/  @!P0 IMAD.MOV.U32 R3, RZ, RZ, R18 ;  /* 0x000000ffff038224 */ /* 0x000fca00078e0012 */
[----:B------:R0:W4:Y:S04]  /*12420*/  @!P0 LDG.E.U16 R20, [R2.64] ;  /* 0x0000000802148981 */ /* 0x000128000c1e1500 */
[----:B------:R-:W1:Y:S04]  /*12430*/  S2R R0, SR_TID.X ;  /* 0x0000000000007919 */ /* 0x000e680000002100 */
[----:B---3--:R3:W-:Y:S04]  /*12440*/  STL [R1+0x1a4], R28 ;  /* 0x0001a41c01007387 */ /* 0x0087e80000100800 */
[----:B0-----:R-:W4:Y:S04]  /*12450*/  LDL R2, [R1+0x6ec] ;  /* 0x0006ec0001027983 */ /* 0x001f280000100800 */
[----:B------:R-:W4:Y:S01]  /*12460*/  LDL R3, [R1+0x6f0] ;  /* 0x0006f00001037983 */ /* 0x000f220000100800 */
[----:B-1----:R-:W-:-:S04]  /*12470*/  SHF.R.U32.HI R0, RZ, 0x6, R0 ;  /* 0x00000006ff007819 */ /* 0x002fc80000011600 */
[----:B------:R-:W-:-:S04]  /*12480*/  SGXT.U32 R0, R0, 0x1 ;  /* 0x000000010000781a */ /* 0x000fc80000000000 */
[----:B------:R-:W-:-:S04]  /*12490*/  LOP3.LUT R0, R0, 0xd2, RZ, 0xfc, !PT ;  /* 0x000000d200007812 */ /* 0x000fc800078efcff */
[----:B------:R-:W-:Y:S02]  /*124a0*/  ISETP.GE.AND P1, PT, R0, UR6, PT ;  /* 0x0000000600007c0c */ /* 0x000fe4000bf26270 */
[----:B--2---:R-:W-:Y:S01]  /*124b0*/  PRMT R6, RZ, 0x7610, R6 ;  /* 0x00007610ff067816 */ /* 0x004fe20000000006 */
[----:B---3--:R-:W0:Y:S04]  /*124c0*/  S2R R28, SR_TID.X ;  /* 0x00000000001c7919 */ /* 0x008e280000002100 */
[----:B------:R-:W2:Y:S06]  /*124d0*/  LDL R0, [R1+0x6e0] ;  /* 0x0006e00001007983 */ /* 0x000eac0000100800 */
[----:B----4-:R-:W-:-:S04]  /*124e0*/  @!P1 LOP3.LUT R3, R3, R2, RZ, 0x3c, !PT ;  /* 0x0000000203039212 */ /* 0x010fc800078e3cff */
[----:B------:R-:W-:-:S04]  /*124f0*/  @!P1 LOP3.LUT R2, R3, R2, RZ, 0x3c, !PT ;  /* 0x0000000203029212 */ /* 0x000fc800078e3cff */
[----:B------:R-:W-:-:S05]  /*12500*/  @!P1 LOP3.LUT R3, R3, R2, RZ, 0x3c, !PT ;  /* 0x0000000203039212 */ /* 0x000fca00078e3cff */
[----:B------:R-:W3:Y:S01]  /*12510*/  @!P1 LDG.E.U16 R6, [R2.64] ;  /* 0x0000000802069981 */ /* 0x000ee2000c1e1500 */
[----:B0-----:R-:W-:-:S04]  /*12520*/  SHF.R.U32.HI R28, RZ, 0x6, R28 ;  /* 0x00000006ff1c7819 */ /* 0x001fc8000001161c */
[----:B------:R-:W-:-:S04]  /*12530*/  SGXT.U32 R28, R28, 0x1 ;  /* 0x000000011c1c781a */ /* 0x000fc80000000000 */
[----:B------:R-:W-:Y:S01]  /*12540*/  LOP3.LUT R13, R28, 0xd4, RZ, 0xfc, !PT ;  /* 0x000000d41c0d7812 */ /* 0x000fe200078efcff */
[----:B------:R-:W-:Y:S03]  /*12550*/  STL [R1+0x1760], R20 ;  /* 0x0017601401007387 */ /* 0x000fe60000100800 */
[----:B------:R-:W-:Y:S01]  /*12560*/  ISETP.GE.AND P0, PT, R13, UR6, PT ;  /* 0x000000060d007c0c */ /* 0x000fe2000bf06270 */
[----:B------:R-:W4:Y:S04]  /*12570*/  LDL R18, [R1+0x6d4] ;  /* 0x0006d40001127983 */ /* 0x000f280000100800 */
[----:B------:R-:W2:Y:S04]  /*12580*/  LDL R13, [R1+0x6d8] ;  /* 0x0006d800010d7983 */ /* 0x000ea80000100800 */
[----:B---3--:R0:W-:Y:S04]  /*12590*/  STL [R1+0x104], R6 ;  /* 0x0001040601007387 */ /* 0x0081e80000100800 */
[----:B0-----:R-:W3:Y:S04]  /*125a0*/  LDL.LU R6, [R1+0x1820] ;  /* 0x0018200001067983 */ /* 0x001ee80000300800 */
[----:B------:R-:W2:Y:S04]  /*125b0*/  LDL R2, [R1+0x6e4] ;  /* 0x0006e40001027983 */ /* 0x000ea80000100800 */
[----:B------:R-:W2:Y:S01]  /*125c0*/  LDL R3, [R1+0x6e8] ;  /* 0x0006e80001037983 */ /* 0x000ea20000100800 */
[----:B---3--:R-:W-:-:S02]  /*125d0*/  PRMT R6, RZ, 0x7610, R6 ;  /* 0x00007610ff067816 */ /* 0x008fc40000000006 */
[----:B--2---:R-:W-:-:S04]  /*125e0*/  @!P0 LOP3.LUT R3, R3, R2, RZ, 0x3c, !PT ;  /* 0x0000000203038212 */ /* 0x004fc800078e3cff */
[----:B------:R-:W-:-:S04]  /*125f0*/  @!P0 LOP3.LUT R2, R3, R2, RZ, 0x3c, !PT ;  /* 0x0000000203028212 */ /* 0x000fc800078e3cff */
[----:B------:R-:W-:-:S05]  /*12600*/  @!P0 LOP3.LUT R3, R3, R2, RZ, 0x3c, !PT ;  /* 0x0000000203038212 */ /* 0x000fca00078e3cff */
[----:B------:R0:W2:Y:S04]  /*12610*/  @!P0 LDG.E.U16 R6, [R2.64] ;  /* 0x0000000802068981 */ /* 0x0000a8000c1e1500 */
[----:B0-----:R-:W0:Y:S02]  /*12620*/  S2R R3, SR_TID.X ;  /* 0x0000000000037919 */ /* 0x001e240000002100 */
[----:B0-----:R-:W-:-:S04]  /*12630*/  SHF.R.U32.HI R3, RZ, 0x6, R3 ;  /* 0x00000006ff037819 */ /* 0x001fc80000011603 */
[----:B------:R-:W-:-:S04]  /*12640*/  SGXT.U32 R3, R3, 0x1 ;  /* 0x000000010303781a */ /* 0x000fc80000000000 */
[----:B------:R-:W-:Y:S01]  /*12650*/  LOP3.LUT R2, R3, 0xd8, RZ, 0xfc, !PT ;  /* 0x000000d803027812 */ /* 0x000fe200078efcff */
[----:B------:R-:W0:Y:S04]  /*12660*/  S2R R28, SR_TID.X ;  /* 0x00000000001c7919 */ /* 0x000e280000002100 */
[----:B--2---:R1:W-:Y:S04]  /*12670*/  STL [R1+0x19c], R6 ;  /* 0x00019c0601007387 */ /* 0x0043e80000100800 */
[----:B-1----:R-:W2:Y:S04]  /*12680*/  LDL.LU R6, [R1+0x181c] ;  /* 0x00181c0001067983 */ /* 0x002ea80000300800 */
[----:B------:R-:W3:Y:S01]  /*12690*/  LDL R3, [R1+0x6dc] ;  /* 0x0006dc0001037983 */ /* 0x000ee20000100800 */
[----:B0-----:R-:W-:-:S04]  /*126a0*/  SHF.R.U32.HI R28, RZ, 0x6, R28 ;  /* 0x00000006ff1c7819 */ /* 0x001fc8000001161c */
[----:B------:R-:W-:-:S04]  /*126b0*/  SGXT.U32 R28, R28, 0x1 ;  /* 0x000000011c1c781a */ /* 0x000fc80000000000 */
[----:B------:R-:W-:-:S04]  /*126c0*/  LOP3.LUT R28, R28, 0xd6, RZ, 0xfc, !PT ;  /* 0x000000d61c1c7812 */ /* 0x000fc800078efcff */
[----:B------:R-:W-:Y:S02]  /*126d0*/  ISETP.GE.AND P1, PT, R28, UR6, PT ;  /* 0x000000061c007c0c */ /* 0x000fe4000bf26270 */
[----:B------:R-:W-:-:S11]  /*126e0*/  ISETP.GE.AND P0, PT, R2, UR6, PT ;  /* 0x0000000602007c0c */ /* 0x000fd6000bf06270 */
[----:B------:R-:W-:Y:S01]  /*126f0*/  @!P1 IMAD.MOV.U32 R2, RZ, RZ, R0 ;  /* 0x000000ffff029224 */ /* 0x000fe200078e0000 */
[----:B--2---:R-:W-:-:S06]  /*12700*/  PRMT R6, RZ, 0x7610, R6 ;  /* 0x00007610ff067816 */ /* 0x004fcc0000000006 */
[----:B---3--:R-:W2:Y:S04]  /*12710*/  @!P1 LDG.E.U16 R6, [R2.64] ;  /* 0x0000000802069981 */ /* 0x008ea8000c1e1500 */
[----:B--2---:R0:W-:Y:S04]  /*12720*/  STL [R1+0x198], R6 ;  /* 0x0001980601007387 */ /* 0x0041e80000100800 */
[----:B0-----:R-:W2:Y:S01]  /*12730*/  LDL.LU R6, [R1+0x1818] ;  /* 0x0018180001067983 */ /* 0x001ea20000300800 */
[----:B------:R-:W-:Y:S02]  /*12740*/  @!P0 IMAD.MOV.U32 R2, RZ, RZ, R13 ;  /* 0x000000ffff028224 */ /* 0x000fe400078e000d */
[----:B----4-:R-:W-:Y:S01]  /*12750*/  @!P0 IMAD.MOV.U32 R3, RZ, RZ, R18 ;  /* 0x000000ffff038224 */ /* 0x010fe200078e0012 */
[----:B------:R-:W0:Y:S01]  /*12760*/  S2R R28, SR_TID.X ;  /* 0x00000000001c7919 */ /* 0x000e220000002100 */
[----:B--2---:R-:W-:-:S06]  /*12770*/  PRMT R6, RZ, 0x7610, R6 ;  /* 0x00007610ff067816 */ /* 0x004fcc0000000006 */
[----:B------:R1:W2:Y:S04]  /*12780*/  @!P0 LDG.E.U16 R6, [R2.64] ;  /* 0x0000000802068981 */ /* 0x0002a8000c1e1500 */
[----:B-1----:R-:W3:Y:S04]  /*12790*/  LDL R2, [R1+0x6cc] ;  /* 0x0006cc0001027983 */ /* 0x002ee80000100800 */
[----:B------:R-:W3:Y:S01]  /*127a0*/  LDL R3, [R1+0x6d0] ;  /* 0x0006d00001037983 */ /* 0x000ee20000100800 */
[----:B0-----:R-:W-:-:S04]  /*127b0*/  SHF.R.U32.HI R28, RZ, 0x6, R28 ;  /* 0x00000006ff1c7819 */ /* 0x001fc8000001161c */
[----:B------:R-:W-:-:S04]  /*127c0*/  SGXT.U32 R28, R28, 0x1 ;  /* 0x000000011c1c781a */ /* 0x000fc80000000000 */
[----:B------:R-:W-:-:S04]  /*127d0*/  LOP3.LUT R28, R28, 0xda, RZ, 0xfc, !PT ;  /* 0x000000da1c1c7812 */ /* 0x000fc800078efcff */
[----:B------:R-:W-:Y:S02]  /*127e0*/  ISETP.GE.AND P1, PT, R28, UR6, PT ;  /* 0x000000061c007c0c */ /* 0x000fe4000bf26270 */
[----:B------:R-:W-:Y:S01]  /*127f0*/  PRMT R14, RZ, 0x7610, R14 ;  /* 0x00007610ff0e7816 */ /* 0x000fe2000000000e */
[----:B------:R-:W0:Y:S04]  /*12800*/  S2R R0, SR_TID.X ;  /* 0x0000000000007919 */ /* 0x000e280000002100 */
[----:B------:R-:W4:Y:S06]  /*12810*/  LDL R28, [R1+0x6c0] ;  /* 0x0006c000011c7983 */ /* 0x000f2c0000100800 */
[----:B---3--:R-:W-:-:S04]  /*12820*/  @!P1 LOP3.LUT R3, R3, R2, RZ, 0x3c, !PT ;  /* 0x0000000203039212 */ /* 0x008fc800078e3cff */
[----:B------:R-:W-:-:S04]  /*12830*/  @!P1 LOP3.LUT R2, R3, R2, RZ, 0x3c, !PT ;  /* 0x0000000203029212 */ /* 0x000fc800078e3cff */
[----:B------:R-:W-:-:S05]  /*12840*/  @!P1 LOP3.LUT R3, R3, R2, RZ, 0x3c, !PT ;  /* 0x0000000203039212 */ /* 0x000fca00078e3cff */
[----:B------:R-:W3:Y:S01]  /*12850*/  @!P1 LDG.E.U16 R14, [R2.64] ;  /* 0x00000008020e9981 */ /* 0x000ee2000c1e1500 */
[----:B0-----:R-:W-:-:S04]  /*12860*/  SHF.R.U32.HI R0, RZ, 0x6, R0 ;  /* 0x00000006ff007819 */ /* 0x001fc80000011600 */
[----:B------:R-:W-:-:S04]  /*12870*/  SGXT.U32 R0, R0, 0x1 ;  /* 0x000000010000781a */ /* 0x000fc80000000000 */
[----:B------:R-:W-:Y:S02]  /*12880*/  LOP3.LUT R13, R0, 0xdc, RZ, 0xfc, !PT ;  /* 0x000000dc000d7812 */ /* 0x000fe400078efcff */
[----:B------:R-:W0:Y:S02]  /*12890*/  S2R R0, SR_TID.X ;  /* 0x0000000000007919 */ /* 0x000e240000002100 */
[----:B------:R-:W-:Y:S02]  /*128a0*/  ISETP.GE.AND P0, PT, R13, UR6, PT ;  /* 0x000000060d007c0c */ /* 0x000fe4000bf06270 */
[----:B------:R-:W2:Y:S01]  /*128b0*/  LDL R13, [R1+0x6b4] ;  /* 0x0006b400010d7983 */ /* 0x000ea20000100800 */
[----:B0-----:R-:W-:-:S03]  /*128c0*/  SHF.R.U32.HI R18, RZ, 0x6, R0 ;  /* 0x00000006ff127819 */ /* 0x001fc60000011600 */
[----:B------:R-:W2:Y:S04]  /*128d0*/  LDL R0, [R1+0x6b8] ;  /* 0x0006b80001007983 */ /* 0x000ea80000100800 */
[----:B---3--:R0:W-:Y:S04]  /*128e0*/  STL [R1+0x100], R14 ;  /* 0x0001000e01007387 */ /* 0x0081e80000100800 */
[----:B0-----:R-:W3:Y:S04]  /*128f0*/  LDL.LU R14, [R1+0x1814] ;  /* 0x00181400010e7983 */ /* 0x001ee80000300800 */
[----:B------:R-:W2:Y:S04]  /*12900*/  LDL R2, [R1+0x6c4] ;  /* 0x0006c40001027983 */ /* 0x000ea80000100800 */
[----:B------:R-:W2:Y:S01]  /*12910*/  LDL R3, [R1+0x6c8] ;  /* 0x0006c80001037983 */ /* 0x000ea20000100800 */
[----:B------:R-:W-:-:S02]  /*12920*/  PRMT R5, RZ, 0x7610, R5 ;  /* 0x00007610ff057816 */ /* 0x000fc40000000005 */
        /* <DEDUP_REMOVED lines=8> */
[----:B--2---:R0:W-:Y:S04]  /*129b0*/  STL [R1+0x12c], R5 ;  /* 0x00012c0501007387 */ /* 0x0041e80000100800 */
[----:B0-----:R-:W2:Y:S04]  /*129c0*/  LDL.LU R5, [R1+0x1810] ;  /* 0x0018100001057983 */ /* 0x001ea80000300800 */
[----:B------:R-:W2:Y:S01]  /*129d0*/  LDL R3, [R1+0x6bc] ;  /* 0x0006bc0001037983 */ /* 0x000ea20000100800 */
[----:B------:R-:W-:-:S04]  /*129e0*/  SGXT.U32 R18, R18, 0x1 ;  /* 0x000000011212781a */ /* 0x000fc80000000000 */
[----:B------:R-:W-:-:S04]  /*129f0*/  LOP3.LUT R18, R18, 0xde, RZ, 0xfc, !PT ;  /* 0x000000de12127812 */ /* 0x000fc800078efcff */
[----:B------:R-:W-:Y:S02]  /*12a00*/  ISETP.GE.AND P1, PT, R18, UR6, PT ;  /* 0x0000000612007c0c */ /* 0x000fe4000bf26270 */
[----:B------:R-:W-:Y:S02]  /*12a10*/  ISETP.GE.AND P0, PT, R2, UR6, PT ;  /* 0x0000000602007c0c */ /* 0x000fe4000bf06270 */
[----:B---3--:R-:W-:-:S09]  /*12a20*/  PRMT R14, RZ, 0x7610, R14 ;  /* 0x00007610ff0e7816 */ /* 0x008fd2000000000e */
[----:B----4-:R-:W-:-:S05]  /*12a30*/  @!P1 IMAD.MOV.U32 R2, RZ, RZ, R28 ;  /* 0x000000ffff029224 */ /* 0x010fca00078e001c */
[----:B--2---:R0:W2:Y:S01]  /*12a40*/  @!P1 LDG.E.U16 R14, [R2.64] ;  /* 0x00000008020e9981 */ /* 0x0040a2000c1e1500 */
[----:B------:R-:W-:Y:S01]  /*12a50*/  PRMT R5, RZ, 0x7610, R5 ;  /* 0x00007610ff057816 */ /* 0x000fe20000000005 */
[----:B0-----:R-:W-:Y:S02]  /*12a60*/  @!P0 IMAD.MOV.U32 R2, RZ, RZ, R0 ;  /* 0x000000ffff028224 */ /* 0x001fe400078e0000 */
[----:B------:R-:W-:-:S05]  /*12a70*/  @!P0 IMAD.MOV.U32 R3, RZ, RZ, R13 ;  /* 0x000000ffff038224 */ /* 0x000fca00078e000d */
[----:B------:R0:W3:Y:S04]  /*12a80*/  @!P0 LDG.E.U16 R5, [R2.64] ;  /* 0x0000000802058981 */ /* 0x0000e8000c1e1500 */
[----:B------:R-:W1:Y:S04]  /*12a90*/  S2R R18, SR_TID.X ;  /* 0x0000000000127919 */ /* 0x000e680000002100 */
[----:B--2---:R2:W-:Y:S04]  /*12aa0*/  STL [R1+0x124], R14 ;  /* 0x0001240e01007387 */ /* 0x0045e80000100800 */
[----:B0-----:R-:W4:Y:S04]  /*12ab0*/  LDL R2, [R1+0x6ac] ;  /* 0x0006ac0001027983 */ /* 0x001f280000100800 */
[----:B------:R-:W4:Y:S01]  /*12ac0*/  LDL R3, [R1+0x6b0] ;  /* 0x0006b00001037983 */ /* 0x000f220000100800 */
[----:B-1----:R-:W-:-:S02]  /*12ad0*/  SHF.R.U32.HI R18, RZ, 0x6, R18 ;  /* 0x00000006ff127819 */ /* 0x002fc40000011612 */
[----:B------:R-:W-:Y:S01]  /*12ae0*/  PRMT R4, RZ, 0x7610, R4 ;  /* 0x00007610ff047816 */ /* 0x000fe20000000004 */
[----:B--2---:R-:W0:Y:S01]  /*12af0*/  S2R R14, SR_TID.X ;  /* 0x00000000000e7919 */ /* 0x004e220000002100 */
[----:B------:R-:W-:-:S03]  /*12b00*/  SGXT.U32 R18, R18, 0x1 ;  /* 0x000000011212781a */ /* 0x000fc60000000000 */
[----:B------:R-:W2:Y:S01]  /*12b10*/  LDL R28, [R1+0x69c] ;  /* 0x00069c00011c7983 */ /* 0x000ea20000100800 */
[----:B------:R-:W-:-:S03]  /*12b20*/  LOP3.LUT R18, R18, 0xe2, RZ, 0xfc, !PT ;  /* 0x000000e212127812 */ /* 0x000fc600078efcff */
[----:B------:R-:W2:Y:S01]  /*12b30*/  LDL R13, [R1+0x694] ;  /* 0x00069400010d7983 */ /* 0x000ea20000100800 */
[----:B------:R-:W-:-:S03]  /*12b40*/  ISETP.GE.AND P1, PT, R18, UR6, PT ;  /* 0x0000000612007c0c */ /* 0x000fc6000bf26270 */
[----:B------:R-:W2:Y:S10]  /*12b50*/  LDL R18, [R1+0x6a0] ;  /* 0x0006a00001127983 */ /* 0x000eb40000100800 */
[----:B----4-:R-:W-:-:S04]  /*12b60*/  @!P1 LOP3.LUT R3, R3, R2, RZ, 0x3c, !PT ;  /* 0x0000000203039212 */ /* 0x010fc800078e3cff */
[----:B------:R-:W-:-:S04]  /*12b70*/  @!P1 LOP3.LUT R2, R3, R2, RZ, 0x3c, !PT ;  /* 0x0000000203029212 */ /* 0x000fc800078e3cff */
[----:B------:R-:W-:-:S05]  /*12b80*/  @!P1 LOP3.LUT R3, R3, R2, RZ, 0x3c, !PT ;  /* 0x0000000203039212 */ /* 0x000fca00078e3cff */
[----:B------:R-:W4:Y:S01]  /*12b90*/  @!P1 LDG.E.U16 R4, [R2.64] ;  /* 0x0000000802049981 */ /* 0x000f22000c1e1500 */
[----:B0-----:R-:W-:-:S04]  /*12ba0*/  SHF.R.U32.HI R14, RZ, 0x6, R14 ;  /* 0x00000006ff0e7819 */ /* 0x001fc8000001160e */
[----:B------:R-:W-:-:S04]  /*12bb0*/  SGXT.U32 R14, R14, 0x1 ;  /* 0x000000010e0e781a */ /* 0x000fc80000000000 */
[----:B------:R-:W-:Y:S02]  /*12bc0*/  LOP3.LUT R0, R14, 0xe4, RZ, 0xfc, !PT ;  /* 0x000000e40e007812 */ /* 0x000fe400078efcff */
[----:B------:R-:W0:Y:S02]  /*12bd0*/  S2R R14, SR_TID.X ;  /* 0x00000000000e7919 */ /* 0x000e240000002100 */
[----:B------:R-:W-:Y:S02]  /*12be0*/  ISETP.GE.AND P0, PT, R0, UR6, PT ;  /* 0x0000000600007c0c */ /* 0x000fe4000bf06270 */
[----:B------:R-:W2:Y:S01]  /*12bf0*/  LDL R0, [R1+0x698] ;  /* 0x0006980001007983 */ /* 0x000ea20000100800 */
[----:B0-----:R-:W-:-:S04]  /*12c00*/  SHF.R.U32.HI R14, RZ, 0x6, R14 ;  /* 0x00000006ff0e7819 */ /* 0x001fc8000001160e */
[----:B------:R-:W-:Y:S01]  /*12c10*/  SGXT.U32 R14, R14, 0x1 ;  /* 0x000000010e0e781a */ /* 0x000fe20000000000 */
[----:B----4-:R0:W-:Y:S04]  /*12c20*/  STL [R1+0xd4], R4 ;  /* 0x0000d40401007387 */ /* 0x0101e80000100800 */
[----:B------:R-:W4:Y:S04]  /*12c30*/  LDL R2, [R1+0x6a4] ;  /* 0x0006a40001027983 */ /* 0x000f280000100800 */
[----:B------:R-:W4:Y:S01]  /*12c40*/  LDL R3, [R1+0x6a8] ;  /* 0x0006a80001037983 */ /* 0x000f220000100800 */
[----:B0-----:R-:W-:-:S04]  /*12c50*/  LOP3.LUT R4, R14, 0xe6, RZ, 0xfc, !PT ;  /* 0x000000e60e047812 */ /* 0x001fc800078efcff */
[----:B------:R-:W-:Y:S02]  /*12c60*/  ISETP.GE.AND P1, PT, R4, UR6, PT ;  /* 0x0000000604007c0c */ /* 0x000fe4000bf26270 */
[----:B------:R-:W2:Y:S01]  /*12c70*/  LDL.LU R4, [R1+0x180c] ;  /* 0x00180c0001047983 */ /* 0x000ea20000300800 */
[----:B------:R-:W-:Y:S02]  /*12c80*/  PRMT R15, RZ, 0x7610, R15 ;  /* 0x00007610ff0f7816 */ /* 0x000fe4000000000f */
[----:B----4-:R-:W-:-:S04]  /*12c90*/  @!P0 LOP3.LUT R3, R3, R2, RZ, 0x3c, !PT ;  /* 0x0000000203038212 */ /* 0x010fc800078e3cff */
[C---:B------:R-:W-:Y:S02]  /*12ca0*/  @!P0 LOP3.LUT R2, R3.reuse, R2, RZ, 0x3c, !PT ;  /* 0x0000000203028212 */ /* 0x040fe400078e3cff */
[----:B--2---:R-:W-:Y:S02]  /*12cb0*/  PRMT R4, RZ, 0x7610, R4 ;  /* 0x00007610ff047816 */ /* 0x004fe40000000004 */
[----:B------:R-:W-:-:S05]  /*12cc0*/  @!P0 LOP3.LUT R3, R3, R2, RZ, 0x3c, !PT ;  /* 0x0000000203038212 */ /* 0x000fca00078e3cff */
[----:B------:R0:W2:Y:S04]  /*12cd0*/  @!P0 LDG.E.U16 R4, [R2.64] ;  /* 0x0000000802048981 */ /* 0x0000a8000c1e1500 */
[----:B0-----:R-:W0:Y:S01]  /*12ce0*/  S2R R3, SR_TID.X ;  /* 0x0000000000037919 */ /* 0x001e220000002100 */
[----:B------:R-:W-:Y:S01]  /*12cf0*/  @!P1 IMAD.MOV.U32 R2, RZ, RZ, R18 ;  /* 0x000000ffff029224 */ /* 0x000fe200078e0012 */
[----:B0-----:R-:W-:-:S04]  /*12d00*/  SHF.R.U32.HI R3, RZ, 0x6, R3 ;  /* 0x00000006ff037819 */ /* 0x001fc80000011603 */
[----:B------:R-:W-:-:S04]  /*12d10*/  SGXT.U32 R3, R3, 0x1 ;  /* 0x000000010303781a */ /* 0x000fc80000000000 */
[----:B------:R-:W-:-:S04]  /*12d20*/  LOP3.LUT R3, R3, 0xe8, RZ, 0xfc, !PT ;  /* 0x000000e803037812 */ /* 0x000fc800078efcff */
[----:B------:R-:W-:Y:S01]  /*12d30*/  ISETP.GE.AND P0, PT, R3, UR6, PT ;  /* 0x0000000603007c0c */ /* 0x000fe2000bf06270 */
[----:B------:R-:W-:-:S05]  /*12d40*/  @!P1 IMAD.MOV.U32 R3, RZ, RZ, R28 ;  /* 0x000000ffff039224 */ /* 0x000fca00078e001c */
[----:B------:R0:W4:Y:S04]  /*12d50*/  @!P1 LDG.E.U16 R15, [R2.64] ;  /* 0x00000008020f9981 */ /* 0x000128000c1e1500 */
[----:B--2---:R1:W-:Y:S04]  /*12d60*/  STL [R1+0x10c], R4 ;  /* 0x00010c0401007387 */ /* 0x0043e80000100800 */
[----:B-1----:R-:W2:Y:S04]  /*12d70*/  LDL.LU R4, [R1+0x1808] ;  /* 0x0018080001047983 */ /* 0x002ea80000300800 */
[----:B------:R-:W3:Y:S04]  /*12d80*/  LDL R28, [R1+0x67c] ;  /* 0x00067c00011c7983 */ /* 0x000ee80000100800 */
[----:B------:R-:W3:Y:S04]  /*12d90*/  LDL R18, [R1+0x680] ;  /* 0x0006800001127983 */ /* 0x000ee80000100800 */
[----:B------:R-:W1:Y:S01]  /*12da0*/  S2R R14, SR_TID.X ;  /* 0x00000000000e7919 */ /* 0x000e620000002100 */
[----:B0-----:R-:W-:-:S02]  /*12db0*/  @!P0 IMAD.MOV.U32 R2, RZ, RZ, R0 ;  /* 0x000000ffff028224 */ /* 0x001fc400078e0000 */
[----:B------:R-:W-:Y:S01]  /*12dc0*/  @!P0 IMAD.MOV.U32 R3, RZ, RZ, R13 ;  /* 0x000000ffff038224 */ /* 0x000fe200078e000d */
[----:B----4-:R0:W-:Y:S01]  /*12dd0*/  STL [R1+0x108], R15 ;  /* 0x0001080f01007387 */ /* 0x0101e20000100800 */
[----:B-1----:R-:W-:-:S03]  /*12de0*/  SHF.R.U32.HI R14, RZ, 0x6, R14 ;  /* 0x00000006ff0e7819 */ /* 0x002fc6000001160e */
[----:B------:R-:W4:Y:S04]  /*12df0*/  LDL R13, [R1+0x678] ;  /* 0x00067800010d7983 */ /* 0x000f280000100800 */
[----:B0-----:R-:W0:Y:S01]  /*12e00*/  S2R R15, SR_TID.X ;  /* 0x00000000000f7919 */ /* 0x001e220000002100 */
[----:B------:R-:W-:-:S04]  /*12e10*/  SGXT.U32 R14, R14, 0x1 ;  /* 0x000000010e0e781a */ /* 0x000fc80000000000 */
[----:B------:R-:W-:-:S04]  /*12e20*/  LOP3.LUT R14, R14, 0xea, RZ, 0xfc, !PT ;  /* 0x000000ea0e0e7812 */ /* 0x000fc800078efcff */
[----:B------:R-:W-:Y:S02]  /*12e30*/  ISETP.GE.AND P1, PT, R14, UR6, PT ;  /* 0x000000060e007c0c */ /* 0x000fe4000bf26270 */
[----:B------:R-:W3:Y:S01]  /*12e40*/  LDL R14, [R1+0x674] ;  /* 0x00067400010e7983 */ /* 0x000ee20000100800 */
[----:B0-----:R-:W-:-:S04]  /*12e50*/  SHF.R.U32.HI R15, RZ, 0x6, R15 ;  /* 0x00000006ff0f7819 */ /* 0x001fc8000001160f */
[----:B------:R-:W-:-:S04]  /*12e60*/  SGXT.U32 R15, R15, 0x1 ;  /* 0x000000010f0f781a */ /* 0x000fc80000000000 */
[----:B------:R-:W-:Y:S02]  /*12e70*/  LOP3.LUT R15, R15, 0xec, RZ, 0xfc, !PT ;  /* 0x000000ec0f0f7812 */ /* 0x000fe400078efcff */
[----:B--2---:R-:W-:-:S06]  /*12e80*/  PRMT R4, RZ, 0x7610, R4 ;  /* 0x00007610ff047816 */ /* 0x004fcc0000000004 */
[----:B------:R0:W2:Y:S01]  /*12e90*/  @!P0 LDG.E.U16 R4, [R2.64] ;  /* 0x0000000802048981 */ /* 0x0000a2000c1e1500 */
[----:B------:R-:W-:-:S03]  /*12ea0*/  ISETP.GE.AND P0, PT, R15, UR6, PT ;  /* 0x000000060f007c0c */ /* 0x000fc6000bf06270 */
[----:B0-----:R-:W2:Y:S04]  /*12eb0*/  LDL R2, [R1+0x68c] ;  /* 0x00068c0001027983 */ /* 0x001ea80000100800 */
        /* <DEDUP_REMOVED lines=9> */
[----:B------:R-:W3:Y:S04]  /*12f50*/  LDL R2, [R1+0x684] ;  /* 0x0006840001027983 */ /* 0x000ee80000100800 */
[----:B------:R-:W3:Y:S01]  /*12f60*/  LDL R3, [R1+0x688] ;  /* 0x0006880001037983 */ /* 0x000ee20000100800 */
[----:B------:R-:W-:-:S03]  /*12f70*/  PRMT R16, RZ, 0x7610, R16 ;  /* 0x00007610ff107816 */ /* 0x000fc60000000010 */
[----:B------:R-:W0:Y:S02]  /*12f80*/  S2R R0, SR_TID.X ;  /* 0x0000000000007919 */ /* 0x000e240000002100 */
[----:B0-----:R-:W-:-:S04]  /*12f90*/  SHF.R.U32.HI R0, RZ, 0x6, R0 ;  /* 0x00000006ff007819 */ /* 0x001fc80000011600 */
[----:B------:R-:W-:-:S04]  /*12fa0*/  SGXT.U32 R0, R0, 0x1 ;  /* 0x000000010000781a */ /* 0x000fc80000000000 */
[----:B------:R-:W-:-:S04]  /*12fb0*/  LOP3.LUT R0, R0, 0xee, RZ, 0xfc, !PT ;  /* 0x000000ee00007812 */ /* 0x000fc800078efcff */
[----:B------:R-:W-:Y:S02]  /*12fc0*/  ISETP.GE.AND P1, PT, R0, UR6, PT ;  /* 0x0000000600007c0c */ /* 0x000fe4000bf26270 */
[----:B------:R-:W-:Y:S01]  /*12fd0*/  PRMT R17, RZ, 0x7610, R17 ;  /* 0x00007610ff117816 */ /* 0x000fe20000000011 */
[----:B------:R-:W4:Y:S01]  /*12fe0*/  LDL.LU R0, [R1+0x654] ;  /* 0x0006540001007983 */ /* 0x000f220000300800 */
[----:B---3--:R-:W-:-:S04]  /*12ff0*/  @!P0 LOP3.LUT R3, R3, R2, RZ, 0x3c, !PT ;  /* 0x0000000203038212 */ /* 0x008fc800078e3cff */
[----:B------:R-:W-:-:S04]  /*13000*/  @!P0 LOP3.LUT R2, R3, R2, RZ, 0x3c, !PT ;  /* 0x0000000203028212 */ /* 0x000fc800078e3cff */
[----:B------:R-:W-:-:S05]  /*13010*/  @!P0 LOP3.LUT R3, R3, R2, RZ, 0x3c, !PT ;  /* 0x0000000203038212 */ /* 0x000fca00078e3cff */
[----:B------:R0:W3:Y:S04]  /*13020*/  @!P0 LDG.E.U16 R16, [R2.64] ;  /* 0x0000000802108981 */ /* 0x0000e8000c1e1500 */
[----:B0-----:R-:W0:Y:S01]  /*13030*/  S2R R3, SR_TID.X ;  /* 0x0000000000037919 */ /* 0x001e220000002100 */
[----:B--2---:R-:W-:Y:S01]  /*13040*/  SHF.R.U32.HI R15, RZ, 0x6, R15 ;  /* 0x00000006ff0f7819 */ /* 0x004fe2000001160f */
[----:B------:R-:W-:-:S03]  /*13050*/  @!P1 IMAD.MOV.U32 R2, RZ, RZ, R18 ;  /* 0x000000ffff029224 */ /* 0x000fc600078e0012 */
[----:B------:R-:W-:Y:S02]  /*13060*/  SGXT.U32 R15, R15, 0x1 ;  /* 0x000000010f0f781a */ /* 0x000fe40000000000 */
[----:B0-----:R-:W-:-:S04]  /*13070*/  SHF.R.U32.HI R3, RZ, 0x6, R3 ;  /* 0x00000006ff037819 */ /* 0x001fc80000011603 */
[----:B------:R-:W-:-:S04]  /*13080*/  SGXT.U32 R3, R3, 0x1 ;  /* 0x000000010303781a */ /* 0x000fc80000000000 */
[----:B------:R-:W-:-:S04]  /*13090*/  LOP3.LUT R3, R3, 0xf0, RZ, 0xfc, !PT ;  /* 0x000000f003037812 */ /* 0x000fc800078efcff */
[----:B------:R-:W-:Y:S01]  /*130a0*/  ISETP.GE.AND P0, PT, R3, UR6, PT ;  /* 0x0000000603007c0c */ /* 0x000fe2000bf06270 */
[----:B------:R-:W-:Y:S01]  /*130b0*/  @!P1 IMAD.MOV.U32 R3, RZ, RZ, R28 ;  /* 0x000000ffff039224 */ /* 0x000fe200078e001c */
[----:B------:R-:W-:-:S04]  /*130c0*/  LOP3.LUT R15, R15, 0xf2, RZ, 0xfc, !PT ;  /* 0x000000f20f0f7812 */ /* 0x000fc800078efcff */
[----:B------:R0:W2:Y:S01]  /*130d0*/  @!P1 LDG.E.U16 R17, [R2.64] ;  /* 0x0000000802119981 */ /* 0x0000a2000c1e1500 */
[----:B------:R-:W-:-:S06]  /*130e0*/  ISETP.GE.AND P1, PT, R15, UR6, PT ;  /* 0x000000060f007c0c */ /* 0x000fcc000bf26270 */
[----:B------:R-:W-:Y:S02]  /*130f0*/  @!P0 IMAD.MOV.U32 R15, RZ, RZ, R14 ;  /* 0x000000ffff0f8224 */ /* 0x000fe400078e000e */
[----:B----4-:R-:W-:Y:S01]  /*13100*/  @!P0 IMAD.MOV.U32 R14, RZ, RZ, R13 ;  /* 0x000000ffff0e8224 */ /* 0x010fe200078e000d */
[----:B0-----:R-:W-:-:S06]  /*13110*/  PRMT R3, RZ, 0x7610, R3 ;  /* 0x00007610ff037816 */ /* 0x001fcc0000000003 */
[----:B------:R0:W4:Y:S04]  /*13120*/  @!P0 LDG.E.U16 R3, [R14.64] ;  /* 0x000000080e038981 */ /* 0x000128000c1e1500 */
[----:B------:R-:W1:Y:S02]  /*13130*/  S2R R28, SR_TID.X ;  /* 0x00000000001c7919 */ /* 0x000e640000002100 */
[----:B-1----:R-:W-:-:S04]  /*13140*/  SHF.R.U32.HI R28, RZ, 0x6, R28 ;  /* 0x00000006ff1c7819 */ /* 0x002fc8000001161c */
[----:B------:R-:W-:-:S04]  /*13150*/  SGXT.U32 R28, R28, 0x1 ;  /* 0x000000011c1c781a */ /* 0x000fc80000000000 */
[----:B------:R-:W-:-:S04]  /*13160*/  LOP3.LUT R13, R28, 0xf8, RZ, 0xfc, !PT ;  /* 0x000000f81c0d7812 */ /* 0x000fc800078efcff */
[----:B------:R-:W-:Y:S01]  /*13170*/  ISETP.GE.AND P2, PT, R13, UR6, PT ;  /* 0x000000060d007c0c */ /* 0x000fe2000bf46270 */
[----:B---3--:R1:W-:Y:S04]  /*13180*/  STL [R1+0xdc], R16 ;  /* 0x0000dc1001007387 */ /* 0x0083e80000100800 */
[----:B-1----:R-:W3:Y:S04]  /*13190*/  LDL.LU R16, [R1+0x17fc] ;  /* 0x0017fc0001107983 */ /* 0x002ee80000300800 */
[----:B------:R-:W3:Y:S04]  /*131a0*/  LDL R18, [R1+0x65c] ;  /* 0x00065c0001127983 */ /* 0x000ee80000100800 */
[----:B--2---:R1:W-:Y:S04]  /*131b0*/  STL [R1+0xd8], R17 ;  /* 0x0000d81101007387 */ /* 0x0043e80000100800 */
[----:B0-----:R-:W2:Y:S04]  /*131c0*/  LDL R14, [R1+0x66c] ;  /* 0x00066c00010e7983 */ /* 0x001ea80000100800 */
[----:B------:R-:W2:Y:S04]  /*131d0*/  LDL R15, [R1+0x670] ;  /* 0x00067000010f7983 */ /* 0x000ea80000100800 */
[----:B-1----:R-:W3:Y:S04]  /*131e0*/  LDL R17, [R1+0x660] ;  /* 0x0006600001117983 */ /* 0x002ee80000100800 */
[----:B----4-:R-:W-:Y:S04]  /*131f0*/  STL [R1+0x175c], R3 ;  /* 0x00175c0301007387 */ /* 0x010fe80000100800 */
[----:B------:R-:W4:Y:S01]  /*13200*/  LDL.LU R13, [R1+0x17f8] ;  /* 0x0017f800010d7983 */ /* 0x000f220000300800 */
[----:B--2---:R-:W-:-:S04]  /*13210*/  @!P1 LOP3.LUT R15, R15, R14, RZ, 0x3c, !PT ;  /* 0x0000000e0f0f9212 */ /* 0x004fc800078e3cff */
[----:B------:R-:W-:-:S04]  /*13220*/  @!P1 LOP3.LUT R14, R15, R14, RZ, 0x3c, !PT ;  /* 0x0000000e0f0e9212 */ /* 0x000fc800078e3cff */
[----:B------:R-:W-:Y:S02]  /*13230*/  @!P1 LOP3.LUT R15, R15, R14, RZ, 0x3c, !PT ;  /* 0x0000000e0f0f9212 */ /* 0x000fe400078e3cff */
[----:B----4-:R-:W-:-:S06]  /*13240*/  PRMT R13, RZ, 0x7610, R13 ;  /* 0x00007610ff0d7816 */ /* 0x010fcc000000000d */
[----:B------:R-:W2:Y:S04]  /*13250*/  @!P1 LDG.E.U16 R13, [R14.64] ;  /* 0x000000080e0d9981 */ /* 0x000ea8000c1e1500 */
[----:B------:R-:W0:Y:S02]  /*13260*/  S2R R28, SR_TID.X ;  /* 0x00000000001c7919 */ /* 0x000e240000002100 */
[----:B0-----:R-:W-:Y:S02]  /*13270*/  SHF.R.U32.HI R28, RZ, 0x6, R28 ;  /* 0x00000006ff1c7819 */ /* 0x001fe4000001161c */
[----:B--2---:R0:W-:Y:S04]  /*13280*/  STL [R1+0xc4], R13 ;  /* 0x0000c40d01007387 */ /* 0x0041e80000100800 */
[----:B0-----:R-:W2:Y:S04]  /*13290*/  LDL.LU R13, [R1+0x17f4] ;  /* 0x0017f400010d7983 */ /* 0x001ea80000300800 */
[----:B------:R-:W4:Y:S01]  /*132a0*/  LDL R15, [R1+0x658] ;  /* 0x00065800010f7983 */ /* 0x000f220000100800 */
[----:B------:R-:W-:-:S04]  /*132b0*/  SGXT.U32 R28, R28, 0x1 ;  /* 0x000000011c1c781a */ /* 0x000fc80000000000 */
[----:B------:R-:W-:Y:S02]  /*132c0*/  LOP3.LUT R14, R28, 0xf4, RZ, 0xfc, !PT ;  /* 0x000000f41c0e7812 */ /* 0x000fe400078efcff */
[----:B------:R-:W0:Y:S01]  /*132d0*/  S2R R28, SR_TID.X ;  /* 0x00000000001c7919 */ /* 0x000e220000002100 */
[----:B------:R-:W-:Y:S02]  /*132e0*/  PRMT R2, RZ, 0x7610, R2 ;  /* 0x00007610ff027816 */ /* 0x000fe40000000002 */
[----:B------:R-:W-:Y:S01]  /*132f0*/  ISETP.GE.AND P0, PT, R14, UR6, PT ;  /* 0x000000060e007c0c */ /* 0x000fe2000bf06270 */
[----:B------:R1:W-:Y:S01]  /*13300*/  STL [R1+0xdc0], R0 ;  /* 0x000dc00001007387 */ /* 0x0003e20000100800 */
[----:B0-----:R-:W-:-:S04]  /*13310*/  SHF.R.U32.HI R28, RZ, 0x6, R28 ;  /* 0x00000006ff1c7819 */ /* 0x001fc8000001161c */
[----:B------:R-:W-:-:S04]  /*13320*/  SGXT.U32 R28, R28, 0x1 ;  /* 0x000000011c1c781a */ /* 0x000fc80000000000 */
[----:B------:R-:W-:-:S04]  /*13330*/  LOP3.LUT R28, R28, 0xf6, RZ, 0xfc, !PT ;  /* 0x000000f61c1c7812 */ /* 0x000fc800078efcff */
[----:B------:R-:W-:Y:S01]  /*13340*/  ISETP.GE.AND P1, PT, R28, UR6, PT ;  /* 0x000000061c007c0c */ /* 0x000fe2000bf26270 */
[----:B----4-:R-:W-:Y:S02]  /*13350*/  @!P2 IMAD.MOV.U32 R14, RZ, RZ, R15 ;  /* 0x000000ffff0ea224 */ /* 0x010fe400078e000f */
[----:B------:R-:W-:Y:S02]  /*13360*/  @!P2 IMAD.MOV.U32 R15, RZ, RZ, R0 ;  /* 0x000000ffff0fa224 */ /* 0x000fe400078e0000 */
[----:B-1----:R-:W4:Y:S04]  /*13370*/  LDL.LU R0, [R1+0x648] ;  /* 0x0006480001007983 */ /* 0x002f280000300800 */
[----:B------:R0:W2:Y:S04]  /*13380*/  @!P2 LDG.E.U16 R2, [R14.64] ;  /* 0x000000080e02a981 */ /* 0x0000a8000c1e1500 */
[----:B0-----:R-:W2:Y:S04]  /*13390*/  LDL R14, [R1+0x664] ;  /* 0x00066400010e7983 */ /* 0x001ea80000100800 */
[----:B------:R-:W2:Y:S04]  /*133a0*/  LDL R15, [R1+0x668] ;  /* 0x00066800010f7983 */ /* 0x000ea80000100800 */
[----:B------:R-:W3:Y:S01]  /*133b0*/  LDL.LU R28, [R1+0x17f0] ;  /* 0x0017f000011c7983 */ /* 0x000ee20000300800 */
[----:B--2---:R-:W-:-:S04]  /*133c0*/  @!P0 LOP3.LUT R15, R15, R14, RZ, 0x3c, !PT ;  /* 0x0000000e0f0f8212 */ /* 0x004fc800078e3cff */
[C---:B------:R-:W-:Y:S02]  /*133d0*/  @!P0 LOP3.LUT R14, R15.reuse, R14, RZ, 0x3c, !PT ;  /* 0x0000000e0f0e8212 */ /* 0x040fe400078e3cff */
[----:B---3--:R-:W-:Y:S02]  /*133e0*/  PRMT R28, RZ, 0x7610, R28 ;  /* 0x00007610ff1c7816 */ /* 0x008fe4000000001c */
[----:B------:R-:W-:-:S05]  /*133f0*/  @!P0 LOP3.LUT R15, R15, R14, RZ, 0x3c, !PT ;  /* 0x0000000e0f0f8212 */ /* 0x000fca00078e3cff */
[----:B------:R0:W2:Y:S04]  /*13400*/  @!P0 LDG.E.U16 R28, [R14.64] ;  /* 0x000000080e1c8981 */ /* 0x0000a8000c1e1500 */
[----:B0-----:R-:W0:Y:S01]  /*13410*/  S2R R15, SR_TID.X ;  /* 0x00000000000f7919 */ /* 0x001e220000002100 */
[----:B------:R-:W-:Y:S01]  /*13420*/  PRMT R12, RZ, 0x7610, R12 ;  /* 0x00007610ff0c7816 */ /* 0x000fe2000000000c */
[----:B------:R-:W-:Y:S01]  /*13430*/  @!P1 IMAD.MOV.U32 R14, RZ, RZ, R17 ;  /* 0x000000ffff0e9224 */ /* 0x000fe200078e0011 */
[----:B0-----:R-:W-:-:S04]  /*13440*/  SHF.R.U32.HI R15, RZ, 0x6, R15 ;  /* 0x00000006ff0f7819 */ /* 0x001fc8000001160f */
[----:B------:R-:W-:-:S04]  /*13450*/  SGXT.U32 R15, R15, 0x1 ;  /* 0x000000010f0f781a */ /* 0x000fc80000000000 */
[----:B------:R-:W-:-:S04]  /*13460*/  LOP3.LUT R15, R15, 0xfa, RZ, 0xfc, !PT ;  /* 0x000000fa0f0f7812 */ /* 0x000fc800078efcff */
[----:B------:R-:W-:Y:S01]  /*13470*/  ISETP.GE.AND P0, PT, R15, UR6, PT ;  /* 0x000000060f007c0c */ /* 0x000fe2000bf06270 */
[----:B------:R-:W-:-:S05]  /*13480*/  @!P1 IMAD.MOV.U32 R15, RZ, RZ, R18 ;  /* 0x000000ffff0f9224 */ /* 0x000fca00078e0012 */
[----:B------:R0:W3:Y:S04]  /*13490*/  @!P1 LDG.E.U16 R12, [R14.64] ;  /* 0x000000080e0c9981 */ /* 0x0000e8000c1e1500 */
[----:B--2---:R1:W-:Y:S04]  /*134a0*/  STL [R1+0xcc], R28 ;  /* 0x0000cc1c01007387 */ /* 0x0043e80000100800 */
[----:B-1----:R-:W2:Y:S04]  /*134b0*/  LDL.LU R28, [R1+0x17ec] ;  /* 0x0017ec00011c7983 */ /* 0x002ea80000300800 */
[----:B0-----:R-:W4:Y:S04]  /*134c0*/  LDL R14, [R1+0x64c] ;  /* 0x00064c00010e7983 */ /* 0x001f280000100800 */
[----:B------:R-:W4:Y:S04]  /*134d0*/  LDL R15, [R1+0x650] ;  /* 0x00065000010f7983 */ /* 0x000f280000100800 */
[----:B------:R-:W0:Y:S01]  /*134e0*/  S2R R17, SR_TID.X ;  /* 0x0000000000117919 */ /* 0x000e220000002100 */
[----:B------:R-:W-:-:S03]  /*134f0*/  PRMT R16, RZ, 0x7610, R16 ;  /* 0x00007610ff107816 */ /* 0x000fc60000000010 */
[----:B------:R-:W4:Y:S04]  /*13500*/  LDL R18, [R1+0x63c] ;  /* 0x00063c0001127983 */ /* 0x000f280000100800 */
[----:B---3--:R0:W-:Y:S02]  /*13510*/  STL [R1+0xc8], R12 ;  /* 0x0000c80c01007387 */ /* 0x0081e40000100800 */
[----:B0-----:R-:W-:Y:S02]  /*13520*/  SHF.R.U32.HI R12, RZ, 0x6, R17 ;  /* 0x00000006ff0c7819 */ /* 0x001fe40000011611 */
[----:B------:R-:W3:Y:S01]  /*13530*/  LDL R17, [R1+0x640] ;  /* 0x0006400001117983 */ /* 0x000ee20000100800 */
[----:B--2---:R-:W-:Y:S02]  /*13540*/  LOP3.LUT R28, R28, 0xfc, RZ, 0xfc, !PT ;  /* 0x000000fc1c1c7812 */ /* 0x004fe400078efcff */
[----:B----4-:R-:W-:-:S04]  /*13550*/  @!P0 LOP3.LUT R15, R15, R14, RZ, 0x3c, !PT ;  /* 0x0000000e0f0f8212 */ /* 0x010fc800078e3cff */
[----:B------:R-:W-:-:S04]  /*13560*/  @!P0 LOP3.LUT R14, R15, R14, RZ, 0x3c, !PT ;  /* 0x0000000e0f0e8212 */ /* 0x000fc800078e3cff */
[----:B------:R-:W-:Y:S02]  /*13570*/  @!P0 LOP3.LUT R15, R15, R14, RZ, 0x3c, !PT ;  /* 0x0000000e0f0f8212 */ /* 0x000fe400078e3cff */
[----:B------:R-:W-:Y:S02]  /*13580*/  ISETP.GE.AND P1, PT, R28, UR6, PT ;  /* 0x000000061c007c0c */ /* 0x000fe4000bf26270 */
[----:B------:R-:W2:Y:S04]  /*13590*/  LDL.LU R28, [R1+0x17e8] ;  /* 0x0017e800011c7983 */ /* 0x000ea80000300800 */
[----:B------:R0:W4:Y:S04]  /*135a0*/  @!P0 LDG.E.U16 R16, [R14.64] ;  /* 0x000000080e108981 */ /* 0x000128000c1e1500 */
[----:B0-----:R-:W2:Y:S01]  /*135b0*/  LDL R15, [R1+0x644] ;  /* 0x00064400010f7983 */ /* 0x001ea20000100800 */
[----:B------:R-:W-:-:S02]  /*135c0*/  PRMT R19, RZ, 0x7610, R19 ;  /* 0x00007610ff137816 */ /* 0x000fc40000000013 */
[----:B------:R-:W-:Y:S01]  /*135d0*/  @!P1 IMAD.MOV.U32 R14, RZ, RZ, R0 ;  /* 0x000000ffff0e9224 */ /* 0x000fe200078e0000 */
[----:B------:R-:W-:-:S04]  /*135e0*/  SGXT.U32 R12, R12, 0x1 ;  /* 0x000000010c0c781a */ /* 0x000fc80000000000 */
[----:B------:R-:W-:-:S04]  /*135f0*/  LOP3.LUT R12, R12, 0xfe, RZ, 0xfc, !PT ;  /* 0x000000fe0c0c7812 */ /* 0x000fc800078efcff */
[----:B------:R-:W-:Y:S01]  /*13600*/  ISETP.GE.AND P0, PT, R12, UR6, PT ;  /* 0x000000060c007c0c */ /* 0x000fe2000bf06270 */
[----:B--2---:R3:W2:Y:S01]  /*13610*/  @!P1 LDG.E.U16 R19, [R14.64] ;  /* 0x000000080e139981 */ /* 0x0046a2000c1e1500 */
[----:B------:R-:W-:-:S03]  /*13620*/  PRMT R11, RZ, 0x7610, R11 ;  /* 0x00007610ff0b7816 */ /* 0x000fc6000000000b */
[----:B----4-:R0:W-:Y:S08]  /*13630*/  STL [R1+0xb8], R16 ;  /* 0x0000b81001007387 */ /* 0x0101f00000100800 */
[----:B---3--:R-:W-:Y:S02]  /*13640*/  @!P0 IMAD.MOV.U32 R14, RZ, RZ, R17 ;  /* 0x000000ffff0e8224 */ /* 0x008fe400078e0011 */
[----:B------:R-:W-:Y:S01]  /*13650*/  @!P0 IMAD.MOV.U32 R15, RZ, RZ, R18 ;  /* 0x000000ffff0f8224 */ /* 0x000fe200078e0012 */
[----:B0-----:R-:W3:Y:S04]  /*13660*/  LDL R16, [R1+0xac4] ;  /* 0x000ac40001107983 */ /* 0x001ee80000100800 */
[----:B------:R-:W-:Y:S04]  /*13670*/  STL [R1+0xdf0], R0 ;  /* 0x000df00001007387 */ /* 0x000fe80000100800 */
[----:B------:R-:W-:Y:S04]  /*13680*/  STL [R1+0x174c], R0 ;  /* 0x00174c0001007387 */ /* 0x000fe80000100800 */
[----:B------:R-:W-:Y:S04]  /*13690*/  STL [R1+0x1750], R0 ;  /* 0x0017500001007387 */ /* 0x000fe80000100800 */
[----:B------:R0:W4:Y:S04]  /*136a0*/  @!P0 LDG.E.U16 R11, [R14.64] ;  /* 0x000000080e0b8981 */ /* 0x000128000c1e1500 */
[----:B------:R-:W1:Y:S04]  /*136b0*/  S2R R12, SR_TID.X ;  /* 0x00000000000c7919 */ /* 0x000e680000002100 */
[----:B--2---:R2:W-:Y:S04]  /*136c0*/  STL [R1+0xc0], R19 ;  /* 0x0000c01301007387 */ /* 0x0045e80000100800 */
[----:B0-----:R-:W4:Y:S01]  /*136d0*/  LDL R15, [R1+0xab8] ;  /* 0x000ab800010f7983 */ /* 0x001f220000100800 */
[----:B-1----:R-:W-:-:S02]  /*136e0*/  LOP3.LUT R12, R12, 0x7f, RZ, 0xc0, !PT ;  /* 0x0000007f0c0c7812 */ /* 0x002fc400078ec0ff */
[----:B------:R-:W-:Y:S01]  /*136f0*/  PRMT R13, RZ, 0x7610, R13 ;  /* 0x00007610ff0d7816 */ /* 0x000fe2000000000d */
[----:B------:R-:W4:Y:S01]  /*13700*/  LDL R18, [R1+0x630] ;  /* 0x0006300001127983 */ /* 0x000f220000100800 */
[----:B------:R-:W-:-:S03]  /*13710*/  ISETP.GE.AND P1, PT, R12, UR6, PT ;  /* 0x000000060c007c0c */ /* 0x000fc6000bf26270 */
[----:B--2---:R-:W2:Y:S04]  /*13720*/  LDL R19, [R1+0x638] ;  /* 0x0006380001137983 */ /* 0x004ea80000100800 */
[----:B------:R-:W2:Y:S06]  /*13730*/  LDL R17, [R1+0x5b8] ;  /* 0x0005b80001117983 */ /* 0x000eac0000100800 */
[----:B---3--:R-:W-:Y:S01]  /*13740*/  @!P1 IMAD.MOV.U32 R14, RZ, RZ, R16 ;  /* 0x000000ffff0e9224 */ /* 0x008fe200078e0010 */
[----:B------:R-:W-:Y:S06]  /*13750*/  BAR.SYNC.DEFER_BLOCKING 0x0 ;  /* 0x0000000000007b1d */ /* 0x000fec0000010000 */
[----:B----4-:R-:W3:Y:S04]  /*13760*/  @!P1 LDG.E.U16 R13, [R14.64] ;  /* 0x000000080e0d9981 */ /* 0x010ee8000c1e1500 */
[----:B------:R0:W-:Y:S04]  /*13770*/  STL [R1+0xbc], R11 ;  /* 0x0000bc0b01007387 */ /* 0x0001e80000100800 */
[----:B0-----:R-:W4:Y:S04]  /*13780*/  LDL.LU R11, [R1+0x18] ;  /* 0x00001800010b7983 */ /* 0x001f280000300800 */
[----:B---3--:R0:W-:Y:S04]  /*13790*/  STL [R1+0x26c], R13 ;  /* 0x00026c0d01007387 */ /* 0x0081e80000100800 */
[----:B------:R-:W3:Y:S01]  /*137a0*/  LDL R15, [R1+0x634] ;  /* 0x00063400010f7983 */ /* 0x000ee20000100800 */
[----:B------:R-:W-:Y:S01]  /*137b0*/  PRMT R28, RZ, 0x7610, R28 ;  /* 0x00007610ff1c7816 */ /* 0x000fe2000000001c */
[----:B--2---:R-:W-:-:S02]  /*137c0*/  @!P1 IMAD.MOV.U32 R14, RZ, RZ, R19 ;  /* 0x000000ffff0e9224 */ /* 0x004fc400078e0013 */
[----:B------:R-:W2:Y:S01]  /*137d0*/  LDL R16, [R1+0x5b0] ;  /* 0x0005b00001107983 */ /* 0x000ea20000100800 */
[----:B0-----:R-:W-:-:S03]  /*137e0*/  LOP3.LUT R13, R12, 0x80, RZ, 0xfc, !PT ;  /* 0x000000800c0d7812 */ /* 0x001fc600078efcff */
[----:B------:R-:W2:Y:S04]  /*137f0*/  LDL.LU R12, [R1+0x14] ;  /* 0x00001400010c7983 */ /* 0x000ea80000300800 */
[----:B---3--:R-:W3:Y:S01]  /*13800*/  @!P1 LDG.E.U16 R28, [R14.64] ;  /* 0x000000080e1c9981 */ /* 0x008ee2000c1e1500 */
[----:B------:R-:W-:-:S03]  /*13810*/  ISETP.GE.AND P0, PT, R13, UR6, PT ;  /* 0x000000060d007c0c */ /* 0x000fc6000bf06270 */
[----:B------:R-:W2:Y:S04]  /*13820*/  LDL R13, [R1+0x538] ;  /* 0x00053800010d7983 */ /* 0x000ea80000100800 */
[----:B------:R-:W2:Y:S04]  /*13830*/  LDL.LU R19, [R1+0x10] ;  /* 0x0000100001137983 */ /* 0x000ea80000300800 */
[----:B---3--:R0:W-:Y:S04]  /*13840*/  STL [R1+0xb4], R28 ;  /* 0x0000b41c01007387 */ /* 0x0081e80000100800 */
[----:B0-----:R-:W3:Y:S04]  /*13850*/  LDL.LU R28, [R1+0x17e4] ;  /* 0x0017e400011c7983 */ /* 0x001ee80000300800 */
[----:B------:R-:W2:Y:S01]  /*13860*/  LDL R15, [R1+0x62c] ;  /* 0x00062c00010f7983 */ /* 0x000ea20000100800 */
[----:B------:R-:W-:-:S03]  /*13870*/  @!P0 IMAD.MOV.U32 R14, RZ, RZ, R18 ;  /* 0x000000ffff0e8224 */ /* 0x000fc600078e0012 */
[----:B------:R-:W4:Y:S01]  /*13880*/  LDL.LU R18, [R1+0xc] ;  /* 0x00000c0001127983 */ /* 0x000f220000300800 */
[----:B---3--:R-:W-:-:S06]  /*13890*/  PRMT R28, RZ, 0x7610, R28 ;  /* 0x00007610ff1c7816 */ /* 0x008fcc000000001c */
[----:B--2---:R-:W2:Y:S04]  /*138a0*/  @!P0 LDG.E.U16 R28, [R14.64] ;  /* 0x000000080e1c8981 */ /* 0x004ea8000c1e1500 */
[----:B--2---:R0:W-:Y:S04]  /*138b0*/  STL [R1+0xb0], R28 ;  /* 0x0000b01c01007387 */ /* 0x0041e80000100800 */
[----:B0-----:R-:W2:Y:S04]  /*138c0*/  LDL.LU R28, [R1+0x17e0] ;  /* 0x0017e000011c7983 */ /* 0x001ea80000300800 */
[----:B------:R-:W3:Y:S01]  /*138d0*/  LDL R15, [R1+0x5b4] ;  /* 0x0005b400010f7983 */ /* 0x000ee20000100800 */
[----:B------:R-:W-:-:S03]  /*138e0*/  @!P1 IMAD.MOV.U32 R14, RZ, RZ, R17 ;  /* 0x000000ffff0e9224 */ /* 0x000fc600078e0011 */
[----:B------:R-:W4:Y:S01]  /*138f0*/  LDL.LU R17, [R1+0x8] ;  /* 0x0000080001117983 */ /* 0x000f220000300800 */
[----:B--2---:R-:W-:-:S06]  /*13900*/  PRMT R28, RZ, 0x7610, R28 ;  /* 0x00007610ff1c7816 */ /* 0x004fcc000000001c */
[----:B---3--:R-:W2:Y:S04]  /*13910*/  @!P1 LDG.E.U16 R28, [R14.64] ;  /* 0x000000080e1c9981 */ /* 0x008ea8000c1e1500 */
        /* <DEDUP_REMOVED lines=11> */
[----:B------:R-:W4:Y:S01]  /*139d0*/  LDL.LU R13, [R1] ;  /* 0x00000000010d7983 */ /* 0x000f220000300800 */
[----:B--2---:R-:W-:-:S06]  /*139e0*/  PRMT R28, RZ, 0x7610, R28 ;  /* 0x00007610ff1c7816 */ /* 0x004fcc000000001c */
[----:B---3--:R-:W2:Y:S04]  /*139f0*/  @!P1 LDG.E.U16 R28, [R14.64] ;  /* 0x000000080e1c9981 */ /* 0x008ea8000c1e1500 */
[----:B--2---:R0:W-:Y:S04]  /*13a00*/  STL [R1+0xa4], R28 ;  /* 0x0000a41c01007387 */ /* 0x0041e80000100800 */
[----:B0-----:R-:W2:Y:S04]  /*13a10*/  LDL.LU R28, [R1+0x17d4] ;  /* 0x0017d400011c7983 */ /* 0x001ea80000300800 */
[----:B------:R-:W3:Y:S04]  /*13a20*/  LDL R14, [R1+0x52c] ;  /* 0x00052c00010e7983 */ /* 0x000ee80000100800 */
[----:B------:R-:W3:Y:S01]  /*13a30*/  LDL R15, [R1+0x530] ;  /* 0x00053000010f7983 */ /* 0x000ee20000100800 */
[----:B--2---:R-:W-:-:S02]  /*13a40*/  PRMT R28, RZ, 0x7610, R28 ;  /* 0x00007610ff1c7816 */ /* 0x004fc4000000001c */
[----:B---3--:R-:W-:-:S04]  /*13a50*/  @!P0 LOP3.LUT R15, R15, R14, RZ, 0x3c, !PT ;  /* 0x0000000e0f0f8212 */ /* 0x008fc800078e3cff */
[----:B------:R-:W-:-:S04]  /*13a60*/  @!P0 LOP3.LUT R14, R15, R14, RZ, 0x3c, !PT ;  /* 0x0000000e0f0e8212 */ /* 0x000fc800078e3cff */
[----:B------:R-:W-:-:S05]  /*13a70*/  @!P0 LOP3.LUT R15, R15, R14, RZ, 0x3c, !PT ;  /* 0x0000000e0f0f8212 */ /* 0x000fca00078e3cff */
[----:B------:R-:W2:Y:S04]  /*13a80*/  @!P0 LDG.E.U16 R28, [R14.64] ;  /* 0x000000080e1c8981 */ /* 0x000ea8000c1e1500 */
[----:B--2---:R0:W-:Y:S04]  /*13a90*/  STL [R1+0xa0], R28 ;  /* 0x0000a01c01007387 */ /* 0x0041e80000100800 */
[----:B0-----:R-:W4:Y:S04]  /*13aa0*/  LDL.LU R28, [R1+0x17d0] ;  /* 0x0017d000011c7983 */ /* 0x001f280000300800 */
[----:B------:R-:W2:Y:S04]  /*13ab0*/  LDL R14, [R1+0x4b4] ;  /* 0x0004b400010e7983 */ /* 0x000ea80000100800 */
[----:B------:R-:W2:Y:S04]  /*13ac0*/  LDL R15, [R1+0x4b8] ;  /* 0x0004b800010f7983 */ /* 0x000ea80000100800 */
[----:B----4-:R0:W-:Y:S04]  /*13ad0*/  STS.U16 [R28], R11 ;  /* 0x0000000b1c007388 */ /* 0x0101e80000000400 */
[----:B0-----:R-:W3:Y:S01]  /*13ae0*/  LDL.LU R11, [R1+0x17cc] ;  /* 0x0017cc00010b7983 */ /* 0x001ee20000300800 */
[----:B--2---:R-:W-:-:S04]  /*13af0*/  @!P1 LOP3.LUT R15, R15, R14, RZ, 0x3c, !PT ;  /* 0x0000000e0f0f9212 */ /* 0x004fc800078e3cff */
[----:B------:R-:W-:-:S04]  /*13b00*/  @!P1 LOP3.LUT R14, R15, R14, RZ, 0x3c, !PT ;  /* 0x0000000e0f0e9212 */ /* 0x000fc800078e3cff */
[----:B------:R-:W-:Y:S02]  /*13b10*/  @!P1 LOP3.LUT R15, R15, R14, RZ, 0x3c, !PT ;  /* 0x0000000e0f0f9212 */ /* 0x000fe400078e3cff */
[----:B---3--:R-:W-:-:S06]  /*13b20*/  PRMT R11, RZ, 0x7610, R11 ;  /* 0x00007610ff0b7816 */ /* 0x008fcc000000000b */
[----:B------:R-:W2:Y:S04]  /*13b30*/  @!P1 LDG.E.U16 R11, [R14.64] ;  /* 0x000000080e0b9981 */ /* 0x000ea8000c1e1500 */
[----:B------:R-:W-:Y:S04]  /*13b40*/  STS.U16 [R28+0x400], R12 ;  /* 0x0004000c1c007388 */ /* 0x000fe80000000400 */
[----:B--2---:R0:W-:Y:S04]  /*13b50*/  STL [R1+0x9c], R11 ;  /* 0x00009c0b01007387 */ /* 0x0041e80000100800 */
[----:B0-----:R-:W2:Y:S04]  /*13b60*/  LDL.LU R11, [R1+0x17c8] ;  /* 0x0017c800010b7983 */ /* 0x001ea80000300800 */
[----:B------:R-:W3:Y:S04]  /*13b70*/  LDL R14, [R1+0x4ac] ;  /* 0x0004ac00010e7983 */ /* 0x000ee80000100800 */
[----:B------:R-:W3:Y:S04]  /*13b80*/  LDL R15, [R1+0x4b0] ;  /* 0x0004b000010f7983 */ /* 0x000ee80000100800 */
[----:B------:R-:W4:Y:S01]  /*13b90*/  LDL.LU R12, [R1+0x17c4] ;  /* 0x0017c400010c7983 */ /* 0x000f220000300800 */
[----:B---3--:R-:W-:-:S04]  /*13ba0*/  @!P0 LOP3.LUT R15, R15, R14, RZ, 0x3c, !PT ;  /* 0x0000000e0f0f8212 */ /* 0x008fc800078e3cff */
[C---:B------:R-:W-:Y:S02]  /*13bb0*/  @!P0 LOP3.LUT R14, R15.reuse, R14, RZ, 0x3c, !PT ;  /* 0x0000000e0f0e8212 */ /* 0x040fe400078e3cff */
[----:B----4-:R-:W-:Y:S02]  /*13bc0*/  PRMT R12, RZ, 0x7610, R12 ;  /* 0x00007610ff0c7816 */ /* 0x010fe4000000000c */
[----:B------:R-:W-:-:S05]  /*13bd0*/  @!P0 LOP3.LUT R15, R15, R14, RZ, 0x3c, !PT ;  /* 0x0000000e0f0f8212 */ /* 0x000fca00078e3cff */
[----:B------:R-:W3:Y:S04]  /*13be0*/  @!P0 LDG.E.U16 R12, [R14.64] ;  /* 0x000000080e0c8981 */ /* 0x000ee8000c1e1500 */
[----:B------:R-:W-:Y:S04]  /*13bf0*/  STS.U16 [R28+0x800], R19 ;  /* 0x000800131c007388 */ /* 0x000fe80000000400 */
[----:B---3--:R0:W-:Y:S04]  /*13c00*/  STL [R1+0x98], R12 ;  /* 0x0000980c01007387 */ /* 0x0081e80000100800 */
[----:B0-----:R-:W3:Y:S04]  /*13c10*/  LDL.LU R12, [R1+0x17c0] ;  /* 0x0017c000010c7983 */ /* 0x001ee80000300800 */
[----:B------:R-:W4:Y:S04]  /*13c20*/  LDL R14, [R1+0x434] ;  /* 0x00043400010e7983 */ /* 0x000f280000100800 */
[----:B------:R-:W4:Y:S04]  /*13c30*/  LDL R15, [R1+0x438] ;  /* 0x00043800010f7983 */ /* 0x000f280000100800 */
[----:B------:R-:W2:Y:S01]  /*13c40*/  LDL.LU R19, [R1+0x17bc] ;  /* 0x0017bc0001137983 */ /* 0x000ea20000300800 */
[----:B----4-:R-:W-:-:S04]  /*13c50*/  @!P1 LOP3.LUT R15, R15, R14, RZ, 0x3c, !PT ;  /* 0x0000000e0f0f9212 */ /* 0x010fc800078e3cff */
[C---:B------:R-:W-:Y:S02]  /*13c60*/  @!P1 LOP3.LUT R14, R15.reuse, R14, RZ, 0x3c, !PT ;  /* 0x0000000e0f0e9212 */ /* 0x040fe400078e3cff */
[----:B--2---:R-:W-:Y:S02]  /*13c70*/  PRMT R19, RZ, 0x7610, R19 ;  /* 0x00007610ff137816 */ /* 0x004fe40000000013 */
[----:B------:R-:W-:-:S05]  /*13c80*/  @!P1 LOP3.LUT R15, R15, R14, RZ, 0x3c, !PT ;  /* 0x0000000e0f0f9212 */ /* 0x000fca00078e3cff */
[----:B------:R-:W2:Y:S04]  /*13c90*/  @!P1 LDG.E.U16 R19, [R14.64] ;  /* 0x000000080e139981 */ /* 0x000ea8000c1e1500 */
[----:B------:R-:W-:Y:S04]  /*13ca0*/  STS.U16 [R28+0xc00], R18 ;  /* 0x000c00121c007388 */ /* 0x000fe80000000400 */
[----:B--2---:R0:W-:Y:S04]  /*13cb0*/  STL [R1+0x94], R19 ;  /* 0x0000941301007387 */ /* 0x0041e80000100800 */
[----:B0-----:R-:W2:Y:S04]  /*13cc0*/  LDL.LU R19, [R1+0x17b8] ;  /* 0x0017b80001137983 */ /* 0x001ea80000300800 */
        /* <DEDUP_REMOVED lines=41> */
[----:B--2---:R0:W-:Y:S04]  /*13f60*/  STL [R1+0x84], R13 ;  /* 0x0000840d01007387 */ /* 0x0041e80000100800 */
[----:B0-----:R-:W2:Y:S04]  /*13f70*/  LDL.LU R13, [R1+0x1798] ;  /* 0x00179800010d7983 */ /* 0x001ea80000300800 */
[----:B------:R-:W4:Y:S04]  /*13f80*/  LDL R14, [R1+0x318] ;  /* 0x00031800010e7983 */ /* 0x000f280000100800 */
[----:B------:R-:W4:Y:S04]  /*13f90*/  LDL R15, [R1+0x31c] ;  /* 0x00031c00010f7983 */ /* 0x000f280000100800 */
[----:B--2---:R0:W-:Y:S01]  /*13fa0*/  STS.U16 [R28+0x1c00], R13 ;  /* 0x001c000d1c007388 */ /* 0x0041e20000000400 */
[----:B----4-:R-:W-:-:S04]  /*13fb0*/  @!P0 LOP3.LUT R15, R15, R14, RZ, 0x3c, !PT ;  /* 0x0000000e0f0f8212 */ /* 0x010fc800078e3cff */
[C---:B------:R-:W-:Y:S02]  /*13fc0*/  @!P0 LOP3.LUT R14, R15.reuse, R14, RZ, 0x3c, !PT ;  /* 0x0000000e0f0e8212 */ /* 0x040fe400078e3cff */
[----:B0-----:R-:W-:Y:S02]  /*13fd0*/  PRMT R13, RZ, 0x7610, R13 ;  /* 0x00007610ff0d7816 */ /* 0x001fe4000000000d */
[----:B------:R-:W-:-:S05]  /*13fe0*/  @!P0 LOP3.LUT R15, R15, R14, RZ, 0x3c, !PT ;  /* 0x0000000e0f0f8212 */ /* 0x000fca00078e3cff */
[----:B------:R0:W2:Y:S04]  /*13ff0*/  @!P0 LDG.E.U16 R13, [R14.64] ;  /* 0x000000080e0d8981 */ /* 0x0000a8000c1e1500 */
[----:B0-----:R-:W4:Y:S04]  /*14000*/  LDL R14, [R1+0xa48] ;  /* 0x000a4800010e7983 */ /* 0x001f280000100800 */
[----:B------:R-:W4:Y:S01]  /*14010*/  LDL R15, [R1+0xa54] ;  /* 0x000a5400010f7983 */ /* 0x000f220000100800 */
[----:B------:R-:W-:Y:S02]  /*14020*/  PRMT R17, RZ, 0x7610, R17 ;  /* 0x00007610ff117816 */ /* 0x000fe40000000011 */
[----:B----4-:R-:W-:-:S04]  /*14030*/  @!P1 LOP3.LUT R15, R15, R14, RZ, 0x3c, !PT ;  /* 0x0000000e0f0f9212 */ /* 0x010fc800078e3cff */
[----:B------:R-:W-:-:S04]  /*14040*/  @!P1 LOP3.LUT R14, R15, R14, RZ, 0x3c, !PT ;  /* 0x0000000e0f0e9212 */ /* 0x000fc800078e3cff */
[----:B------:R-:W-:-:S05]  /*14050*/  @!P1 LOP3.LUT R15, R15, R14, RZ, 0x3c, !PT ;  /* 0x0000000e0f0f9212 */ /* 0x000fca00078e3cff */
[----:B------:R-:W4:Y:S04]  /*14060*/  @!P1 LDG.E.U16 R17, [R14.64] ;  /* 0x000000080e119981 */ /* 0x000f28000c1e1500 */
[----:B--2---:R0:W-:Y:S04]  /*14070*/  STL [R1+0x80], R13 ;  /* 0x0000800d01007387 */ /* 0x0041e80000100800 */
[----:B0-----:R-:W2:Y:S04]  /*14080*/  LDL R13, [R1+0x5a8] ;  /* 0x0005a800010d7983 */ /* 0x001ea80000100800 */
[----:B------:R-:W-:Y:S04]  /*14090*/  STL [R1+0x1754], R16 ;  /* 0x0017541001007387 */ /* 0x000fe80000100800 */
[----:B------:R-:W-:Y:S04]  /*140a0*/  STL [R1+0x1758], R16 ;  /* 0x0017581001007387 */ /* 0x000fe80000100800 */
        /* <DEDUP_REMOVED lines=22> */
[----:B---3--:R-:W-:-:S02]  /*14210*/  PRMT R12, RZ, 0x7610, R12 ;  /* 0x00007610ff0c7816 */ /* 0x008fc4000000000c */
[----:B--2---:R-:W-:-:S04]  /*14220*/  @!P0 LOP3.LUT R15, R15, R14, RZ, 0x3c, !PT ;  /* 0x0000000e0f0f8212 */ /* 0x004fc800078e3cff */
[----:B------:R-:W-:-:S04]  /*14230*/  @!P0 LOP3.LUT R14, R15, R14, RZ, 0x3c, !PT ;  /* 0x0000000e0f0e8212 */ /* 0x000fc800078e3cff */
[----:B------:R-:W-:-:S05]  /*14240*/  @!P0 LOP3.LUT R15, R15, R14, RZ, 0x3c, !PT ;  /* 0x0000000e0f0f8212 */ /* 0x000fca00078e3cff */
[----:B------:R-:W2:Y:S04]  /*14250*/  @!P0 LDG.E.U16 R12, [R14.64] ;  /* 0x000000080e0c8981 */ /* 0x000ea8000c1e1500 */
[----:B--2---:R0:W-:Y:S04]  /*14260*/  STL [R1+0x70], R12 ;  /* 0x0000700c01007387 */ /* 0x0041e80000100800 */
[----:B0-----:R-:W2:Y:S04]  /*14270*/  LDL.LU R12, [R1+0x1788] ;  /* 0x00178800010c7983 */ /* 0x001ea80000300800 */
[----:B--2---:R0:W-:Y:S04]  /*14280*/  STS.U16 [R28+0x3000], R12 ;  /* 0x0030000c1c007388 */ /* 0x0041e80000000400 */
[----:B0-----:R-:W2:Y:S01]  /*14290*/  LDL R12, [R1+0x5a4] ;  /* 0x0005a400010c7983 */ /* 0x001ea20000100800 */
[----:B------:R-:W-:-:S02]  /*142a0*/  PRMT R14, RZ, 0x7610, R14 ;  /* 0x00007610ff0e7816 */ /* 0x000fc4000000000e */
[----:B--2---:R-:W-:-:S04]  /*142b0*/  @!P1 LOP3.LUT R13, R13, R12, RZ, 0x3c, !PT ;  /* 0x0000000c0d0d9212 */ /* 0x004fc800078e3cff */
[----:B------:R-:W-:-:S04]  /*142c0*/  @!P1 LOP3.LUT R12, R13, R12, RZ, 0x3c, !PT ;  /* 0x0000000c0d0c9212 */ /* 0x000fc800078e3cff */
[----:B------:R-:W-:-:S05]  /*142d0*/  @!P1 LOP3.LUT R13, R13, R12, RZ, 0x3c, !PT ;  /* 0x0000000c0d0d9212 */ /* 0x000fca00078e3cff */
[----:B------:R0:W2:Y:S04]  /*142e0*/  @!P1 LDG.E.U16 R14, [R12.64] ;  /* 0x000000080c0e9981 */ /* 0x0000a8000c1e1500 */
[----:B0-----:R-:W3:Y:S04]  /*142f0*/  LDL R12, [R1+0x59c] ;  /* 0x00059c00010c7983 */ /* 0x001ee80000100800 */
[----:B------:R-:W3:Y:S01]  /*14300*/  LDL R13, [R1+0x5a0] ;  /* 0x0005a000010d7983 */ /* 0x000ee20000100800 */
[----:B------:R-:W-:Y:S02]  /*14310*/  PRMT R29, RZ, 0x7610, R29 ;  /* 0x00007610ff1d7816 */ /* 0x000fe4000000001d */
[----:B---3--:R-:W-:-:S04]  /*14320*/  @!P0 LOP3.LUT R13, R13, R12, RZ, 0x3c, !PT ;  /* 0x0000000c0d0d8212 */ /* 0x008fc800078e3cff */
[----:B------:R-:W-:-:S04]  /*14330*/  @!P0 LOP3.LUT R12, R13, R12, RZ, 0x3c, !PT ;  /* 0x0000000c0d0c8212 */ /* 0x000fc800078e3cff */
[----:B------:R-:W-:-:S05]  /*14340*/  @!P0 LOP3.LUT R13, R13, R12, RZ, 0x3c, !PT ;  /* 0x0000000c0d0d8212 */ /* 0x000fca00078e3cff */
[----:B------:R-:W3:Y:S04]  /*14350*/  @!P0 LDG.E.U16 R29, [R12.64] ;  /* 0x000000080c1d8981 */ /* 0x000ee8000c1e1500 */
[----:B--2---:R0:W-:Y:S04]  /*14360*/  STL [R1+0x6c], R14 ;  /* 0x00006c0e01007387 */ /* 0x0041e80000100800 */
[----:B------:R1:W-:Y:S04]  /*14370*/  STS.U16 [R28+0x3400], R11 ;  /* 0x0034000b1c007388 */ /* 0x0003e80000000400 */
[----:B0-----:R-:W2:Y:S04]  /*14380*/  LDL R14, [R1+0x4a0] ;  /* 0x0004a000010e7983 */ /* 0x001ea80000100800 */
[----:B-1----:R-:W2:Y:S04]  /*14390*/  LDL R11, [R1+0x520] ;  /* 0x00052000010b7983 */ /* 0x002ea80000100800 */
        /* <DEDUP_REMOVED lines=27> */
[----:B------:R-:W-:-:S03]  /*14550*/  PRMT R9, RZ, 0x7610, R9 ;  /* 0x00007610ff097816 */ /* 0x000fc60000000009 */
[----:B--2---:R0:W-:Y:S04]  /*14560*/  STL [R1+0x5c], R26 ;  /* 0x00005c1a01007387 */ /* 0x0041e80000100800 */
[----:B0-----:R-:W2:Y:S04]  /*14570*/  LDL.LU R26, [R1+0x1778] ;  /* 0x00177800011a7983 */ /* 0x001ea80000300800 */
[----:B------:R-:W2:Y:S01]  /*14580*/  LDL R11, [R1+0x49c] ;  /* 0x00049c00010b7983 */ /* 0x000ea20000100800 */
[----:B------:R-:W-:-:S03]  /*14590*/  @!P0 IMAD.MOV.U32 R10, RZ, RZ, R14 ;  /* 0x000000ffff0a8224 */ /* 0x000fc600078e000e */
[----:B------:R-:W3:Y:S04]  /*145a0*/  LDL R14, [R1+0x3a0] ;  /* 0x0003a000010e7983 */ /* 0x000ee80000100800 */
[----:B--2---:R-:W2:Y:S04]  /*145b0*/  @!P0 LDG.E.U16 R9, [R10.64] ;  /* 0x000000080a098981 */ /* 0x004ea8000c1e1500 */
        /* <DEDUP_REMOVED lines=12> */
[----:B------:R-:W2:Y:S04]  /*14680*/  LDL R11, [R1+0x420] ;  /* 0x00042000010b7983 */ /* 0x000ea80000100800 */
[----:B------:R0:W-:Y:S02]  /*14690*/  STS.U16 [R28+0x4800], R9 ;  /* 0x004800091c007388 */ /* 0x0001e40000000400 */
[----:B0-----:R-:W-:-:S02]  /*146a0*/  PRMT R9, RZ, 0x7610, R9 ;  /* 0x00007610ff097816 */ /* 0x001fc40000000009 */
[----:B--2---:R-:W-:-:S04]  /*146b0*/  @!P0 LOP3.LUT R11, R11, R10, RZ, 0x3c, !PT ;  /* 0x0000000a0b0b8212 */ /* 0x004fc800078e3cff */
[----:B------:R-:W-:-:S04]  /*146c0*/  @!P0 LOP3.LUT R10, R11, R10, RZ, 0x3c, !PT ;  /* 0x0000000a0b0a8212 */ /* 0x000fc800078e3cff */
[----:B------:R-:W-:-:S05]  /*146d0*/  @!P0 LOP3.LUT R11, R11, R10, RZ, 0x3c, !PT ;  /* 0x0000000a0b0b8212 */ /* 0x000fca00078e3cff */
[----:B------:R0:W2:Y:S04]  /*146e0*/  @!P0 LDG.E.U16 R9, [R10.64] ;  /* 0x000000080a098981 */ /* 0x0000a8000c1e1500 */
[----:B0-----:R-:W2:Y:S04]  /*146f0*/  LDL R10, [R1+0x3a4] ;  /* 0x0003a400010a7983 */ /* 0x001ea80000100800 */
[----:B------:R-:W2:Y:S01]  /*14700*/  LDL R11, [R1+0x3a8] ;  /* 0x0003a800010b7983 */ /* 0x000ea20000100800 */
[----:B------:R-:W-:Y:S02]  /*14710*/  PRMT R23, RZ, 0x7610, R23 ;  /* 0x00007610ff177816 */ /* 0x000fe40000000017 */
[----:B--2---:R-:W-:-:S04]  /*14720*/  @!P1 LOP3.LUT R11, R11, R10, RZ, 0x3c, !PT ;  /* 0x0000000a0b0b9212 */ /* 0x004fc800078e3cff */
[----:B------:R-:W-:-:S04]  /*14730*/  @!P1 LOP3.LUT R10, R11, R10, RZ, 0x3c, !PT ;  /* 0x0000000a0b0a9212 */ /* 0x000fc800078e3cff */
[----:B------:R-:W-:-:S05]  /*14740*/  @!P1 LOP3.LUT R11, R11, R10, RZ, 0x3c, !PT ;  /* 0x0000000a0b0b9212 */ /* 0x000fca00078e3cff */
[----:B------:R-:W2:Y:S04]  /*14750*/  @!P1 LDG.E.U16 R23, [R10.64] ;  /* 0x000000080a179981 */ /* 0x000ea8000c1e1500 */
[----:B------:R0:W-:Y:S04]  /*14760*/  STL [R1+0x50], R9 ;  /* 0x0000500901007387 */ /* 0x0001e80000100800 */
[----:B0-----:R-:W3:Y:S04]  /*14770*/  LDL R9, [R1+0x30c] ;  /* 0x00030c0001097983 */ /* 0x001ee80000100800 */
[----:B--2---:R0:W-:Y:S04]  /*14780*/  STL [R1+0x4c], R23 ;  /* 0x00004c1701007387 */ /* 0x0041e80000100800 */
[----:B0-----:R-:W2:Y:S04]  /*14790*/  LDL.LU R23, [R1+0x176c] ;  /* 0x00176c0001177983 */ /* 0x001ea80000300800 */
[----:B------:R-:W2:Y:S01]  /*147a0*/  LDL R11, [R1+0x39c] ;  /* 0x00039c00010b7983 */ /* 0x000ea20000100800 */
[----:B------:R-:W-:Y:S01]  /*147b0*/  PRMT R12, RZ, 0x7610, R12 ;  /* 0x00007610ff0c7816 */ /* 0x000fe2000000000c */
[----:B---3--:R-:W-:Y:S01]  /*147c0*/  @!P0 IMAD.MOV.U32 R10, RZ, RZ, R14 ;  /* 0x000000ffff0a8224 */ /* 0x008fe200078e000e */
[----:B------:R-:W-:Y:S01]  /*147d0*/  PRMT R15, RZ, 0x7610, R15 ;  /* 0x00007610ff0f7816 */ /* 0x000fe2000000000f */
[----:B------:R-:W3:Y:S04]  /*147e0*/  LDL R14, [R1+0xa60] ;  /* 0x000a6000010e7983 */ /* 0x000ee80000100800 */
[----:B--2---:R0:W2:Y:S04]  /*147f0*/  @!P0 LDG.E.U16 R12, [R10.64] ;  /* 0x000000080a0c8981 */ /* 0x0040a8000c1e1500 */
[----:B0-----:R-:W2:Y:S04]  /*14800*/  LDL R10, [R1+0x310] ;  /* 0x00031000010a7983 */ /* 0x001ea80000100800 */
[----:B------:R-:W2:Y:S02]  /*14810*/  LDL R11, [R1+0x314] ;  /* 0x00031400010b7983 */ /* 0x000ea40000100800 */
[----:B--2---:R-:W-:-:S04]  /*14820*/  @!P1 LOP3.LUT R11, R11, R10, RZ, 0x3c, !PT ;  /* 0x0000000a0b0b9212 */ /* 0x004fc800078e3cff */
[----:B------:R-:W-:-:S04]  /*14830*/  @!P1 LOP3.LUT R10, R11, R10, RZ, 0x3c, !PT ;  /* 0x0000000a0b0a9212 */ /* 0x000fc800078e3cff */
[----:B------:R-:W-:-:S05]  /*14840*/  @!P1 LOP3.LUT R11, R11, R10, RZ, 0x3c, !PT ;  /* 0x0000000a0b0b9212 */ /* 0x000fca00078e3cff */
[----:B------:R0:W2:Y:S04]  /*14850*/  @!P1 LDG.E.U16 R15, [R10.64] ;  /* 0x000000080a0f9981 */ /* 0x0000a8000c1e1500 */
[----:B------:R1:W-:Y:S04]  /*14860*/  STL [R1+0x48], R12 ;  /* 0x0000480c01007387 */ /* 0x0003e80000100800 */
[----:B------:R2:W-:Y:S04]  /*14870*/  STS.U16 [R28+0x5c00], R8 ;  /* 0x005c00081c007388 */ /* 0x0005e80000000400 */
[----:B0-----:R-:W3:Y:S04]  /*14880*/  LDL R11, [R1+0xa64] ;  /* 0x000a6400010b7983 */ /* 0x001ee80000100800 */
[----:B-1----:R-:W3:Y:S04]  /*14890*/  LDL R12, [R1+0xa6c] ;  /* 0x000a6c00010c7983 */ /* 0x002ee80000100800 */
[----:B--2---:R0:W-:Y:S04]  /*148a0*/  STL [R1+0x44], R15 ;  /* 0x0000440f01007387 */ /* 0x0041e80000100800 */
[----:B------:R-:W2:Y:S01]  /*148b0*/  LDL R8, [R1+0x308] ;  /* 0x0003080001087983 */ /* 0x000ea20000100800 */
[----:B------:R-:W-:-:S03]  /*148c0*/  PRMT R7, RZ, 0x7610, R7 ;  /* 0x00007610ff077816 */ /* 0x000fc60000000007 */
[----:B0-----:R-:W3:Y:S01]  /*148d0*/  LDL R15, [R1+0x618] ;  /* 0x00061800010f7983 */ /* 0x001ee20000100800 */
        /* <DEDUP_REMOVED lines=8> */
[----:B---3--:R-:W-:Y:S01]  /*14960*/  @!P1 IMAD.MOV.U32 R8, RZ, RZ, R11 ;  /* 0x000000ffff089224 */ /* 0x008fe200078e000b */
[----:B------:R-:W-:-:S02]  /*14970*/  PRMT R20, RZ, 0x7610, R20 ;  /* 0x00007610ff147816 */ /* 0x000fc40000000014 */
[----:B------:R-:W3:Y:S04]  /*14980*/  LDL R11, [R1+0x60c] ;  /* 0x00060c00010b7983 */ /* 0x000ee80000100800 */
[----:B--2---:R0:W2:Y:S02]  /*14990*/  @!P1 LDG.E.U16 R21, [R8.64] ;  /* 0x0000000808159981 */ /* 0x0040a4000c1e1500 */
[----:B0-----:R-:W-:Y:S02]  /*149a0*/  @!P0 IMAD.MOV.U32 R8, RZ, RZ, R12 ;  /* 0x000000ffff088224 */ /* 0x001fe400078e000c */
[----:B------:R-:W-:-:S05]  /*149b0*/  @!P0 IMAD.MOV.U32 R9, RZ, RZ, R14 ;  /* 0x000000ffff098224 */ /* 0x000fca00078e000e */
[----:B------:R-:W3:Y:S04]  /*149c0*/  @!P0 LDG.E.U16 R20, [R8.64] ;  /* 0x0000000808148981 */ /* 0x000ee8000c1e1500 */
[----:B------:R0:W-:Y:S04]  /*149d0*/  STS.U16 [R28+0x6000], R7 ;  /* 0x006000071c007388 */ /* 0x0001e80000000400 */
[----:B0-----:R-:W4:Y:S04]  /*149e0*/  LDL R7, [R1+0x610] ;  /* 0x0006100001077983 */ /* 0x001f280000100800 */
[----:B--2---:R0:W-:Y:S04]  /*149f0*/  STL [R1+0x3c], R21 ;  /* 0x00003c1501007387 */ /* 0x0041e80000100800 */
[----:B0-----:R-:W2:Y:S04]  /*14a00*/  LDL.LU R21, [R1+0x1764] ;  /* 0x0017640001157983 */ /* 0x001ea80000300800 */
[----:B------:R-:W2:Y:S04]  /*14a10*/  LDL R14, [R1+0x594] ;  /* 0x00059400010e7983 */ /* 0x000ea80000100800 */
[----:B------:R-:W2:Y:S04]  /*14a20*/  LDL R12, [R1+0x598] ;  /* 0x00059800010c7983 */ /* 0x000ea80000100800 */
[----:B---3--:R0:W-:Y:S04]  /*14a30*/  STL [R1+0x34], R20 ;  /* 0x0000341401007387 */ /* 0x0081e80000100800 */
[----:B0-----:R-:W3:Y:S04]  /*14a40*/  LDL.LU R20, [R1+0x1760] ;  /* 0x0017600001147983 */ /* 0x001ee80000300800 */
[----:B------:R-:W2:Y:S01]  /*14a50*/  LDL R9, [R1+0x614] ;  /* 0x0006140001097983 */ /* 0x000ea20000100800 */
[----:B------:R-:W-:Y:S01]  /*14a60*/  PRMT R13, RZ, 0x7610, R13 ;  /* 0x00007610ff0d7816 */ /* 0x000fe2000000000d */
[----:B------:R-:W-:-:S02]  /*14a70*/  @!P1 IMAD.MOV.U32 R8, RZ, RZ, R15 ;  /* 0x000000ffff089224 */ /* 0x000fc400078e000f */
[----:B------:R-:W3:Y:S01]  /*14a80*/  LDL R15, [R1+0x590] ;  /* 0x00059000010f7983 */ /* 0x000ee20000100800 */
[----:B------:R-:W-:-:S03]  /*14a90*/  PRMT R0, RZ, 0x7610, R0 ;  /* 0x00007610ff007816 */ /* 0x000fc60000000000 */
[----:B------:R4:W-:Y:S04]  /*14aa0*/  STS.U16 [R28+0x6c00], R6 ;  /* 0x006c00061c007388 */ /* 0x0009e80000000400 */
[----:B--2---:R0:W2:Y:S04]  /*14ab0*/  @!P1 LDG.E.U16 R13, [R8.64] ;  /* 0x00000008080d9981 */ /* 0x0040a8000c1e1500 */
[----:B0-----:R-:W2:Y:S01]  /*14ac0*/  LDL R9, [R1+0x58c] ;  /* 0x00058c0001097983 */ /* 0x001ea20000100800 */
[----:B----4-:R-:W-:Y:S02]  /*14ad0*/  @!P0 IMAD.MOV.U32 R6, RZ, RZ, R7 ;  /* 0x000000ffff068224 */ /* 0x010fe400078e0007 */
[----:B------:R-:W-:Y:S01]  /*14ae0*/  @!P0 IMAD.MOV.U32 R7, RZ, RZ, R11 ;  /* 0x000000ffff078224 */ /* 0x000fe200078e000b */
[----:B------:R-:W-:Y:S01]  /*14af0*/  PRMT R8, RZ, 0x7610, R8 ;  /* 0x00007610ff087816 */ /* 0x000fe20000000008 */
[----:B------:R-:W-:Y:S01]  /*14b00*/  STS.U16 [R28+0x7000], R5 ;  /* 0x007000051c007388 */ /* 0x000fe20000000400 */
[----:B------:R-:W-:-:S03]  /*14b10*/  PRMT R3, RZ, 0x7610, R3 ;  /* 0x00007610ff037816 */ /* 0x000fc60000000003 */
[----:B------:R0:W4:Y:S04]  /*14b20*/  @!P0 LDG.E.U16 R0, [R6.64] ;  /* 0x0000000806008981 */ /* 0x000128000c1e1500 */
[----:B------:R3:W-:Y:S01]  /*14b30*/  STS.U16 [R28+0x7400], R4 ;  /* 0x007400041c007388 */ /* 0x0007e20000000400 */
[----:B0-----:R-:W-:Y:S02]  /*14b40*/  @!P1 IMAD.MOV.U32 R6, RZ, RZ, R12 ;  /* 0x000000ffff069224 */ /* 0x001fe400078e000c */
[----:B------:R-:W-:Y:S02]  /*14b50*/  @!P1 IMAD.MOV.U32 R7, RZ, RZ, R14 ;  /* 0x000000ffff079224 */ /* 0x000fe400078e000e */
[----:B---3--:R-:W-:-:S03]  /*14b60*/  @!P0 IMAD.MOV.U32 R4, RZ, RZ, R15 ;  /* 0x000000ffff048224 */ /* 0x008fc600078e000f */
[----:B------:R-:W3:Y:S01]  /*14b70*/  @!P1 LDG.E.U16 R8, [R6.64] ;  /* 0x0000000806089981 */ /* 0x000ee2000c1e1500 */
[----:B--2---:R-:W-:-:S05]  /*14b80*/  @!P0 IMAD.MOV.U32 R5, RZ, RZ, R9 ;  /* 0x000000ffff058224 */ /* 0x004fca00078e0009 */
[----:B------:R-:W2:Y:S04]  /*14b90*/  @!P0 LDG.E.U16 R3, [R4.64] ;  /* 0x0000000804038981 */ /* 0x000ea8000c1e1500 */
[----:B------:R0:W-:Y:S04]  /*14ba0*/  STL [R1+0x38], R13 ;  /* 0x0000380d01007387 */ /* 0x0001e80000100800 */
[----:B0-----:R-:W2:Y:S04]  /*14bb0*/  LDL.LU R13, [R1+0x25c] ;  /* 0x00025c00010d7983 */ /* 0x001ea80000300800 */
[----:B------:R-:W2:Y:S04]  /*14bc0*/  LDL R11, [R1+0x518] ;  /* 0x00051800010b7983 */ /* 0x000ea80000100800 */
[----:B----4-:R0:W-:Y:S04]  /*14bd0*/  STL [R1+0x30], R0 ;  /* 0x0000300001007387 */ /* 0x0101e80000100800 */
[----:B0-----:R-:W4:Y:S04]  /*14be0*/  LDL.LU R0, [R1+0x254] ;  /* 0x0002540001007983 */ /* 0x001f280000300800 */
[----:B------:R-:W4:Y:S04]  /*14bf0*/  LDL.LU R12, [R1+0x248] ;  /* 0x00024800010c7983 */ /* 0x000f280000300800 */
[----:B------:R-:W4:Y:S04]  /*14c00*/  LDL R14, [R1+0xad4] ;  /* 0x000ad400010e7983 */ /* 0x000f280000100800 */
[----:B------:R-:W4:Y:S04]  /*14c10*/  LDL R9, [R1+0x494] ;  /* 0x0004940001097983 */ /* 0x000f280000100800 */
[----:B---3--:R0:W-:Y:S04]  /*14c20*/  STL [R1+0x2c], R8 ;  /* 0x00002c0801007387 */ /* 0x0081e80000100800 */
[----:B0-----:R-:W3:Y:S04]  /*14c30*/  LDL R8, [R1+0x498] ;  /* 0x0004980001087983 */ /* 0x001ee80000100800 */
[----:B------:R-:W3:Y:S04]  /*14c40*/  LDL.LU R15, [R1+0x244] ;  /* 0x00024400010f7983 */ /* 0x000ee80000300800 */
[----:B--2---:R0:W-:Y:S04]  /*14c50*/  STL [R1+0x28], R3 ;  /* 0x0000280301007387 */ /* 0x0041e80000100800 */
[----:B0-----:R-:W2:Y:S04]  /*14c60*/  LDL.LU R3, [R1+0x175c] ;  /* 0x00175c0001037983 */ /* 0x001ea80000300800 */
[----:B------:R-:W2:Y:S01]  /*14c70*/  LDL R5, [R1+0x514] ;  /* 0x0005140001057983 */ /* 0x000ea20000100800 */
[----:B------:R-:W-:Y:S01]  /*14c80*/  PRMT R10, RZ, 0x7610, R10 ;  /* 0x00007610ff0a7816 */ /* 0x000fe2000000000a */
[----:B------:R-:W-:-:S02]  /*14c90*/  @!P1 IMAD.MOV.U32 R4, RZ, RZ, R11 ;  /* 0x000000ffff049224 */ /* 0x000fc400078e000b */
[----:B------:R-:W-:Y:S04]  /*14ca0*/  STS.U16 [R28+0x7c00], R2 ;  /* 0x007c00021c007388 */ /* 0x000fe80000000400 */
[----:B------:R-:W3:Y:S04]  /*14cb0*/  LDL R11, [R1+0x414] ;  /* 0x00041400010b7983 */ /* 0x000ee80000100800 */
[----:B--2---:R-:W2:Y:S04]  /*14cc0*/  @!P1 LDG.E.U16 R10, [R4.64] ;  /* 0x00000008040a9981 */ /* 0x004ea8000c1e1500 */
[----:B------:R0:W-:Y:S04]  /*14cd0*/  STS.U16 [R28+0x7800], R3 ;  /* 0x007800031c007388 */ /* 0x0001e80000000400 */
[----:B0-----:R-:W3:Y:S04]  /*14ce0*/  LDL R3, [R1+0x510] ;  /* 0x0005100001037983 */ /* 0x001ee80000100800 */
[----:B--2---:R0:W-:Y:S04]  /*14cf0*/  STL [R1+0x24], R10 ;  /* 0x0000240a01007387 */ /* 0x0041e80000100800 */
[----:B------:R-:W3:Y:S04]  /*14d00*/  LDL R2, [R1+0x50c] ;  /* 0x00050c0001027983 */ /* 0x000ee80000100800 */
[----:B------:R1:W-:Y:S04]  /*14d10*/  STS.U16 [R28+0x2000], R16 ;  /* 0x002000101c007388 */ /* 0x0003e80000000400 */
[----:B0-----:R-:W2:Y:S01]  /*14d20*/  LDL R10, [R1+0x418] ;  /* 0x00041800010a7983 */ /* 0x001ea20000100800 */
[----:B-1----:R-:W-:-:S02]  /*14d30*/  PRMT R16, RZ, 0x7610, R16 ;  /* 0x00007610ff107816 */ /* 0x002fc40000000010 */
[----:B---3--:R-:W-:-:S04]  /*14d40*/  @!P0 LOP3.LUT R3, R3, R2, RZ, 0x3c, !PT ;  /* 0x0000000203038212 */ /* 0x008fc800078e3cff */
[----:B------:R-:W-:-:S04]  /*14d50*/  @!P0 LOP3.LUT R2, R3, R2, RZ, 0x3c, !PT ;  /* 0x0000000203028212 */ /* 0x000fc800078e3cff */
[----:B------:R-:W-:-:S05]  /*14d60*/  @!P0 LOP3.LUT R3, R3, R2, RZ, 0x3c, !PT ;  /* 0x0000000203038212 */ /* 0x000fca00078e3cff */
[----:B------:R-:W3:Y:S04]  /*14d70*/  @!P0 LDG.E.U16 R16, [R2.64] ;  /* 0x0000000802108981 */ /* 0x000ee8000c1e1500 */
[----:B------:R-:W-:Y:S04]  /*14d80*/  STS.U16 [R28+0x2400], R17 ;  /* 0x002400111c007388 */ /* 0x000fe80000000400 */
        /* <DEDUP_REMOVED lines=11> */
[----:B------:R0:W-:Y:S04]  /*14e40*/  STL [R1+0xd04], R28 ;  /* 0x000d041c01007387 */ /* 0x0001e80000100800 */
[----:B0-----:R-:W2:Y:S04]  /*14e50*/  LDL.LU R28, [R1+0x238] ;  /* 0x00023800011c7983 */ /* 0x001ea80000300800 */
[----:B---3--:R0:W-:Y:S04]  /*14e60*/  STL [R1+0x10], R16 ;  /* 0x0000101001007387 */ /* 0x0081e80000100800 */
[----:B0-----:R-:W3:Y:S01]  /*14e70*/  LDL.LU R16, [R1+0x1758] ;  /* 0x0017580001107983 */ /* 0x001ee20000300800 */
[----:B------:R-:W-:-:S02]  /*14e80*/  @!P1 IMAD.MOV.U32 R2, RZ, RZ, R8 ;  /* 0x000000ffff029224 */ /* 0x000fc400078e0008 */
[----:B----4-:R-:W-:Y:S01]  /*14e90*/  @!P1 IMAD.MOV.U32 R3, RZ, RZ, R9 ;  /* 0x000000ffff039224 */ /* 0x010fe200078e0009 */
[----:B---3--:R-:W-:-:S06]  /*14ea0*/  PRMT R16, RZ, 0x7610, R16 ;  /* 0x00007610ff107816 */ /* 0x008fcc0000000010 */
[----:B------:R-:W3:Y:S04]  /*14eb0*/  @!P1 LDG.E.U16 R16, [R2.64] ;  /* 0x0000000802109981 */ /* 0x000ee8000c1e1500 */
[----:B------:R0:W-:Y:S04]  /*14ec0*/  STS.U16 [R14+0x100], R13 ;  /* 0x0001000d0e007388 */ /* 0x0001e80000000400 */
[----:B0-----:R-:W4:Y:S04]  /*14ed0*/  LDL.LU R13, [R1+0x230] ;  /* 0x00023000010d7983 */ /* 0x001f280000300800 */
[----:B------:R-:W2:Y:S04]  /*14ee0*/  LDL R9, [R1+0x40c] ;  /* 0x00040c0001097983 */ /* 0x000ea80000100800 */
[----:B------:R-:W2:Y:S04]  /*14ef0*/  LDL R8, [R1+0x410] ;  /* 0x0004100001087983 */ /* 0x000ea80000100800 */
[----:B------:R-:W-:Y:S04]  /*14f00*/  STS.U16 [R14+0x500], R0 ;  /* 0x000500000e007388 */ /* 0x000fe80000000400 */
[----:B---3--:R0:W-:Y:S04]  /*14f10*/  STL [R1+0x4], R16 ;  /* 0x0000041001007387 */ /* 0x0081e80000100800 */
[----:B0-----:R-:W3:Y:S04]  /*14f20*/  LDL.LU R16, [R1+0x1754] ;  /* 0x0017540001107983 */ /* 0x001ee80000300800 */
[----:B------:R-:W2:Y:S04]  /*14f30*/  LDL R2, [R1+0x48c] ;  /* 0x00048c0001027983 */ /* 0x000ea80000100800 */
[----:B------:R-:W2:Y:S04]  /*14f40*/  LDL R3, [R1+0x490] ;  /* 0x0004900001037983 */ /* 0x000ea80000100800 */
[----:B------:R-:W3:Y:S01]  /*14f50*/  LDL.LU R0, [R1+0x1750] ;  /* 0x0017500001007983 */ /* 0x000ee20000300800 */
[----:B------:R-:W-:-:S02]  /*14f60*/  PRMT R23, RZ, 0x7610, R23 ;  /* 0x00007610ff177816 */ /* 0x000fc40000000017 */
[----:B------:R-:W-:Y:S02]  /*14f70*/  PRMT R21, RZ, 0x7610, R21 ;  /* 0x00007610ff157816 */ /* 0x000fe40000000015 */
[----:B--2---:R-:W-:-:S04]  /*14f80*/  @!P0 LOP3.LUT R3, R3, R2, RZ, 0x3c, !PT ;  /* 0x0000000203038212 */ /* 0x004fc800078e3cff */
[C---:B------:R-:W-:Y:S02]  /*14f90*/  @!P0 LOP3.LUT R2, R3.reuse, R2, RZ, 0x3c, !PT ;  /* 0x0000000203028212 */ /* 0x040fe400078e3cff */
[----:B---3--:R-:W-:Y:S02]  /*14fa0*/  PRMT R0, RZ, 0x7610, R0 ;  /* 0x00007610ff007816 */ /* 0x008fe40000000000 */
[----:B------:R-:W-:-:S05]  /*14fb0*/  @!P0 LOP3.LUT R3, R3, R2, RZ, 0x3c, !PT ;  /* 0x0000000203038212 */ /* 0x000fca00078e3cff */
[----:B------:R0:W2:Y:S02]  /*14fc0*/  @!P0 LDG.E.U16 R0, [R2.64] ;  /* 0x0000000802008981 */ /* 0x0000a4000c1e1500 */
[----:B0-----:R-:W-:Y:S02]  /*14fd0*/  @!P1 IMAD.MOV.U32 R2, RZ, RZ, R10 ;  /* 0x000000ffff029224 */ /* 0x001fe400078e000a */
[----:B------:R-:W-:-:S05]  /*14fe0*/  @!P1 IMAD.MOV.U32 R3, RZ, RZ, R11 ;  /* 0x000000ffff039224 */ /* 0x000fca00078e000b */
[----:B------:R0:W3:Y:S02]  /*14ff0*/  @!P1 LDG.E.U16 R23, [R2.64] ;  /* 0x0000000802179981 */ /* 0x0000e4000c1e1500 */
[----:B0-----:R-:W-:Y:S02]  /*15000*/  @!P0 IMAD.MOV.U32 R2, RZ, RZ, R8 ;  /* 0x000000ffff028224 */ /* 0x001fe400078e0008 */
[----:B------:R-:W-:-:S05]  /*15010*/  @!P0 IMAD.MOV.U32 R3, RZ, RZ, R9 ;  /* 0x000000ffff038224 */ /* 0x000fca00078e0009 */
[----:B------:R-:W4:Y:S04]  /*15020*/  @!P0 LDG.E.U16 R21, [R2.64] ;  /* 0x0000000802158981 */ /* 0x000f28000c1e1500 */
[----:B------:R-:W-:Y:S04]  /*15030*/  STS.U16 [R14+0x900], R12 ;  /* 0x0009000c0e007388 */ /* 0x000fe80000000400 */
[----:B------:R-:W-:Y:S04]  /*15040*/  STS.U16 [R14+0xd00], R15 ;  /* 0x000d000f0e007388 */ /* 0x000fe80000000400 */
[----:B--2---:R0:W-:Y:S04]  /*15050*/  STL [R1], R0 ;  /* 0x0000000001007387 */ /* 0x0041e80000100800 */
[----:B0-----:R-:W2:Y:S04]  /*15060*/  LDL.LU R0, [R1+0x174c] ;  /* 0x00174c0001007983 */ /* 0x001ea80000300800 */
[----:B------:R-:W2:Y:S04]  /*15070*/  LDL R12, [R1+0x394] ;  /* 0x00039400010c7983 */ /* 0x000ea80000100800 */
[----:B------:R-:W2:Y:S04]  /*15080*/  LDL R10, [R1+0x398] ;  /* 0x00039800010a7983 */ /* 0x000ea80000100800 */
[----:B------:R-:W2:Y:S04]  /*15090*/  LDL.LU R11, [R1+0x21c] ;  /* 0x00021c00010b7983 */ /* 0x000ea80000300800 */
[----:B---3--:R0:W-:Y:S04]  /*150a0*/  STL [R1+0x16f8], R23 ;  /* 0x0016f81701007387 */ /* 0x0081e80000100800 */
[----:B------:R-:W3:Y:S04]  /*150b0*/  LDL.LU R14, [R1+0x214] ;  /* 0x00021400010e7983 */ /* 0x000ee80000300800 */
[----:B------:R-:W3:Y:S04]  /*150c0*/  LDL R9, [R1+0x38c] ;  /* 0x00038c0001097983 */ /* 0x000ee80000100800 */
[----:B------:R-:W3:Y:S04]  /*150d0*/  LDL R8, [R1+0x390] ;  /* 0x0003900001087983 */ /* 0x000ee80000100800 */
[----:B------:R-:W3:Y:S04]  /*150e0*/  LDL.LU R15, [R1+0x20c] ;  /* 0x00020c00010f7983 */ /* 0x000ee80000300800 */
[----:B----4-:R1:W-:Y:S01]  /*150f0*/  STL [R1+0x16fc], R21 ;  /* 0x0016fc1501007387 */ /* 0x0103e20000100800 */
[----:B------:R-:W-:-:S03]  /*15100*/  PRMT R7, RZ, 0x7610, R7 ;  /* 0x00007610ff077816 */ /* 0x000fc60000000007 */
[----:B0-----:R-:W4:Y:S04]  /*15110*/  LDL R23, [R1+0x304] ;  /* 0x0003040001177983 */ /* 0x001f280000100800 */
[----:B-1----:R-:W3:Y:S01]  /*15120*/  LDL R21, [R1+0xad4] ;  /* 0x000ad40001157983 */ /* 0x002ee20000100800 */
[----:B--2---:R-:W-:Y:S02]  /*15130*/  @!P1 IMAD.MOV.U32 R3, RZ, RZ, R12 ;  /* 0x000000ffff039224 */ /* 0x004fe400078e000c */
[----:B------:R-:W-:-:S05]  /*15140*/  @!P1 IMAD.MOV.U32 R2, RZ, RZ, R10 ;  /* 0x000000ffff029224 */ /* 0x000fca00078e000a */
[----:B------:R0:W2:Y:S04]  /*15150*/  @!P1 LDG.E.U16 R7, [R2.64] ;  /* 0x0000000802079981 */ /* 0x0000a8000c1e1500 */
[----:B---3--:R1:W-:Y:S04]  /*15160*/  STS.U16 [R21+0x1100], R28 ;  /* 0x0011001c15007388 */ /* 0x0083e80000000400 */
[----:B-1----:R-:W3:Y:S01]  /*15170*/  LDL R28, [R1+0x300] ;  /* 0x00030000011c7983 */ /* 0x002ee20000100800 */
[----:B------:R-:W-:Y:S01]  /*15180*/  PRMT R6, RZ, 0x7610, R6 ;  /* 0x00007610ff067816 */ /* 0x000fe20000000006 */
[----:B0-----:R-:W-:-:S02]  /*15190*/  @!P0 IMAD.MOV.U32 R2, RZ, RZ, R8 ;  /* 0x000000ffff028224 */ /* 0x001fc400078e0008 */
[----:B------:R-:W-:Y:S01]  /*151a0*/  @!P0 IMAD.MOV.U32 R3, RZ, RZ, R9 ;  /* 0x000000ffff038224 */ /* 0x000fe200078e0009 */
[----:B------:R-:W-:Y:S01]  /*151b0*/  PRMT R5, RZ, 0x7610, R5 ;  /* 0x00007610ff057816 */ /* 0x000fe20000000005 */
[----:B------:R-:W-:Y:S04]  /*151c0*/  STS.U16 [R21+0x1500], R13 ;  /* 0x0015000d15007388 */ /* 0x000fe80000000400 */
[----:B------:R4:W3:Y:S02]  /*151d0*/  @!P0 LDG.E.U16 R6, [R2.64] ;  /* 0x0000000802068981 */ /* 0x0008e4000c1e1500 */
[----:B----4-:R-:W-:Y:S02]  /*151e0*/  @!P1 IMAD.MOV.U32 R2, RZ, RZ, R23 ;  /* 0x000000ffff029224 */ /* 0x010fe400078e0017 */
[----:B--2---:R0:W-:Y:S04]  /*151f0*/  STL [R1+0x1700], R7 ;  /* 0x0017000701007387 */ /* 0x0041e80000100800 */
[----:B0-----:R-:W2:Y:S04]  /*15200*/  LDL.LU R7, [R1+0x228] ;  /* 0x0002280001077983 */ /* 0x001ea80000300800 */
[----:B------:R-:W4:Y:S04]  /*15210*/  LDL R13, [R1+0x2f8] ;  /* 0x0002f800010d7983 */ /* 0x000f280000100800 */
[----:B------:R-:W4:Y:S04]  /*15220*/  LDL R10, [R1+0x2fc] ;  /* 0x0002fc00010a7983 */ /* 0x000f280000100800 */
[----:B------:R-:W4:Y:S04]  /*15230*/  LDL R9, [R1+0xa68] ;  /* 0x000a680001097983 */ /* 0x000f280000100800 */
[----:B------:R-:W4:Y:S01]  /*15240*/  LDL R8, [R1+0xa74] ;  /* 0x000a740001087983 */ /* 0x000f220000100800 */
[----:B------:R-:W-:-:S03]  /*15250*/  PRMT R4, RZ, 0x7610, R4 ;  /* 0x00007610ff047816 */ /* 0x000fc60000000004 */
[----:B------:R-:W4:Y:S01]  /*15260*/  LDL.LU R12, [R1+0x20] ;  /* 0x00002000010c7983 */ /* 0x000f220000300800 */
[----:B---3--:R-:W-:-:S05]  /*15270*/  @!P1 IMAD.MOV.U32 R3, RZ, RZ, R28 ;  /* 0x000000ffff039224 */ /* 0x008fca00078e001c */
[----:B------:R4:W3:Y:S04]  /*15280*/  @!P1 LDG.E.U16 R5, [R2.64] ;  /* 0x0000000802059981 */ /* 0x0008e8000c1e1500 */
[----:B------:R-:W-:Y:S04]  /*15290*/  STL [R1+0x1704], R6 ;  /* 0x0017040601007387 */ /* 0x000fe80000100800 */
[----:B--2---:R-:W-:Y:S01]  /*152a0*/  STS.U16 [R21+0x1900], R7 ;  /* 0x0019000715007388 */ /* 0x004fe20000000400 */
[----:B----4-:R-:W-:Y:S02]  /*152b0*/  @!P0 IMAD.MOV.U32 R3, RZ, RZ, R13 ;  /* 0x000000ffff038224 */ /* 0x010fe400078e000d */
[----:B------:R-:W-:Y:S01]  /*152c0*/  @!P0 IMAD.MOV.U32 R2, RZ, RZ, R10 ;  /* 0x000000ffff028224 */ /* 0x000fe200078e000a */
[----:B------:R0:W-:Y:S04]  /*152d0*/  STS.U16 [R21+0x1d00], R11 ;  /* 0x001d000b15007388 */ /* 0x0001e80000000400 */
[----:B------:R1:W2:Y:S02]  /*152e0*/  @!P0 LDG.E.U16 R4, [R2.64] ;  /* 0x0000000802048981 */ /* 0x0002a4000c1e1500 */
[----:B-1----:R-:W-:-:S06]  /*152f0*/  PRMT R3, RZ, 0x7610, R3 ;  /* 0x00007610ff037816 */ /* 0x002fcc0000000003 */
[----:B------:R-:W4:Y:S04]  /*15300*/  @!P1 LDG.E.U16 R3, [R8.64] ;  /* 0x0000000808039981 */ /* 0x000f28000c1e1500 */
[----:B---3--:R-:W-:Y:S04]  /*15310*/  STL [R1+0x1708], R5 ;  /* 0x0017080501007387 */ /* 0x008fe80000100800 */
[----:B0-----:R-:W3:Y:S04]  /*15320*/  LDL R11, [R1+0xa70] ;  /* 0x000a7000010b7983 */ /* 0x001ee80000100800 */
[----:B------:R-:W3:Y:S01]  /*15330*/  LDL R7, [R1+0xa7c] ;  /* 0x000a7c0001077983 */ /* 0x000ee20000100800 */
[----:B------:R-:W-:-:S03]  /*15340*/  PRMT R2, RZ, 0x7610, R2 ;  /* 0x00007610ff027816 */ /* 0x000fc60000000002 */
[----:B------:R0:W-:Y:S04]  /*15350*/  STS.U16 [R21+0x2100], R14 ;  /* 0x0021000e15007388 */ /* 0x0001e80000000400 */
[----:B------:R1:W-:Y:S04]  /*15360*/  STS.U16 [R21+0x2500], R15 ;  /* 0x0025000f15007388 */ /* 0x0003e80000000400 */
[----:B--2---:R-:W-:Y:S04]  /*15370*/  STL [R1+0x170c], R4 ;  /* 0x00170c0401007387 */ /* 0x004fe80000100800 */
[----:B0-----:R-:W2:Y:S04]  /*15380*/  LDL.LU R14, [R1+0x1f0] ;  /* 0x0001f000010e7983 */ /* 0x001ea80000300800 */
[----:B------:R-:W2:Y:S04]  /*15390*/  LDL R23, [R1+0x608] ;  /* 0x0006080001177983 */ /* 0x000ea80000100800 */
[----:B----4-:R-:W-:Y:S04]  /*153a0*/  STL [R1+0x1710], R3 ;  /* 0x0017100301007387 */ /* 0x010fe80000100800 */
[----:B------:R-:W4:Y:S04]  /*153b0*/  LDL R13, [R1+0x5fc] ;  /* 0x0005fc00010d7983 */ /* 0x000f280000100800 */
[----:B------:R-:W4:Y:S04]  /*153c0*/  LDL R10, [R1+0x600] ;  /* 0x00060000010a7983 */ /* 0x000f280000100800 */
[----:B-1----:R-:W4:Y:S01]  /*153d0*/  LDL.LU R15, [R1+0x1e8] ;  /* 0x0001e800010f7983 */ /* 0x002f220000300800 */
[----:B---3--:R-:W-:-:S03]  /*153e0*/  @!P0 IMAD.MOV.U32 R9, RZ, RZ, R11 ;  /* 0x000000ffff098224 */ /* 0x008fc600078e000b */
[----:B------:R-:W3:Y:S01]  /*153f0*/  LDL R28, [R1+0x584] ;  /* 0x00058400011c7983 */ /* 0x000ee20000100800 */
[----:B------:R-:W-:-:S03]  /*15400*/  @!P0 IMAD.MOV.U32 R8, RZ, RZ, R7 ;  /* 0x000000ffff088224 */ /* 0x000fc600078e0007 */
[----:B------:R-:W3:Y:S04]  /*15410*/  LDL R7, [R1+0x588] ;  /* 0x0005880001077983 */ /* 0x000ee80000100800 */
[----:B------:R0:W3:Y:S04]  /*15420*/  @!P0 LDG.E.U16 R2, [R8.64] ;  /* 0x0000000808028981 */ /* 0x0000e8000c1e1500 */
[----:B------:R-:W4:Y:S04]  /*15430*/  LDL.LU R11, [R1+0x1e0] ;  /* 0x0001e000010b7983 */ /* 0x000f280000300800 */
[----:B0-----:R-:W4:Y:S04]  /*15440*/  LDL R9, [R1+0x604] ;  /* 0x0006040001097983 */ /* 0x001f280000100800 */
[----:B------:R0:W-:Y:S01]  /*15450*/  STS.U16 [R21+0x2900], R12 ;  /* 0x0029000c15007388 */ /* 0x0001e20000000400 */
[----:B--2---:R-:W-:-:S03]  /*15460*/  @!P1 IMAD.MOV.U32 R8, RZ, RZ, R23 ;  /* 0x000000ffff089224 */ /* 0x004fc600078e0017 */
[----:B---3--:R1:W-:Y:S04]  /*15470*/  STL [R1+0x1714], R2 ;  /* 0x0017140201007387 */ /* 0x0083e80000100800 */
[----:B0-----:R-:W2:Y:S01]  /*15480*/  LDL.LU R12, [R1+0x1d8] ;  /* 0x0001d800010c7983 */ /* 0x001ea20000300800 */
[----:B-1----:R-:W-:-:S06]  /*15490*/  PRMT R2, RZ, 0x7610, R2 ;  /* 0x00007610ff027816 */ /* 0x002fcc0000000002 */
[----:B----4-:R0:W3:Y:S04]  /*154a0*/  @!P1 LDG.E.U16 R2, [R8.64] ;  /* 0x0000000808029981 */ /* 0x0100e8000c1e1500 */
[----:B0-----:R-:W4:Y:S01]  /*154b0*/  LDL.LU R9, [R1+0x1c] ;  /* 0x00001c0001097983 */ /* 0x001f220000300800 */
[----:B------:R-:W-:Y:S01]  /*154c0*/  PRMT R6, RZ, 0x7610, R6 ;  /* 0x00007610ff067816 */ /* 0x000fe20000000006 */
[----:B------:R-:W-:Y:S02]  /*154d0*/  @!P0 IMAD.MOV.U32 R8, RZ, RZ, R10 ;  /* 0x000000ffff088224 */ /* 0x000fe400078e000a */
[----:B------:R-:W2:Y:S04]  /*154e0*/  LDL R23, [R1+0x57c] ;  /* 0x00057c0001177983 */ /* 0x000ea80000100800 */
[----:B---3--:R0:W-:Y:S04]  /*154f0*/  STL [R1+0x20], R2 ;  /* 0x0000200201007387 */ /* 0x0081e80000100800 */
[----:B----4-:R1:W-:Y:S04]  /*15500*/  STS.U16 [R21+0x2d00], R9 ;  /* 0x002d000915007388 */ /* 0x0103e80000000400 */
[----:B0-----:R-:W3:Y:S01]  /*15510*/  LDL R2, [R1+0x580] ;  /* 0x0005800001027983 */ /* 0x001ee20000100800 */
[----:B-1----:R-:W-:-:S05]  /*15520*/  @!P0 IMAD.MOV.U32 R9, RZ, RZ, R13 ;  /* 0x000000ffff098224 */ /* 0x002fca00078e000d */
[----:B------:R0:W4:Y:S04]  /*15530*/  @!P0 LDG.E.U16 R6, [R8.64] ;  /* 0x0000000808068981 */ /* 0x000128000c1e1500 */
[----:B0-----:R-:W2:Y:S01]  /*15540*/  LDL.LU R9, [R1+0x1f8] ;  /* 0x0001f80001097983 */ /* 0x001ea20000300800 */
[----:B------:R-:W-:Y:S01]  /*15550*/  PRMT R5, RZ, 0x7610, R5 ;  /* 0x00007610ff057816 */ /* 0x000fe20000000005 */
[----:B------:R-:W-:Y:S01]  /*15560*/  @!P1 IMAD.MOV.U32 R8, RZ, RZ, R7 ;  /* 0x000000ffff089224 */ /* 0x000fe200078e0007 */
[----:B------:R-:W-:Y:S01]  /*15570*/  PRMT R0, RZ, 0x7610, R0 ;  /* 0x00007610ff007816 */ /* 0x000fe20000000000 */
[----:B------:R-:W3:Y:S04]  /*15580*/  LDL R10, [R1+0x504] ;  /* 0x00050400010a7983 */ /* 0x000ee80000100800 */
[----:B--2---:R0:W-:Y:S02]  /*15590*/  STS.U16 [R21+0x3100], R9 ;  /* 0x0031000915007388 */ /* 0x0041e40000000400 */
[----:B0-----:R-:W-:-:S05]  /*155a0*/  @!P1 IMAD.MOV.U32 R9, RZ, RZ, R28 ;  /* 0x000000ffff099224 */ /* 0x001fca00078e001c */
[----:B------:R3:W2:Y:S02]  /*155b0*/  @!P1 LDG.E.U16 R5, [R8.64] ;  /* 0x0000000808059981 */ /* 0x0006a4000c1e1500 */
[----:B---3--:R-:W-:Y:S02]  /*155c0*/  @!P0 IMAD.MOV.U32 R8, RZ, RZ, R2 ;  /* 0x000000ffff088224 */ /* 0x008fe400078e0002 */
[----:B------:R-:W-:-:S05]  /*155d0*/  @!P0 IMAD.MOV.U32 R9, RZ, RZ, R23 ;  /* 0x000000ffff098224 */ /* 0x000fca00078e0017 */
[----:B------:R0:W3:Y:S04]  /*155e0*/  @!P0 LDG.E.U16 R0, [R8.64] ;  /* 0x0000000808008981 */ /* 0x0000e8000c1e1500 */
[----:B----4-:R1:W-:Y:S04]  /*155f0*/  STL [R1+0x1c], R6 ;  /* 0x00001c0601007387 */ /* 0x0103e80000100800 */
[----:B-1----:R-:W4:Y:S04]  /*15600*/  LDL R6, [R1+0x508] ;  /* 0x0005080001067983 */ /* 0x002f280000100800 */
[----:B------:R-:W4:Y:S04]  /*15610*/  LDL.LU R13, [R1+0x1cc] ;  /* 0x0001cc00010d7983 */ /* 0x000f280000300800 */
[----:B------:R-:W4:Y:S04]  /*15620*/  LDL R7, [R1+0x4fc] ;  /* 0x0004fc0001077983 */ /* 0x000f280000100800 */
[----:B------:R-:W-:Y:S01]  /*15630*/  STS.U16 [R21+0x3500], R14 ;  /* 0x0035000e15007388 */ /* 0x000fe20000000400 */
[----:B------:R-:W-:Y:S01]  /*15640*/  PRMT R4, RZ, 0x7610, R4 ;  /* 0x00007610ff047816 */ /* 0x000fe20000000004 */
[----:B0-----:R-:W-:-:S02]  /*15650*/  @!P1 IMAD.MOV.U32 R9, RZ, RZ, R10 ;  /* 0x000000ffff099224 */ /* 0x001fc400078e000a */
[----:B--2---:R0:W-:Y:S04]  /*15660*/  STL [R1+0x18], R5 ;  /* 0x0000180501007387 */ /* 0x0041e80000100800 */
[----:B0-----:R-:W2:Y:S04]  /*15670*/  LDL R5, [R1+0x500] ;  /* 0x0005000001057983 */ /* 0x001ea80000100800 */
[----:B------:R-:W2:Y:S04]  /*15680*/  LDL.LU R14, [R1+0x1c4] ;  /* 0x0001c400010e7983 */ /* 0x000ea80000300800 */
[----:B------:R-:W2:Y:S04]  /*15690*/  LDL R2, [R1+0x484] ;  /* 0x0004840001027983 */ /* 0x000ea80000100800 */
[----:B---3--:R0:W-:Y:S04]  /*156a0*/  STL [R1+0x14], R0 ;  /* 0x0000140001007387 */ /* 0x0081e80000100800 */
[----:B0-----:R-:W3:Y:S01]  /*156b0*/  LDL R0, [R1+0x488] ;  /* 0x0004880001007983 */ /* 0x001ee20000100800 */
[----:B----4-:R-:W-:-:S05]  /*156c0*/  @!P1 IMAD.MOV.U32 R8, RZ, RZ, R6 ;  /* 0x000000ffff089224 */ /* 0x010fca00078e0006 */
[----:B------:R0:W4:Y:S01]  /*156d0*/  @!P1 LDG.E.U16 R4, [R8.64] ;  /* 0x0000000808049981 */ /* 0x000122000c1e1500 */
[----:B------:R-:W-:Y:S02]  /*156e0*/  PRMT R3, RZ, 0x7610, R3 ;  /* 0x00007610ff037816 */ /* 0x000fe40000000003 */
[----:B------:R-:W-:Y:S01]  /*156f0*/  PRMT R27, RZ, 0x7610, R27 ;  /* 0x00007610ff1b7816 */ /* 0x000fe2000000001b */
[----:B0-----:R-:W-:Y:S01]  /*15700*/  @!P0 IMAD.MOV.U32 R9, RZ, RZ, R7 ;  /* 0x000000ffff098224 */ /* 0x001fe200078e0007 */
[----:B------:R0:W-:Y:S04]  /*15710*/  STS.U16 [R21+0x3900], R15 ;  /* 0x0039000f15007388 */ /* 0x0001e80000000400 */
[----:B0-----:R-:W4:Y:S04]  /*15720*/  LDL.LU R15, [R1+0x1bc] ;  /* 0x0001bc00010f7983 */ /* 0x001f280000300800 */
[----:B------:R-:W4:Y:S01]  /*15730*/  LDL R6, [R1+0x47c] ;  /* 0x00047c0001067983 */ /* 0x000f220000100800 */
[----:B--2---:R-:W-:-:S05]  /*15740*/  @!P0 IMAD.MOV.U32 R8, RZ, RZ, R5 ;  /* 0x000000ffff088224 */ /* 0x004fca00078e0005 */
[----:B------:R0:W2:Y:S02]  /*15750*/  @!P0 LDG.E.U16 R3, [R8.64] ;  /* 0x0000000808038981 */ /* 0x0000a4000c1e1500 */
[----:B0-----:R-:W-:Y:S02]  /*15760*/  @!P1 IMAD.MOV.U32 R9, RZ, RZ, R2 ;  /* 0x000000ffff099224 */ /* 0x001fe400078e0002 */
[----:B---3--:R-:W-:-:S05]  /*15770*/  @!P1 IMAD.MOV.U32 R8, RZ, RZ, R0 ;  /* 0x000000ffff089224 */ /* 0x008fca00078e0000 */
[----:B------:R0:W3:Y:S04]  /*15780*/  @!P1 LDG.E.U16 R27, [R8.64] ;  /* 0x00000008081b9981 */ /* 0x0000e8000c1e1500 */
[----:B----4-:R1:W-:Y:S04]  /*15790*/  STL [R1+0xc], R4 ;  /* 0x00000c0401007387 */ /* 0x0103e80000100800 */
[----:B-1----:R-:W4:Y:S04]  /*157a0*/  LDL R4, [R1+0x480] ;  /* 0x0004800001047983 */ /* 0x002f280000100800 */
[----:B------:R1:W-:Y:S04]  /*157b0*/  STS.U16 [R21+0x3d00], R11 ;  /* 0x003d000b15007388 */ /* 0x0003e80000000400 */
[----:B------:R-:W-:Y:S04]  /*157c0*/  STS.U16 [R21+0x4100], R12 ;  /* 0x0041000c15007388 */ /* 0x000fe80000000400 */
[----:B-1----:R-:W4:Y:S04]  /*157d0*/  LDL.LU R11, [R1+0x1b0] ;  /* 0x0001b000010b7983 */ /* 0x002f280000300800 */
[----:B------:R-:W4:Y:S01]  /*157e0*/  LDL R5, [R1+0x404] ;  /* 0x0004040001057983 */ /* 0x000f220000100800 */
[----:B0-----:R-:W-:-:S03]  /*157f0*/  @!P0 IMAD.MOV.U32 R9, RZ, RZ, R6 ;  /* 0x000000ffff098224 */ /* 0x001fc600078e0006 */
[----:B--2---:R0:W-:Y:S04]  /*15800*/  STL [R1+0x8], R3 ;  /* 0x0000080301007387 */ /* 0x0041e80000100800 */
[----:B------:R-:W2:Y:S04]  /*15810*/  LDL R0, [R1+0x400] ;  /* 0x0004000001007983 */ /* 0x000ea80000100800 */
[----:B0-----:R-:W2:Y:S04]  /*15820*/  LDL R3, [R1+0x408] ;  /* 0x0004080001037983 */ /* 0x001ea80000100800 */
[----:B------:R-:W2:Y:S04]  /*15830*/  LDL.LU R12, [R1+0x1a8] ;  /* 0x0001a800010c7983 */ /* 0x000ea80000300800 */
[----:B---3--:R-:W-:Y:S04]  /*15840*/  STL [R1+0x16e4], R27 ;  /* 0x0016e41b01007387 */ /* 0x008fe80000100800 */
[----:B------:R-:W3:Y:S04]  /*15850*/  LDL R2, [R1+0x3fc] ;  /* 0x0003fc0001027983 */ /* 0x000ee80000100800 */
[----:B------:R-:W3:Y:S01]  /*15860*/  LDL R6, [R1+0x384] ;  /* 0x0003840001067983 */ /* 0x000ee20000100800 */
[----:B----4-:R-:W-:-:S03]  /*15870*/  @!P0 IMAD.MOV.U32 R8, RZ, RZ, R4 ;  /* 0x000000ffff088224 */ /* 0x010fc600078e0004 */
[----:B------:R-:W4:Y:S01]  /*15880*/  LDL R4, [R1+0x388] ;  /* 0x0003880001047983 */ /* 0x000f220000100800 */
[----:B------:R-:W-:Y:S02]  /*15890*/  PRMT R25, RZ, 0x7610, R25 ;  /* 0x00007610ff197816 */ /* 0x000fe40000000019 */
[----:B------:R-:W-:-:S04]  /*158a0*/  PRMT R18, RZ, 0x7610, R18 ;  /* 0x00007610ff127816 */ /* 0x000fc80000000012 */
[----:B------:R0:W4:Y:S01]  /*158b0*/  @!P0 LDG.E.U16 R25, [R8.64] ;  /* 0x0000000808198981 */ /* 0x000122000c1e1500 */
[----:B------:R-:W-:Y:S01]  /*158c0*/  PRMT R16, RZ, 0x7610, R16 ;  /* 0x00007610ff107816 */ /* 0x000fe20000000010 */
[----:B0-----:R-:W-:Y:S02]  /*158d0*/  @!P1 IMAD.MOV.U32 R9, RZ, RZ, R5 ;  /* 0x000000ffff099224 */ /* 0x001fe400078e0005 */
[----:B------:R0:W-:Y:S04]  /*158e0*/  STS.U16 [R21+0x4500], R13 ;  /* 0x0045000d15007388 */ /* 0x0001e80000000400 */
[----:B------:R-:W-:Y:S04]  /*158f0*/  STS.U16 [R21+0x4900], R14 ;  /* 0x0049000e15007388 */ /* 0x000fe80000000400 */
[----:B------:R-:W-:Y:S04]  /*15900*/  STS.U16 [R21+0x4d00], R15 ;  /* 0x004d000f15007388 */ /* 0x000fe80000000400 */
[----:B------:R1:W-:Y:S04]  /*15910*/  STS.U16 [R21+0x5100], R11 ;  /* 0x0051000b15007388 */ /* 0x0003e80000000400 */
[----:B0-----:R-:W4:Y:S01]  /*15920*/  LDL.LU R13, [R1+0x1a0] ;  /* 0x0001a000010d7983 */ /* 0x001f220000300800 */
[----:B--2---:R-:W-:-:S05]  /*15930*/  @!P1 IMAD.MOV.U32 R8, RZ, RZ, R3 ;  /* 0x000000ffff089224 */ /* 0x004fca00078e0003 */
[----:B------:R0:W2:Y:S02]  /*15940*/  @!P1 LDG.E.U16 R18, [R8.64] ;  /* 0x0000000808129981 */ /* 0x0000a4000c1e1500 */
[----:B0-----:R-:W-:Y:S02]  /*15950*/  @!P0 IMAD.MOV.U32 R8, RZ, RZ, R0 ;  /* 0x000000ffff088224 */ /* 0x001fe400078e0000 */
[----:B---3--:R-:W-:Y:S02]  /*15960*/  @!P0 IMAD.MOV.U32 R9, RZ, RZ, R2 ;  /* 0x000000ffff098224 */ /* 0x008fe400078e0002 */
[----:B-1----:R-:W-:-:S03]  /*15970*/  @!P1 IMAD.MOV.U32 R11, RZ, RZ, R6 ;  /* 0x000000ffff0b9224 */ /* 0x002fc600078e0006 */
[----:B------:R0:W3:Y:S01]  /*15980*/  @!P0 LDG.E.U16 R16, [R8.64] ;  /* 0x0000000808108981 */ /* 0x0000e2000c1e1500 */
[----:B----4-:R-:W-:Y:S01]  /*15990*/  @!P1 IMAD.MOV.U32 R10, RZ, RZ, R4 ;  /* 0x000000ffff0a9224 */ /* 0x010fe200078e0004 */
[----:B0-----:R-:W-:-:S06]  /*159a0*/  PRMT R8, RZ, 0x7610, R8 ;  /* 0x00007610ff087816 */ /* 0x001fcc0000000008 */
[----:B------:R-:W4:Y:S04]  /*159b0*/  @!P1 LDG.E.U16 R8, [R10.64] ;  /* 0x000000080a089981 */ /* 0x000f28000c1e1500 */
[----:B------:R-:W-:Y:S04]  /*159c0*/  STL [R1+0x16e8], R25 ;  /* 0x0016e81901007387 */ /* 0x000fe80000100800 */
[----:B------:R-:W4:Y:S04]  /*159d0*/  LDL R3, [R1+0x380] ;  /* 0x0003800001037983 */ /* 0x000f280000100800 */
[----:B------:R-:W4:Y:S04]  /*159e0*/  LDL.LU R14, [R1+0x190] ;  /* 0x00019000010e7983 */ /* 0x000f280000300800 */
[----:B--2---:R-:W-:Y:S04]  /*159f0*/  STL [R1+0x16ec], R18 ;  /* 0x0016ec1201007387 */ /* 0x004fe80000100800 */
[----:B------:R-:W2:Y:S04]  /*15a00*/  LDL R5, [R1+0x37c] ;  /* 0x00037c0001057983 */ /* 0x000ea80000100800 */
[----:B------:R-:W2:Y:S04]  /*15a10*/  LDL R2, [R1+0x2f0] ;  /* 0x0002f00001027983 */ /* 0x000ea80000100800 */
[----:B------:R-:W2:Y:S04]  /*15a20*/  LDL R0, [R1+0x2f4] ;  /* 0x0002f40001007983 */ /* 0x000ea80000100800 */
[----:B------:R-:W2:Y:S04]  /*15a30*/  LDL.LU R15, [R1+0x128] ;  /* 0x00012800010f7983 */ /* 0x000ea80000300800 */
[----:B---3--:R-:W-:Y:S04]  /*15a40*/  STL [R1+0x16f0], R16 ;  /* 0x0016f01001007387 */ /* 0x008fe80000100800 */
[----:B------:R-:W3:Y:S04]  /*15a50*/  LDL R4, [R1+0x2ec] ;  /* 0x0002ec0001047983 */ /* 0x000ee80000100800 */
[----:B------:R-:W3:Y:S04]  /*15a60*/  LDL.LU R23, [R1+0x120] ;  /* 0x0001200001177983 */ /* 0x000ee80000300800 */
[----:B----4-:R-:W-:Y:S04]  /*15a70*/  STL [R1+0x16f4], R8 ;  /* 0x0016f40801007387 */ /* 0x010fe80000100800 */
[----:B------:R-:W4:Y:S01]  /*15a80*/  LDL R7, [R1+0x2e8] ;  /* 0x0002e80001077983 */ /* 0x000f220000100800 */
[----:B------:R-:W-:Y:S01]  /*15a90*/  PRMT R9, RZ, 0x7610, R9 ;  /* 0x00007610ff097816 */ /* 0x000fe20000000009 */
[----:B------:R-:W-:-:S02]  /*15aa0*/  @!P0 IMAD.MOV.U32 R10, RZ, RZ, R3 ;  /* 0x000000ffff0a8224 */ /* 0x000fc400078e0003 */
[----:B------:R-:W-:Y:S04]  /*15ab0*/  STS.U16 [R21+0x5500], R12 ;  /* 0x0055000c15007388 */ /* 0x000fe80000000400 */
[----:B------:R0:W-:Y:S04]  /*15ac0*/  STS.U16 [R21+0x5900], R13 ;  /* 0x0059000d15007388 */ /* 0x0001e80000000400 */
[----:B------:R-:W4:Y:S01]  /*15ad0*/  LDL R3, [R1+0xa84] ;  /* 0x000a840001037983 */ /* 0x000f220000100800 */
[----:B--2---:R-:W-:-:S03]  /*15ae0*/  @!P0 IMAD.MOV.U32 R11, RZ, RZ, R5 ;  /* 0x000000ffff0b8224 */ /* 0x004fc600078e0005 */
[----:B------:R-:W2:Y:S01]  /*15af0*/  LDL R5, [R1+0xa78] ;  /* 0x000a780001057983 */ /* 0x000ea20000100800 */
[----:B0-----:R-:W-:-:S03]  /*15b00*/  @!P1 IMAD.MOV.U32 R13, RZ, RZ, R2 ;  /* 0x000000ffff0d9224 */ /* 0x001fc600078e0002 */
[----:B------:R0:W2:Y:S01]  /*15b10*/  @!P0 LDG.E.U16 R9, [R10.64] ;  /* 0x000000080a098981 */ /* 0x0000a2000c1e1500 */
[----:B------:R-:W-:-:S03]  /*15b20*/  @!P1 IMAD.MOV.U32 R12, RZ, RZ, R0 ;  /* 0x000000ffff0c9224 */ /* 0x000fc600078e0000 */
[----:B------:R-:W2:Y:S01]  /*15b30*/  LDL.LU R28, [R1+0x104] ;  /* 0x00010400011c7983 */ /* 0x000ea20000300800 */
[----:B0-----:R-:W-:Y:S02]  /*15b40*/  PRMT R10, RZ, 0x7610, R10 ;  /* 0x00007610ff0a7816 */ /* 0x001fe4000000000a */
[----:B------:R-:W-:-:S04]  /*15b50*/  PRMT R11, RZ, 0x7610, R11 ;  /* 0x00007610ff0b7816 */ /* 0x000fc8000000000b */
[----:B------:R3:W2:Y:S02]  /*15b60*/  @!P1 LDG.E.U16 R10, [R12.64] ;  /* 0x000000080c0a9981 */ /* 0x0006a4000c1e1500 */
[----:B---3--:R-:W-:Y:S02]  /*15b70*/  @!P0 IMAD.MOV.U32 R12, RZ, RZ, R4 ;  /* 0x000000ffff0c8224 */ /* 0x008fe400078e0004 */
[----:B----4-:R-:W-:-:S05]  /*15b80*/  @!P0 IMAD.MOV.U32 R13, RZ, RZ, R7 ;  /* 0x000000ffff0d8224 */ /* 0x010fca00078e0007 */
[----:B------:R0:W3:Y:S04]  /*15b90*/  @!P0 LDG.E.U16 R11, [R12.64] ;  /* 0x000000080c0b8981 */ /* 0x0000e8000c1e1500 */
[----:B------:R1:W-:Y:S04]  /*15ba0*/  STS.U16 [R21+0x5d00], R14 ;  /* 0x005d000e15007388 */ /* 0x0003e80000000400 */
[----:B------:R-:W-:Y:S01]  /*15bb0*/  STS.U16 [R21+0x6100], R15 ;  /* 0x0061000f15007388 */ /* 0x000fe20000000400 */
[----:B-1----:R-:W-:Y:S01]  /*15bc0*/  @!P1 IMAD.MOV.U32 R14, RZ, RZ, R3 ;  /* 0x000000ffff0e9224 */ /* 0x002fe200078e0003 */
[----:B0-----:R-:W-:-:S02]  /*15bd0*/  PRMT R12, RZ, 0x7610, R12 ;  /* 0x00007610ff0c7816 */ /* 0x001fc4000000000c */
[----:B--2---:R0:W-:Y:S04]  /*15be0*/  STL [R1+0x1718], R9 ;  /* 0x0017180901007387 */ /* 0x0041e80000100800 */
[----:B------:R-:W2:Y:S04]  /*15bf0*/  LDL R0, [R1+0xa8c] ;  /* 0x000a8c0001007983 */ /* 0x000ea80000100800 */
[----:B------:R-:W4:Y:S04]  /*15c00*/  LDL.LU R6, [R1+0x100] ;  /* 0x0001000001067983 */ /* 0x000f280000300800 */
[----:B------:R-:W-:Y:S04]  /*15c10*/  STL [R1+0x171c], R10 ;  /* 0x00171c0a01007387 */ /* 0x000fe80000100800 */
[----:B------:R-:W4:Y:S04]  /*15c20*/  LDL R2, [R1+0xa80] ;  /* 0x000a800001027983 */ /* 0x000f280000100800 */
[----:B------:R-:W4:Y:S04]  /*15c30*/  LDL.LU R4, [R1+0xd4] ;  /* 0x0000d40001047983 */ /* 0x000f280000300800 */
[----:B---3--:R-:W-:Y:S04]  /*15c40*/  STL [R1+0x1720], R11 ;  /* 0x0017200b01007387 */ /* 0x008fe80000100800 */
[----:B0-----:R-:W3:Y:S04]  /*15c50*/  LDL R9, [R1+0x5f4] ;  /* 0x0005f40001097983 */ /* 0x001ee80000100800 */
[----:B------:R-:W3:Y:S01]  /*15c60*/  LDL R8, [R1+0x5f8] ;  /* 0x0005f80001087983 */ /* 0x000ee20000100800 */
[----:B------:R-:W-:-:S03]  /*15c70*/  @!P1 IMAD.MOV.U32 R15, RZ, RZ, R5 ;  /* 0x000000ffff0f9224 */ /* 0x000fc600078e0005 */
[----:B------:R-:W3:Y:S04]  /*15c80*/  LDL R5, [R1+0x5ec] ;  /* 0x0005ec0001057983 */ /* 0x000ee80000100800 */
[----:B------:R-:W3:Y:S04]  /*15c90*/  LDL R3, [R1+0x5f0] ;  /* 0x0005f00001037983 */ /* 0x000ee80000100800 */
[----:B------:R2:W3:Y:S01]  /*15ca0*/  @!P1 LDG.E.U16 R12, [R14.64] ;  /* 0x000000080e0c9981 */ /* 0x0004e2000c1e1500 */
[----:B------:R-:W-:Y:S02]  /*15cb0*/  PRMT R13, RZ, 0x7610, R13 ;  /* 0x00007610ff0d7816 */ /* 0x000fe4000000000d */
[----:B------:R-:W-:-:S02]  /*15cc0*/  PRMT R17, RZ, 0x7610, R17 ;  /* 0x00007610ff117816 */ /* 0x000fc40000000011 */
[----:B------:R-:W-:Y:S01]  /*15cd0*/  PRMT R19, RZ, 0x7610, R19 ;  /* 0x00007610ff137816 */ /* 0x000fe20000000013 */
[----:B--2---:R-:W-:Y:S02]  /*15ce0*/  @!P0 IMAD.MOV.U32 R14, RZ, RZ, R0 ;  /* 0x000000ffff0e8224 */ /* 0x004fe400078e0000 */
[----:B----4-:R-:W-:-:S05]  /*15cf0*/  @!P0 IMAD.MOV.U32 R15, RZ, RZ, R2 ;  /* 0x000000ffff0f8224 */ /* 0x010fca00078e0002 */
[----:B------:R3:W2:Y:S02]  /*15d00*/  @!P0 LDG.E.U16 R13, [R14.64] ;  /* 0x000000080e0d8981 */ /* 0x0006a4000c1e1500 */
[----:B---3--:R-:W-:Y:S02]  /*15d10*/  @!P1 IMAD.MOV.U32 R15, RZ, RZ, R9 ;  /* 0x000000ffff0f9224 */ /* 0x008fe400078e0009 */
[----:B------:R-:W-:-:S05]  /*15d20*/  @!P1 IMAD.MOV.U32 R14, RZ, RZ, R8 ;  /* 0x000000ffff0e9224 */ /* 0x000fca00078e0008 */
[----:B------:R0:W3:Y:S02]  /*15d30*/  @!P1 LDG.E.U16 R17, [R14.64] ;  /* 0x000000080e119981 */ /* 0x0000e4000c1e1500 */
[----:B0-----:R-:W-:Y:S02]  /*15d40*/  @!P0 IMAD.MOV.U32 R14, RZ, RZ, R3 ;  /* 0x000000ffff0e8224 */ /* 0x001fe400078e0003 */
[----:B------:R-:W-:-:S05]  /*15d50*/  @!P0 IMAD.MOV.U32 R15, RZ, RZ, R5 ;  /* 0x000000ffff0f8224 */ /* 0x000fca00078e0005 */
[----:B------:R-:W4:Y:S04]  /*15d60*/  @!P0 LDG.E.U16 R19, [R14.64] ;  /* 0x000000080e138981 */ /* 0x000f28000c1e1500 */
[----:B------:R-:W-:Y:S04]  /*15d70*/  STL [R1+0x1724], R12 ;  /* 0x0017240c01007387 */ /* 0x000fe80000100800 */
[----:B------:R-:W4:Y:S04]  /*15d80*/  LDL.LU R27, [R1+0xd0] ;  /* 0x0000d000011b7983 */ /* 0x000f280000300800 */
[----:B------:R-:W4:Y:S04]  /*15d90*/  LDL R2, [R1+0x574] ;  /* 0x0005740001027983 */ /* 0x000f280000100800 */
[----:B------:R-:W4:Y:S04]  /*15da0*/  LDL R0, [R1+0x578] ;  /* 0x0005780001007983 */ /* 0x000f280000100800 */
[----:B------:R-:W4:Y:S04]  /*15db0*/  LDL.LU R7, [R1+0xc4] ;  /* 0x0000c40001077983 */ /* 0x000f280000300800 */
[----:B------:R0:W-:Y:S04]  /*15dc0*/  STS.U16 [R21+0x6500], R23 ;  /* 0x0065001715007388 */ /* 0x0001e80000000400 */
[----:B------:R1:W-:Y:S04]  /*15dd0*/  STS.U16 [R21+0x6900], R28 ;  /* 0x0069001c15007388 */ /* 0x0003e80000000400 */
[----:B------:R0:W-:Y:S04]  /*15de0*/  STS.U16 [R21+0x6d00], R6 ;  /* 0x006d000615007388 */ /* 0x0001e80000000400 */
[----:B------:R0:W-:Y:S01]  /*15df0*/  STS.U16 [R21+0x7100], R4 ;  /* 0x0071000415007388 */ /* 0x0001e20000000400 */
[----:B------:R-:W-:-:S03]  /*15e00*/  PRMT R20, RZ, 0x7610, R20 ;  /* 0x00007610ff147816 */ /* 0x000fc60000000014 */
[----:B--2---:R-:W-:Y:S04]  /*15e10*/  STL [R1+0x1728], R13 ;  /* 0x0017280d01007387 */ /* 0x004fe80000100800 */
[----:B0-----:R-:W2:Y:S04]  /*15e20*/  LDL.LU R23, [R1+0xb8] ;  /* 0x0000b80001177983 */ /* 0x001ea80000300800 */
[----:B-1----:R-:W2:Y:S04]  /*15e30*/  LDL.LU R28, [R1+0x2c0] ;  /* 0x0002c000011c7983 */ /* 0x002ea80000300800 */
[----:B---3--:R-:W-:Y:S04]  /*15e40*/  STL [R1+0x172c], R17 ;  /* 0x00172c1101007387 */ /* 0x008fe80000100800 */
[----:B------:R-:W3:Y:S04]  /*15e50*/  LDL R9, [R1+0x56c] ;  /* 0x00056c0001097983 */ /* 0x000ee80000100800 */
[----:B------:R-:W2:Y:S04]  /*15e60*/  LDL R8, [R1+0x570] ;  /* 0x0005700001087983 */ /* 0x000ea80000100800 */
[----:B------:R-:W2:Y:S04]  /*15e70*/  LDL R6, [R1+0x4f4] ;  /* 0x0004f40001067983 */ /* 0x000ea80000100800 */
[----:B------:R-:W2:Y:S04]  /*15e80*/  LDL R5, [R1+0x4f8] ;  /* 0x0004f80001057983 */ /* 0x000ea80000100800 */
[----:B----4-:R-:W-:Y:S04]  /*15e90*/  STL [R1+0x1730], R19 ;  /* 0x0017301301007387 */ /* 0x010fe80000100800 */
[----:B------:R-:W4:Y:S04]  /*15ea0*/  LDL R4, [R1+0x4ec] ;  /* 0x0004ec0001047983 */ /* 0x000f280000100800 */
[----:B------:R-:W4:Y:S01]  /*15eb0*/  LDL R3, [R1+0x4f0] ;  /* 0x0004f00001037983 */ /* 0x000f220000100800 */
[----:B------:R-:W-:Y:S01]  /*15ec0*/  @!P1 IMAD.MOV.U32 R15, RZ, RZ, R2 ;  /* 0x000000ffff0f9224 */ /* 0x000fe200078e0002 */
[----:B------:R-:W-:-:S02]  /*15ed0*/  PRMT R22, RZ, 0x7610, R22 ;  /* 0x00007610ff167816 */ /* 0x000fc40000000016 */
[----:B------:R-:W-:Y:S01]  /*15ee0*/  PRMT R24, RZ, 0x7610, R24 ;  /* 0x00007610ff187816 */ /* 0x000fe20000000018 */
[----:B------:R-:W-:Y:S01]  /*15ef0*/  @!P1 IMAD.MOV.U32 R14, RZ, RZ, R0 ;  /* 0x000000ffff0e9224 */ /* 0x000fe200078e0000 */
[----:B------:R-:W4:Y:S04]  /*15f00*/  LDL R2, [R1+0x474] ;  /* 0x0004740001027983 */ /* 0x000f280000100800 */
[----:B------:R3:W4:Y:S01]  /*15f10*/  @!P1 LDG.E.U16 R20, [R14.64] ;  /* 0x000000080e149981 */ /* 0x000722000c1e1500 */
[----:B------:R-:W-:-:S03]  /*15f20*/  PRMT R26, RZ, 0x7610, R26 ;  /* 0x00007610ff1a7816 */ /* 0x000fc6000000001a */
[----:B------:R-:W4:Y:S01]  /*15f30*/  LDL R0, [R1+0x478] ;  /* 0x0004780001007983 */ /* 0x000f220000100800 */
[----:B---3--:R-:W-:Y:S02]  /*15f40*/  @!P0 IMAD.MOV.U32 R15, RZ, RZ, R9 ;  /* 0x000000ffff0f8224 */ /* 0x008fe400078e0009 */
[----:B--2---:R-:W-:-:S05]  /*15f50*/  @!P0 IMAD.MOV.U32 R14, RZ, RZ, R8 ;  /* 0x000000ffff0e8224 */ /* 0x004fca00078e0008 */
[----:B------:R0:W2:Y:S02]  /*15f60*/  @!P0 LDG.E.U16 R22, [R14.64] ;  /* 0x000000080e168981 */ /* 0x0000a4000c1e1500 */
[----:B0-----:R-:W-:Y:S02]  /*15f70*/  @!P1 IMAD.MOV.U32 R14, RZ, RZ, R5 ;  /* 0x000000ffff0e9224 */ /* 0x001fe400078e0005 */
[----:B------:R-:W-:-:S05]  /*15f80*/  @!P1 IMAD.MOV.U32 R15, RZ, RZ, R6 ;  /* 0x000000ffff0f9224 */ /* 0x000fca00078e0006 */
[----:B------:R4:W3:Y:S02]  /*15f90*/  @!P1 LDG.E.U16 R24, [R14.64] ;  /* 0x000000080e189981 */ /* 0x0008e4000c1e1500 */
[----:B----4-:R-:W-:Y:S02]  /*15fa0*/  @!P0 IMAD.MOV.U32 R14, RZ, RZ, R3 ;  /* 0x000000ffff0e8224 */ /* 0x010fe400078e0003 */
[----:B------:R-:W-:-:S05]  /*15fb0*/  @!P0 IMAD.MOV.U32 R15, RZ, RZ, R4 ;  /* 0x000000ffff0f8224 */ /* 0x000fca00078e0004 */
[----:B------:R0:W4:Y:S04]  /*15fc0*/  @!P0 LDG.E.U16 R26, [R14.64] ;  /* 0x000000080e1a8981 */ /* 0x000128000c1e1500 */
[----:B------:R1:W-:Y:S04]  /*15fd0*/  STL [R1+0x1734], R20 ;  /* 0x0017341401007387 */ /* 0x0003e80000100800 */
[----:B-1----:R-:W4:Y:S01]  /*15fe0*/  LDL R20, [R1+0xad0] ;  /* 0x000ad00001147983 */ /* 0x002f220000100800 */
[----:B------:R-:W-:Y:S01]  /*15ff0*/  PRMT R29, RZ, 0x7610, R29 ;  /* 0x00007610ff1d7816 */ /* 0x000fe2000000001d */
[----:B0-----:R-:W-:-:S02]  /*16000*/  @!P1 IMAD.MOV.U32 R14, RZ, RZ, R0 ;  /* 0x000000ffff0e9224 */ /* 0x001fc400078e0000 */
[----:B------:R-:W-:-:S05]  /*16010*/  @!P1 IMAD.MOV.U32 R15, RZ, RZ, R2 ;  /* 0x000000ffff0f9224 */ /* 0x000fca00078e0002 */
[----:B------:R-:W4:Y:S04]  /*16020*/  @!P1 LDG.E.U16 R29, [R14.64] ;  /* 0x000000080e1d9981 */ /* 0x000f28000c1e1500 */
[----:B------:R-:W-:Y:S04]  /*16030*/  STS.U16 [R21+0x7500], R27 ;  /* 0x0075001b15007388 */ /* 0x000fe80000000400 */
[----:B------:R-:W-:Y:S04]  /*16040*/  STS.U16 [R21+0x7900], R7 ;  /* 0x0079000715007388 */ /* 0x000fe80000000400 */
[----:B------:R-:W-:Y:S04]  /*16050*/  STS.U16 [R21+0x7d00], R23 ;  /* 0x007d001715007388 */ /* 0x000fe80000000400 */
[----:B--2---:R-:W-:Y:S04]  /*16060*/  STL [R1+0x1738], R22 ;  /* 0x0017381601007387 */ /* 0x004fe80000100800 */
[----:B---3--:R-:W-:Y:S04]  /*16070*/  STL [R1+0x173c], R24 ;  /* 0x00173c1801007387 */ /* 0x008fe80000100800 */
[----:B----4-:R0:W-:Y:S04]  /*16080*/  STL [R1+0x1740], R26 ;  /* 0x0017401a01007387 */ /* 0x0101e80000100800 */
[----:B0-----:R-:W2:Y:S04]  /*16090*/  LDL.LU R26, [R1+0x2bc] ;  /* 0x0002bc00011a7983 */ /* 0x001ea80000300800 */
[----:B------:R-:W3:Y:S04]  /*160a0*/  LDL.LU R24, [R1+0x2b4] ;  /* 0x0002b40001187983 */ /* 0x000ee80000300800 */
        /* <DEDUP_REMOVED lines=15> */
[----:B------:R0:W-:Y:S04]  /*161a0*/  STS.U16 [R20+0x200], R28 ;  /* 0x0002001c14007388 */ /* 0x0001e80000000400 */
[----:B------:R-:W4:Y:S04]  /*161b0*/  LDL.LU R4, [R1+0x208] ;  /* 0x0002080001047983 */ /* 0x000f280000300800 */
[----:B0-----:R-:W4:Y:S04]  /*161c0*/  LDL.LU R28, [R1+0x200] ;  /* 0x00020000011c7983 */ /* 0x001f280000300800 */
[----:B------:R-:W4:Y:S04]  /*161d0*/  LDL.LU R5, [R1+0x1f4] ;  /* 0x0001f40001057983 */ /* 0x000f280000300800 */
[----:B------:R-:W4:Y:S04]  /*161e0*/  LDL.LU R6, [R1+0x1e4] ;  /* 0x0001e40001067983 */ /* 0x000f280000300800 */
[----:B------:R-:W4:Y:S04]  /*161f0*/  LDL.LU R7, [R1+0x1d4] ;  /* 0x0001d40001077983 */ /* 0x000f280000300800 */
[----:B------:R-:W4:Y:S04]  /*16200*/  LDL.LU R21, [R1+0x1c8] ;  /* 0x0001c80001157983 */ /* 0x000f280000300800 */
[----:B------:R-:W4:Y:S04]  /*16210*/  LDL.LU R23, [R1+0x1b8] ;  /* 0x0001b80001177983 */ /* 0x000f280000300800 */
[----:B------:R-:W4:Y:S04]  /*16220*/  LDL.LU R0, [R1+0x1ac] ;  /* 0x0001ac0001007983 */ /* 0x000f280000300800 */
        /* <DEDUP_REMOVED lines=18> */
[----:B--2---:R-:W-:Y:S04]  /*16350*/  STS.U16 [R20+0x600], R26 ;  /* 0x0006001a14007388 */ /* 0x004fe80000000400 */
[----:B---3--:R0:W-:Y:S04]  /*16360*/  STS.U16 [R20+0xa00], R24 ;  /* 0x000a001814007388 */ /* 0x0081e80000000400 */
[----:B----4-:R-:W-:Y:S04]  /*16370*/  STS.U16 [R20+0xe00], R22 ;  /* 0x000e001614007388 */ /* 0x010fe80000000400 */
[----:B------:R-:W-:Y:S04]  /*16380*/  STS.U16 [R20+0x1200], R19 ;  /* 0x0012001314007388 */ /* 0x000fe80000000400 */
[----:B------:R1:W-:Y:S04]  /*16390*/  STS.U16 [R20+0x1600], R17 ;  /* 0x0016001114007388 */ /* 0x0003e80000000400 */
        /* <DEDUP_REMOVED lines=12> */
[----:B0-----:R-:W2:Y:S04]  /*16460*/  LDL.LU R24, [R1+0x19c] ;  /* 0x00019c0001187983 */ /* 0x001ea80000300800 */
[----:B------:R-:W-:Y:S04]  /*16470*/  STS.U16 [R20+0x4a00], R4 ;  /* 0x004a000414007388 */ /* 0x000fe80000000400 */
[----:B-1----:R-:W3:Y:S04]  /*16480*/  LDL.LU R17, [R1+0x12c] ;  /* 0x00012c0001117983 */ /* 0x002ee80000300800 */
[----:B------:R0:W-:Y:S04]  /*16490*/  STS.U16 [R20+0x4e00], R28 ;  /* 0x004e001c14007388 */ /* 0x0001e80000000400 */
[----:B0-----:R-:W4:Y:S04]  /*164a0*/  LDL.LU R28, [R1+0x10c] ;  /* 0x00010c00011c7983 */ /* 0x001f280000300800 */
[----:B------:R-:W-:Y:S04]  /*164b0*/  STS.U16 [R20+0x5200], R5 ;  /* 0x0052000514007388 */ /* 0x000fe80000000400 */
[----:B------:R-:W-:Y:S04]  /*164c0*/  STS.U16 [R20+0x5600], R6 ;  /* 0x0056000614007388 */ /* 0x000fe80000000400 */
[----:B------:R-:W-:Y:S04]  /*164d0*/  STS.U16 [R20+0x5a00], R7 ;  /* 0x005a000714007388 */ /* 0x000fe80000000400 */
[----:B------:R0:W-:Y:S04]  /*164e0*/  STS.U16 [R20+0x5e00], R21 ;  /* 0x005e001514007388 */ /* 0x0001e80000000400 */
        /* <DEDUP_REMOVED lines=15> */
[----:B------:R-:W-:Y:S04]  /*165e0*/  STS.U16 [R20+0x6200], R23 ;  /* 0x0062001714007388 */ /* 0x000fe80000000400 */
[----:B------:R-:W4:Y:S04]  /*165f0*/  LDL.LU R4, [R1+0x258] ;  /* 0x0002580001047983 */ /* 0x000f280000300800 */
[----:B------:R0:W-:Y:S04]  /*16600*/  STS.U16 [R20+0x6600], R0 ;  /* 0x0066000014007388 */ /* 0x0001e80000000400 */
[----:B------:R-:W4:Y:S04]  /*16610*/  LDL.LU R5, [R1+0x24c] ;  /* 0x00024c0001057983 */ /* 0x000f280000300800 */
[----:B------:R-:W4:Y:S04]  /*16620*/  LDL.LU R6, [R1+0x23c] ;  /* 0x00023c0001067983 */ /* 0x000f280000300800 */
[----:B0-----:R-:W0:Y:S04]  /*16630*/  S2R R0, SR_TID.X ;  /* 0x0000000000007919 */ /* 0x001e280000002100 */
[----:B------:R-:W4:Y:S04]  /*16640*/  LDL.LU R7, [R1+0x22c] ;  /* 0x00022c0001077983 */ /* 0x000f280000300800 */
[----:B------:R-:W4:Y:S04]  /*16650*/  LDL.LU R23, [R1+0x220] ;  /* 0x0002200001177983 */ /* 0x000f280000300800 */
[----:B--2---:R-:W-:Y:S04]  /*16660*/  STS.U16 [R20+0x6a00], R24 ;  /* 0x006a001814007388 */ /* 0x004fe80000000400 */
[----:B---3--:R0:W-:Y:S02]  /*16670*/  STS.U16 [R20+0x6e00], R17 ;  /* 0x006e001114007388 */ /* 0x0081e40000000400 */
[----:B0-----:R-:W-:-:S02]  /*16680*/  LOP3.LUT R17, R0, 0x3f, RZ, 0xc0, !PT ;  /* 0x0000003f00117812 */ /* 0x001fc400078ec0ff */
[----:B------:R-:W-:Y:S01]  /*16690*/  LOP3.LUT R0, R0, 0x40, RZ, 0xc0, !PT ;  /* 0x0000004000007812 */ /* 0x000fe200078ec0ff */
[----:B----4-:R0:W-:Y:S03]  /*166a0*/  STS.U16 [R20+0x7200], R28 ;  /* 0x0072001c14007388 */ /* 0x0101e60000000400 */
[----:B------:R-:W-:Y:S01]  /*166b0*/  ISETP.NE.U32.AND P2, PT, R0, RZ, PT ;  /* 0x000000ff0000720c */ /* 0x000fe20003f45070 */
[----:B0-----:R-:W2:Y:S04]  /*166c0*/  LDL.LU R28, [R1+0x210] ;  /* 0x00021000011c7983 */ /* 0x001ea80000300800 */
[----:B------:R-:W3:Y:S04]  /*166d0*/  LDL.LU R0, [R1+0x204] ;  /* 0x0002040001007983 */ /* 0x000ee80000300800 */
[----:B------:R0:W-:Y:S04]  /*166e0*/  STS.U16 [R20+0x7600], R21 ;  /* 0x0076001514007388 */ /* 0x0001e80000000400 */
[----:B0-----:R-:W4:Y:S01]  /*166f0*/  LDL.LU R21, [R1+0x1fc] ;  /* 0x0001fc0001157983 */ /* 0x001f220000300800 */
[----:B------:R-:W-:Y:S01]  /*16700*/  IMAD.SHL.U32 R17, R17, 0x2, RZ ;  /* 0x0000000211117824 */ /* 0x000fe200078e00ff */
[----:B------:R-:W-:-:S02]  /*16710*/  SEL R14, RZ, 0x90, !P2 ;  /* 0x00000090ff0e7807 */ /* 0x000fc40005000000 */
[----:B------:R-:W-:Y:S02]  /*16720*/  STS.U16 [R20+0x7a00], R22 ;  /* 0x007a001614007388 */ /* 0x000fe40000000400 */
[----:B------:R-:W-:Y:S02]  /*16730*/  LOP3.LUT R14, R14, R17, RZ, 0x3c, !PT ;  /* 0x000000110e0e7212 */ /* 0x000fe400078e3cff */
[----:B------:R-:W4:Y:S02]  /*16740*/  LDL.LU R15, [R1+0x1ec] ;  /* 0x0001ec00010f7983 */ /* 0x000f240000300800 */
[----:B------:R-:W-:Y:S02]  /*16750*/  LOP3.LUT R14, R14, 0x60, RZ, 0x3c, !PT ;  /* 0x000000600e0e7812 */ /* 0x000fe400078e3cff */
        /* <DEDUP_REMOVED lines=17> */
[----:B------:R0:W-:Y:S04]  /*16870*/  STS.U16 [R14+0x4300], R23 ;  /* 0x004300170e007388 */ /* 0x0001e80000000400 */
[----:B------:R-:W4:Y:S04]  /*16880*/  LDL.LU R17, [R1+0x1dc] ;  /* 0x0001dc0001117983 */ /* 0x000f280000300800 */
[----:B0-----:R-:W4:Y:S04]  /*16890*/  LDL.LU R23, [R1+0x1d0] ;  /* 0x0001d00001177983 */ /* 0x001f280000300800 */
[----:B------:R-:W4:Y:S04]  /*168a0*/  LDL.LU R29, [R1+0x1c0] ;  /* 0x0001c000011d7983 */ /* 0x000f280000300800 */
[----:B------:R-:W4:Y:S04]  /*168b0*/  LDL.LU R26, [R1+0x1b4] ;  /* 0x0001b400011a7983 */ /* 0x000f280000300800 */
[----:B--2---:R0:W-:Y:S04]  /*168c0*/  STS.U16 [R14+0x4700], R28 ;  /* 0x0047001c0e007388 */ /* 0x0041e80000000400 */
[----:B---3--:R1:W-:Y:S04]  /*168d0*/  STS.U16 [R14+0x4b00], R0 ;  /* 0x004b00000e007388 */ /* 0x0083e80000000400 */
[----:B0-----:R-:W2:Y:S04]  /*168e0*/  LDL.LU R28, [R1+0x1a4] ;  /* 0x0001a400011c7983 */ /* 0x001ea80000300800 */
[----:B------:R-:W3:Y:S04]  /*168f0*/  LDL.LU R24, [R1+0x198] ;  /* 0x0001980001187983 */ /* 0x000ee80000300800 */
[----:B------:R-:W3:Y:S04]  /*16900*/  LDL.LU R22, [R1+0x124] ;  /* 0x0001240001167983 */ /* 0x000ee80000300800 */
[----:B-1----:R-:W3:Y:S04]  /*16910*/  LDL.LU R0, [R1+0x108] ;  /* 0x0001080001007983 */ /* 0x002ee80000300800 */
        /* <DEDUP_REMOVED lines=17> */
[----:B----4-:R0:W-:Y:S04]  /*16a30*/  STS.U16 [R14+0x4f00], R21 ;  /* 0x004f00150e007388 */ /* 0x0101e80000000400 */
[----:B------:R-:W4:Y:S04]  /*16a40*/  LDL.LU R7, [R1+0x7c] ;  /* 0x00007c0001077983 */ /* 0x000f280000300800 */
[----:B0-----:R-:W4:Y:S04]  /*16a50*/  LDL.LU R21, [R1+0x78] ;  /* 0x0000780001157983 */ /* 0x001f280000300800 */
[----:B------:R0:W-:Y:S04]  /*16a60*/  STS.U16 [R14+0x5300], R15 ;  /* 0x0053000f0e007388 */ /* 0x0001e80000000400 */
[----:B------:R-:W-:Y:S04]  /*16a70*/  STS.U16 [R14+0x5700], R17 ;  /* 0x005700110e007388 */ /* 0x000fe80000000400 */
[----:B------:R1:W-:Y:S04]  /*16a80*/  STS.U16 [R14+0x5b00], R23 ;  /* 0x005b00170e007388 */ /* 0x0003e80000000400 */
[----:B0-----:R-:W4:Y:S04]  /*16a90*/  LDL.LU R15, [R1+0x1748] ;  /* 0x00174800010f7983 */ /* 0x001f280000300800 */
[----:B-1----:R-:W0:Y:S04]  /*16aa0*/  S2R R23, SR_TID.X ;  /* 0x0000000000177919 */ /* 0x002e280000002100 */
[----:B------:R1:W-:Y:S04]  /*16ab0*/  STS.U16 [R14+0x5f00], R29 ;  /* 0x005f001d0e007388 */ /* 0x0003e80000000400 */
[----:B------:R1:W-:Y:S04]  /*16ac0*/  STS.U16 [R14+0x6300], R26 ;  /* 0x0063001a0e007388 */ /* 0x0003e80000000400 */
[----:B-1----:R-:W4:Y:S04]  /*16ad0*/  LDL.LU R29, [R1+0x74] ;  /* 0x00007400011d7983 */ /* 0x002f280000300800 */
[----:B------:R-:W4:Y:S04]  /*16ae0*/  LDL.LU R26, [R1+0x70] ;  /* 0x00007000011a7983 */ /* 0x000f280000300800 */
[----:B--2---:R0:W-:Y:S04]  /*16af0*/  STS.U16 [R14+0x6700], R28 ;  /* 0x0067001c0e007388 */ /* 0x0041e80000000400 */
[----:B---3--:R1:W-:Y:S01]  /*16b00*/  STS.U16 [R14+0x6b00], R24 ;  /* 0x006b00180e007388 */ /* 0x0083e20000000400 */
[----:B0-----:R-:W-:-:S03]  /*16b10*/  LOP3.LUT R28, R23, 0x7f, RZ, 0xc0, !PT ;  /* 0x0000007f171c7812 */ /* 0x001fc600078ec0ff */
[----:B------:R-:W-:Y:S04]  /*16b20*/  STS.U16 [R14+0x6f00], R22 ;  /* 0x006f00160e007388 */ /* 0x000fe80000000400 */
[----:B------:R0:W-:Y:S04]  /*16b30*/  STS.U16 [R14+0x7300], R0 ;  /* 0x007300000e007388 */ /* 0x0001e80000000400 */
[----:B------:R2:W-:Y:S04]  /*16b40*/  STS.U16 [R14+0x7700], R20 ;  /* 0x007700140e007388 */ /* 0x0005e80000000400 */
[----:B-1----:R-:W3:Y:S01]  /*16b50*/  LDL.LU R24, [R1+0x6c] ;  /* 0x00006c0001187983 */ /* 0x002ee20000300800 */
[----:B0-----:R-:W-:-:S03]  /*16b60*/  IMAD.SHL.U32 R0, R28, 0x2, RZ ;  /* 0x000000021c007824 */ /* 0x001fc600078e00ff */
[----:B------:R0:W-:Y:S04]  /*16b70*/  STS.U16 [R14+0x7b00], R19 ;  /* 0x007b00130e007388 */ /* 0x0001e80000000400 */
[----:B------:R-:W-:Y:S04]  /*16b80*/  STS.U16 [R14+0x7f00], R13 ;  /* 0x007f000d0e007388 */ /* 0x000fe80000000400 */
[----:B------:R-:W-:Y:S04]  /*16b90*/  STS.U16 [R0+0x8000], R12 ;  /* 0x0080000c00007388 */ /* 0x000fe80000000400 */
[----:B------:R-:W-:Y:S04]  /*16ba0*/  STS.U16 [R0+0x8100], R11 ;  /* 0x0081000b00007388 */ /* 0x000fe80000000400 */
[----:B------:R-:W-:Y:S04]  /*16bb0*/  STS.U16 [R0+0x9000], R10 ;  /* 0x0090000a00007388 */ /* 0x000fe80000000400 */
[----:B------:R-:W-:Y:S04]  /*16bc0*/  STS.U16 [R0+0x9100], R9 ;  /* 0x0091000900007388 */ /* 0x000fe80000000400 */
[----:B------:R-:W3:Y:S04]  /*16bd0*/  LDL.LU R22, [R1+0x68] ;  /* 0x0000680001167983 */ /* 0x000ee80000300800 */
[----:B------:R-:W-:Y:S04]  /*16be0*/  STS.U16 [R0+0xa000], R8 ;  /* 0x00a0000800007388 */ /* 0x000fe80000000400 */
[----:B--2---:R-:W2:Y:S04]  /*16bf0*/  LDL.LU R20, [R1+0x64] ;  /* 0x0000640001147983 */ /* 0x004ea80000300800 */
[----:B------:R1:W-:Y:S04]  /*16c00*/  STS.U16 [R0+0xa100], R16 ;  /* 0x00a1001000007388 */ /* 0x0003e80000000400 */
[----:B0-----:R-:W2:Y:S04]  /*16c10*/  LDL.LU R19, [R1+0x60] ;  /* 0x0000600001137983 */ /* 0x001ea80000300800 */
[----:B------:R0:W-:Y:S04]  /*16c20*/  STS.U16 [R0+0xb000], R18 ;  /* 0x00b0001200007388 */ /* 0x0001e80000000400 */
[----:B-1----:R-:W2:Y:S04]  /*16c30*/  LDL.LU R16, [R1+0x5c] ;  /* 0x00005c0001107983 */ /* 0x002ea80000300800 */
[----:B------:R1:W-:Y:S04]  /*16c40*/  STS.U16 [R0+0xb100], R25 ;  /* 0x00b1001900007388 */ /* 0x0003e80000000400 */
[----:B0-----:R-:W2:Y:S04]  /*16c50*/  LDL.LU R18, [R1+0x58] ;  /* 0x0000580001127983 */ /* 0x001ea80000300800 */
[----:B------:R0:W-:Y:S04]  /*16c60*/  STS.U16 [R0+0xc000], R27 ;  /* 0x00c0001b00007388 */ /* 0x0001e80000000400 */
[----:B-1----:R-:W2:Y:S04]  /*16c70*/  LDL.LU R25, [R1+0x54] ;  /* 0x0000540001197983 */ /* 0x002ea80000300800 */
[----:B0-----:R-:W2:Y:S04]  /*16c80*/  LDL.LU R27, [R1+0x50] ;  /* 0x00005000011b7983 */ /* 0x001ea80000300800 */
[----:B------:R-:W2:Y:S04]  /*16c90*/  LDL.LU R17, [R1+0x4c] ;  /* 0x00004c0001117983 */ /* 0x000ea80000300800 */
[----:B------:R-:W2:Y:S04]  /*16ca0*/  LDL.LU R13, [R1+0x48] ;  /* 0x00004800010d7983 */ /* 0x000ea80000300800 */
[----:B------:R-:W2:Y:S04]  /*16cb0*/  LDL.LU R12, [R1+0x44] ;  /* 0x00004400010c7983 */ /* 0x000ea80000300800 */
[----:B------:R-:W2:Y:S04]  /*16cc0*/  LDL.LU R11, [R1+0x40] ;  /* 0x00004000010b7983 */ /* 0x000ea80000300800 */
[----:B------:R0:W-:Y:S04]  /*16cd0*/  STS.U16 [R0+0xc100], R2 ;  /* 0x00c1000200007388 */ /* 0x0001e80000000400 */
[----:B------:R-:W2:Y:S04]  /*16ce0*/  LDL.LU R10, [R1+0x3c] ;  /* 0x00003c00010a7983 */ /* 0x000ea80000300800 */
[----:B------:R1:W-:Y:S04]  /*16cf0*/  STS.U16 [R0+0xd000], R3 ;  /* 0x00d0000300007388 */ /* 0x0003e80000000400 */
[----:B0-----:R-:W2:Y:S04]  /*16d00*/  LDL.LU R2, [R1+0x34] ;  /* 0x0000340001027983 */ /* 0x001ea80000300800 */
[----:B------:R0:W-:Y:S04]  /*16d10*/  STS.U16 [R0+0xd100], R4 ;  /* 0x00d1000400007388 */ /* 0x0001e80000000400 */
[----:B-1----:R-:W2:Y:S04]  /*16d20*/  LDL.LU R3, [R1+0x38] ;  /* 0x0000380001037983 */ /* 0x002ea80000300800 */
[----:B------:R1:W-:Y:S04]  /*16d30*/  STS.U16 [R0+0xe000], R5 ;  /* 0x00e0000500007388 */ /* 0x0003e80000000400 */
[----:B0-----:R-:W2:Y:S01]  /*16d40*/  LDL.LU R4, [R1+0x30] ;  /* 0x0000300001047983 */ /* 0x001ea20000300800 */
[----:B------:R-:W-:-:S03]  /*16d50*/  LOP3.LUT R8, R23, 0x7f, RZ, 0xc0, !PT ;  /* 0x0000007f17087812 */ /* 0x000fc600078ec0ff */
[----:B------:R0:W-:Y:S04]  /*16d60*/  STS.U16 [R0+0xe100], R6 ;  /* 0x00e1000600007388 */ /* 0x0001e80000000400 */
[----:B-1----:R-:W2:Y:S04]  /*16d70*/  LDL.LU R5, [R1+0x2c] ;  /* 0x00002c0001057983 */ /* 0x002ea80000300800 */
[----:B----4-:R1:W-:Y:S04]  /*16d80*/  STS.U16 [R0+0xf000], R7 ;  /* 0x00f0000700007388 */ /* 0x0103e80000000400 */
[----:B0-----:R-:W4:Y:S04]  /*16d90*/  LDL.LU R6, [R1+0x28] ;  /* 0x0000280001067983 */ /* 0x001f280000300800 */
[----:B------:R0:W-:Y:S04]  /*16da0*/  STS.U16 [R0+0xf100], R21 ;  /* 0x00f1001500007388 */ /* 0x0001e80000000400 */
[----:B-1----:R-:W4:Y:S04]  /*16db0*/  LDL.LU R7, [R1+0x24] ;  /* 0x0000240001077983 */ /* 0x002f280000300800 */
[----:B0-----:R-:W4:Y:S04]  /*16dc0*/  LDL.LU R21, [R1+0x10] ;  /* 0x0000100001157983 */ /* 0x001f280000300800 */
[----:B------:R-:W4:Y:S01]  /*16dd0*/  LDL.LU R23, [R1+0x4] ;  /* 0x0000040001177983 */ /* 0x000f220000300800 */
[----:B------:R-:W-:-:S03]  /*16de0*/  IMAD.SHL.U32 R8, R8, 0x2, RZ ;  /* 0x0000000208087824 */ /* 0x000fc600078e00ff */
[----:B------:R-:W4:Y:S02]  /*16df0*/  LDL.LU R14, [R1] ;  /* 0x00000000010e7983 */ /* 0x000f240000300800 */
[C---:B------:R-:W-:Y:S02]  /*16e00*/  LOP3.LUT R9, R8.reuse, 0x10, RZ, 0x3c, !PT ;  /* 0x0000001008097812 */ /* 0x040fe400078e3cff */
[----:B------:R-:W-:Y:S04]  /*16e10*/  STL [R1+0x167c], R0 ;  /* 0x00167c0001007387 */ /* 0x000fe80000100800 */
[----:B------:R-:W-:Y:S04]  /*16e20*/  STL [R1+0x1698], R0 ;  /* 0x0016980001007387 */ /* 0x000fe80000100800 */
[----:B------:R-:W-:Y:S04]  /*16e30*/  STL [R1+0x16a0], R0 ;  /* 0x0016a00001007387 */ /* 0x000fe80000100800 */
[----:B------:R-:W-:Y:S04]  /*16e40*/  STL [R1+0x16a8], R0 ;  /* 0x0016a80001007387 */ /* 0x000fe80000100800 */
[----:B------:R-:W-:Y:S04]  /*16e50*/  STL [R1+0x16b0], R0 ;  /* 0x0016b00001007387 */ /* 0x000fe80000100800 */
[----:B------:R0:W-:Y:S04]  /*16e60*/  STS.U16 [R9+0x8200], R29 ;  /* 0x0082001d09007388 */ /* 0x0001e80000000400 */
[----:B------:R1:W-:Y:S04]  /*16e70*/  STS.U16 [R9+0x8300], R26 ;  /* 0x0083001a09007388 */ /* 0x0003e80000000400 */
[----:B0-----:R-:W4:Y:S04]  /*16e80*/  LDL.LU R29, [R1+0x1744] ;  /* 0x00174400011d7983 */ /* 0x001f280000300800 */
[----:B-1----:R-:W4:Y:S01]  /*16e90*/  LDL.LU R26, [R1+0x1740] ;  /* 0x00174000011a7983 */ /* 0x002f220000300800 */
[----:B------:R-:W-:-:S03]  /*16ea0*/  LOP3.LUT R8, R8, 0x20, RZ, 0x3c, !PT ;  /* 0x0000002008087812 */ /* 0x000fc600078e3cff */
[----:B---3--:R0:W-:Y:S04]  /*16eb0*/  STS.U16 [R9+0x9200], R24 ;  /* 0x0092001809007388 */ /* 0x0081e80000000400 */
[----:B0-----:R-:W3:Y:S04]  /*16ec0*/  LDL.LU R24, [R1+0x173c] ;  /* 0x00173c0001187983 */ /* 0x001ee80000300800 */
[----:B------:R0:W-:Y:S04]  /*16ed0*/  STS.U16 [R9+0x9300], R22 ;  /* 0x0093001609007388 */ /* 0x0001e80000000400 */
[----:B--2---:R1:W-:Y:S04]  /*16ee0*/  STS.U16 [R9+0xa200], R20 ;  /* 0x00a2001409007388 */ /* 0x0043e80000000400 */
[----:B0-----:R-:W2:Y:S04]  /*16ef0*/  LDL.LU R22, [R1+0x1738] ;  /* 0x0017380001167983 */ /* 0x001ea80000300800 */
[----:B------:R0:W-:Y:S04]  /*16f00*/  STS.U16 [R9+0xa300], R19 ;  /* 0x00a3001309007388 */ /* 0x0001e80000000400 */
[----:B-1----:R-:W2:Y:S04]  /*16f10*/  LDL.LU R20, [R1+0x1734] ;  /* 0x0017340001147983 */ /* 0x002ea80000300800 */
        /* <DEDUP_REMOVED lines=22> */
[----:B------:R-:W2:Y:S04]  /*17080*/  LDL.LU R2, [R1+0x1714] ;  /* 0x0017140001027983 */ /* 0x000ea80000300800 */
[----:B-1----:R-:W2:Y:S04]  /*17090*/  LDL.LU R3, [R1+0x1710] ;  /* 0x0017100001037983 */ /* 0x002ea80000300800 */
[----:B------:R0:W-:Y:S04]  /*170a0*/  STS.U16 [R8+0x8500], R4 ;  /* 0x0085000408007388 */ /* 0x0001e80000000400 */
[----:B------:R1:W-:Y:S04]  /*170b0*/  STS.U16 [R8+0x9400], R5 ;  /* 0x0094000508007388 */ /* 0x0003e80000000400 */
[----:B----4-:R4:W-:Y:S04]  /*170c0*/  STS.U16 [R8+0x9500], R6 ;  /* 0x0095000608007388 */ /* 0x0109e80000000400 */
[----:B0-----:R-:W2:Y:S04]  /*170d0*/  LDL.LU R4, [R1+0x170c] ;  /* 0x00170c0001047983 */ /* 0x001ea80000300800 */
[----:B-1----:R-:W2:Y:S04]  /*170e0*/  LDL.LU R5, [R1+0x1708] ;  /* 0x0017080001057983 */ /* 0x002ea80000300800 */
[----:B----4-:R-:W4:Y:S04]  /*170f0*/  LDL.LU R6, [R1+0x1704] ;  /* 0x0017040001067983 */ /* 0x010f280000300800 */
[----:B------:R0:W-:Y:S04]  /*17100*/  STS.U16 [R8+0xa400], R7 ;  /* 0x00a4000708007388 */ /* 0x0001e80000000400 */
[----:B------:R1:W-:Y:S04]  /*17110*/  STS.U16 [R8+0xa500], R21 ;  /* 0x00a5001508007388 */ /* 0x0003e80000000400 */
[----:B------:R1:W-:Y:S04]  /*17120*/  STS.U16 [R8+0xb400], R23 ;  /* 0x00b4001708007388 */ /* 0x0003e80000000400 */
[----:B0-----:R-:W2:Y:S04]  /*17130*/  LDL.LU R7, [R1+0x1700] ;  /* 0x0017000001077983 */ /* 0x001ea80000300800 */
[----:B-1----:R-:W2:Y:S04]  /*17140*/  LDL.LU R21, [R1+0x16fc] ;  /* 0x0016fc0001157983 */ /* 0x002ea80000300800 */
[----:B------:R-:W2:Y:S04]  /*17150*/  LDL.LU R23, [R1+0x16f8] ;  /* 0x0016f80001177983 */ /* 0x000ea80000300800 */
[----:B------:R-:W-:Y:S04]  /*17160*/  STS.U16 [R8+0xb500], R14 ;  /* 0x00b5000e08007388 */ /* 0x000fe80000000400 */
[----:B--2---:R-:W-:Y:S04]  /*17170*/  STS.U16 [R8+0xc400], R23 ;  /* 0x00c4001708007388 */ /* 0x004fe80000000400 */
[----:B------:R-:W-:Y:S04]  /*17180*/  STS.U16 [R8+0xc500], R21 ;  /* 0x00c5001508007388 */ /* 0x000fe80000000400 */
[----:B------:R-:W-:Y:S04]  /*17190*/  STS.U16 [R8+0xd400], R7 ;  /* 0x00d4000708007388 */ /* 0x000fe80000000400 */
[----:B----4-:R-:W-:Y:S04]  /*171a0*/  STS.U16 [R8+0xd500], R6 ;  /* 0x00d5000608007388 */ /* 0x010fe80000000400 */
[----:B------:R-:W-:Y:S04]  /*171b0*/  STS.U16 [R8+0xe400], R5 ;  /* 0x00e4000508007388 */ /* 0x000fe80000000400 */
[----:B------:R-:W-:Y:S04]  /*171c0*/  STS.U16 [R8+0xe500], R4 ;  /* 0x00e5000408007388 */ /* 0x000fe80000000400 */
[----:B------:R-:W-:Y:S04]  /*171d0*/  STL [R1+0x1690], R23 ;  /* 0x0016901701007387 */ /* 0x000fe80000100800 */
[----:B------:R0:W-:Y:S04]  /*171e0*/  STS.U16 [R8+0xf400], R3 ;  /* 0x00f4000308007388 */ /* 0x0001e80000000400 */
[----:B------:R1:W-:Y:S04]  /*171f0*/  STS.U16 [R8+0xf500], R2 ;  /* 0x00f5000208007388 */ /* 0x0003e80000000400 */
[----:B0-----:R-:W2:Y:S04]  /*17200*/  LDL.LU R3, [R1+0x8] ;  /* 0x0000080001037983 */ /* 0x001ea80000300800 */
[----:B-1----:R-:W4:Y:S04]  /*17210*/  LDL.LU R8, [R1+0x16f4] ;  /* 0x0016f40001087983 */ /* 0x002f280000300800 */
[----:B------:R-:W2:Y:S01]  /*17220*/  LDL.LU R2, [R1+0xc] ;  /* 0x00000c0001027983 */ /* 0x000ea20000300800 */
[----:B------:R-:W-:-:S05]  /*17230*/  IMAD.SHL.U32 R14, R28, 0x2, RZ ;  /* 0x000000021c0e7824 */ /* 0x000fca00078e00ff */
[----:B------:R-:W-:-:S05]  /*17240*/  LOP3.LUT R28, R14, 0x30, RZ, 0x3c, !PT ;  /* 0x000000300e1c7812 */ /* 0x000fca00078e3cff */
[----:B------:R0:W-:Y:S04]  /*17250*/  STS.U16 [R28+0x8600], R16 ;  /* 0x008600101c007388 */ /* 0x0001e80000000400 */
[----:B------:R1:W-:Y:S04]  /*17260*/  STS.U16 [R28+0x8700], R18 ;  /* 0x008700121c007388 */ /* 0x0003e80000000400 */
[----:B------:R3:W-:Y:S04]  /*17270*/  STS.U16 [R28+0x9600], R25 ;  /* 0x009600191c007388 */ /* 0x0007e80000000400 */
[----:B0-----:R-:W4:Y:S04]  /*17280*/  LDL.LU R16, [R1+0x16f0] ;  /* 0x0016f00001107983 */ /* 0x001f280000300800 */
[----:B-1----:R-:W4:Y:S04]  /*17290*/  LDL.LU R18, [R1+0x16ec] ;  /* 0x0016ec0001127983 */ /* 0x002f280000300800 */
[----:B------:R0:W-:Y:S04]  /*172a0*/  STS.U16 [R28+0x9700], R27 ;  /* 0x0097001b1c007388 */ /* 0x0001e80000000400 */
[----:B---3--:R-:W3:Y:S04]  /*172b0*/  LDL.LU R25, [R1+0x16e8] ;  /* 0x0016e80001197983 */ /* 0x008ee80000300800 */
[----:B0-----:R-:W3:Y:S04]  /*172c0*/  LDL.LU R27, [R1+0x16e4] ;  /* 0x0016e400011b7983 */ /* 0x001ee80000300800 */
[----:B--2---:R0:W-:Y:S04]  /*172d0*/  STS.U16 [R28+0xa600], R2 ;  /* 0x00a600021c007388 */ /* 0x0041e80000000400 */
[----:B------:R1:W-:Y:S04]  /*172e0*/  STS.U16 [R28+0xa700], R3 ;  /* 0x00a700031c007388 */ /* 0x0003e80000000400 */
[----:B0-----:R-:W2:Y:S04]  /*172f0*/  LDL R2, [R1+0x5e8] ;  /* 0x0005e80001027983 */ /* 0x001ea80000100800 */
[----:B-1----:R-:W2:Y:S01]  /*17300*/  LDL R3, [R1+0x5e4] ;  /* 0x0005e40001037983 */ /* 0x002ea20000100800 */
[----:B------:R-:W-:-:S02]  /*17310*/  PRMT R15, RZ, 0x7610, R15 ;  /* 0x00007610ff0f7816 */ /* 0x000fc4000000000f */
[----:B------:R-:W-:-:S04]  /*17320*/  LOP3.LUT R14, R14, 0x40, RZ, 0x3c, !PT ;  /* 0x000000400e0e7812 */ /* 0x000fc800078e3cff */
[----:B--2---:R-:W2:Y:S04]  /*17330*/  @!P1 LDG.E.U16 R15, [R2.64] ;  /* 0x00000008020f9981 */ /* 0x004ea8000c1e1500 */
[----:B---3--:R-:W-:Y:S04]  /*17340*/  STS.U16 [R28+0xb600], R27 ;  /* 0x00b6001b1c007388 */ /* 0x008fe80000000400 */
[----:B------:R-:W-:Y:S04]  /*17350*/  STS.U16 [R28+0xb700], R25 ;  /* 0x00b700191c007388 */ /* 0x000fe80000000400 */
[----:B----4-:R-:W-:Y:S04]  /*17360*/  STS.U16 [R28+0xc600], R18 ;  /* 0x00c600121c007388 */ /* 0x010fe80000000400 */
[----:B------:R-:W-:Y:S04]  /*17370*/  STS.U16 [R28+0xc700], R16 ;  /* 0x00c700101c007388 */ /* 0x000fe80000000400 */
[----:B------:R-:W-:Y:S04]  /*17380*/  STS.U16 [R28+0xd600], R8 ;  /* 0x00d600081c007388 */ /* 0x000fe80000000400 */
[----:B------:R-:W-:Y:S04]  /*17390*/  STS.U16 [R28+0xd700], R9 ;  /* 0x00d700091c007388 */ /* 0x000fe80000000400 */
[----:B------:R-:W-:Y:S04]  /*173a0*/  STS.U16 [R28+0xe600], R10 ;  /* 0x00e6000a1c007388 */ /* 0x000fe80000000400 */
[----:B------:R-:W-:Y:S04]  /*173b0*/  STS.U16 [R28+0xe700], R11 ;  /* 0x00e7000b1c007388 */ /* 0x000fe80000000400 */
        /* <DEDUP_REMOVED lines=8> */
[----:B0-----:R-:W3:Y:S04]  /*17440*/  LDL.LU R28, [R1+0xac0] ;  /* 0x000ac000011c7983 */ /* 0x001ee80000300800 */
[----:B------:R0:W-:Y:S04]  /*17450*/  STS.U16 [R14+0xb800], R29 ;  /* 0x00b8001d0e007388 */ /* 0x0001e80000000400 */
[----:B0-----:R-:W4:Y:S04]  /*17460*/  LDL.LU R14, [R1+0x16e0] ;  /* 0x0016e000010e7983 */ /* 0x001f280000300800 */
        /* <DEDUP_REMOVED lines=9> */
[----:B--2---:R0:W-:Y:S04]  /*17500*/  STL [R1+0x74], R14 ;  /* 0x0000740e01007387 */ /* 0x0041e80000100800 */
[----:B0-----:R-:W2:Y:S04]  /*17510*/  LDL.LU R14, [R1+0x16d8] ;  /* 0x0016d800010e7983 */ /* 0x001ea80000300800 */
[----:B------:R-:W4:Y:S04]  /*17520*/  LDL R2, [R1+0x5d4] ;  /* 0x0005d40001027983 */ /* 0x000f280000100800 */
[----:B------:R-:W4:Y:S01]  /*17530*/  LDL R3, [R1+0x5d8] ;  /* 0x0005d80001037983 */ /* 0x000f220000100800 */
[----:B------:R-:W-:-:S02]  /*17540*/  PRMT R15, RZ, 0x7610, R15 ;  /* 0x00007610ff0f7816 */ /* 0x000fc4000000000f */
[----:B----4-:R-:W-:-:S04]  /*17550*/  @!P1 LOP3.LUT R3, R3, R2, RZ, 0x3c, !PT ;  /* 0x0000000203039212 */ /* 0x010fc800078e3cff */
[----:B------:R-:W-:-:S04]  /*17560*/  @!P1 LOP3.LUT R2, R3, R2, RZ, 0x3c, !PT ;  /* 0x0000000203029212 */ /* 0x000fc800078e3cff */
[----:B------:R-:W-:-:S05]  /*17570*/  @!P1 LOP3.LUT R3, R3, R2, RZ, 0x3c, !PT ;  /* 0x0000000203039212 */ /* 0x000fca00078e3cff */
[----:B------:R-:W4:Y:S04]  /*17580*/  @!P1 LDG.E.U16 R15, [R2.64] ;  /* 0x00000008020f9981 */ /* 0x000f28000c1e1500 */
[----:B----4-:R0:W-:Y:S04]  /*17590*/  STL [R1+0x70], R15 ;  /* 0x0000700f01007387 */ /* 0x0101e80000100800 */
[----:B0-----:R-:W4:Y:S04]  /*175a0*/  LDL.LU R15, [R1+0x16d4] ;  /* 0x0016d400010f7983 */ /* 0x001f280000300800 */
        /* <DEDUP_REMOVED lines=8> */
[----:B0-----:R-:W2:Y:S04]  /*17630*/  LDL.LU R14, [R1+0x16d0] ;  /* 0x0016d000010e7983 */ /* 0x001ea80000300800 */
[----:B------:R-:W3:Y:S04]  /*17640*/  LDL R2, [R1+0x5c4] ;  /* 0x0005c40001027983 */ /* 0x000ee80000100800 */
[----:B------:R-:W3:Y:S01]  /*17650*/  LDL R3, [R1+0x5c8] ;  /* 0x0005c80001037983 */ /* 0x000ee20000100800 */
[----:B----4-:R-:W-:-:S02]  /*17660*/  PRMT R15, RZ, 0x7610, R15 ;  /* 0x00007610ff0f7816 */ /* 0x010fc4000000000f */
[----:B---3--:R-:W-:-:S04]  /*17670*/  @!P1 LOP3.LUT R3, R3, R2, RZ, 0x3c, !PT ;  /* 0x0000000203039212 */ /* 0x008fc800078e3cff */
[----:B------:R-:W-:-:S04]  /*17680*/  @!P1 LOP3.LUT R2, R3, R2, RZ, 0x3c, !PT ;  /* 0x0000000203029212 */ /* 0x000fc800078e3cff */
[----:B------:R-:W-:-:S05]  /*17690*/  @!P1 LOP3.LUT R3, R3, R2, RZ, 0x3c, !PT ;  /* 0x0000000203039212 */ /* 0x000fca00078e3cff */
[----:B------:R-:W3:Y:S04]  /*176a0*/  @!P1 LDG.E.U16 R15, [R2.64] ;  /* 0x00000008020f9981 */ /* 0x000ee8000c1e1500 */
[----:B---3--:R0:W-:Y:S04]  /*176b0*/  STL [R1+0x68], R15 ;  /* 0x0000680f01007387 */ /* 0x0081e80000100800 */
[----:B0-----:R-:W3:Y:S04]  /*176c0*/  LDL.LU R15, [R1+0x16cc] ;  /* 0x0016cc00010f7983 */ /* 0x001ee80000300800 */
[----:B------:R-:W4:Y:S04]  /*176d0*/  LDL R2, [R1+0x5bc] ;  /* 0x0005bc0001027983 */ /* 0x000f280000100800 */
[----:B------:R-:W4:Y:S01]  /*176e0*/  LDL R3, [R1+0x5c0] ;  /* 0x0005c00001037983 */ /* 0x000f220000100800 */
[----:B--2---:R-:W-:-:S02]  /*176f0*/  PRMT R14, RZ, 0x7610, R14 ;  /* 0x00007610ff0e7816 */ /* 0x004fc4000000000e */
[----:B----4-:R-:W-:-:S04]  /*17700*/  @!P0 LOP3.LUT R3, R3, R2, RZ, 0x3c, !PT ;  /* 0x0000000203038212 */ /* 0x010fc800078e3cff */
[----:B------:R-:W-:-:S04]  /*17710*/  @!P0 LOP3.LUT R2, R3, R2, RZ, 0x3c, !PT ;  /* 0x0000000203028212 */ /* 0x000fc800078e3cff */
[----:B------:R-:W-:-:S05]  /*17720*/  @!P0 LOP3.LUT R3, R3, R2, RZ, 0x3c, !PT ;  /* 0x0000000203038212 */ /* 0x000fca00078e3cff */
[----:B------:R-:W2:Y:S04]  /*17730*/  @!P0 LDG.E.U16 R14, [R2.64] ;  /* 0x00000008020e8981 */ /* 0x000ea8000c1e1500 */
[----:B--2---:R0:W-:Y:S04]  /*17740*/  STL [R1+0x64], R14 ;  /* 0x0000640e01007387 */ /* 0x0041e80000100800 */
[----:B0-----:R-:W2:Y:S04]  /*17750*/  LDL.LU R14, [R1+0x16c8] ;  /* 0x0016c800010e7983 */ /* 0x001ea80000300800 */
[----:B------:R-:W4:Y:S04]  /*17760*/  LDL R2, [R1+0x564] ;  /* 0x0005640001027983 */ /* 0x000f280000100800 */
[----:B------:R-:W4:Y:S01]  /*17770*/  LDL R3, [R1+0x568] ;  /* 0x0005680001037983 */ /* 0x000f220000100800 */
[----:B---3--:R-:W-:-:S02]  /*17780*/  PRMT R15, RZ, 0x7610, R15 ;  /* 0x00007610ff0f7816 */ /* 0x008fc4000000000f */
[----:B----4-:R-:W-:-:S04]  /*17790*/  @!P1 LOP3.LUT R3, R3, R2, RZ, 0x3c, !PT ;  /* 0x0000000203039212 */ /* 0x010fc800078e3cff */
        /* <DEDUP_REMOVED lines=38> */
[----:B------:R0:W3:Y:S04]  /*17a00*/  @!P1 LDG.E.U16 R15, [R2.64] ;  /* 0x00000008020f9981 */ /* 0x0000e8000c1e1500 */
[----:B0-----:R-:W4:Y:S04]  /*17a10*/  LDL R2, [R1+0x53c] ;  /* 0x00053c0001027983 */ /* 0x001f280000100800 */
[----:B------:R-:W4:Y:S01]  /*17a20*/  LDL R3, [R1+0x540] ;  /* 0x0005400001037983 */ /* 0x000f220000100800 */
[----:B--2---:R-:W-:Y:S02]  /*17a30*/  PRMT R14, RZ, 0x7610, R14 ;  /* 0x00007610ff0e7816 */ /* 0x004fe4000000000e */
[----:B----4-:R-:W-:-:S04]  /*17a40*/  @!P0 LOP3.LUT R3, R3, R2, RZ, 0x3c, !PT ;  /* 0x0000000203038212 */ /* 0x010fc800078e3cff */
[----:B------:R-:W-:-:S04]  /*17a50*/  @!P0 LOP3.LUT R2, R3, R2, RZ, 0x3c, !PT ;  /* 0x0000000203028212 */ /* 0x000fc800078e3cff */
[----:B------:R-:W-:-:S05]  /*17a60*/  @!P0 LOP3.LUT R3, R3, R2, RZ, 0x3c, !PT ;  /* 0x0000000203038212 */ /* 0x000fca00078e3cff */
[----:B------:R-:W2:Y:S04]  /*17a70*/  @!P0 LDG.E.U16 R14, [R2.64] ;  /* 0x00000008020e8981 */ /* 0x000ea8000c1e1500 */
[----:B---3--:R0:W-:Y:S04]  /*17a80*/  STL [R1+0x50], R15 ;  /* 0x0000500f01007387 */ /* 0x0081e80000100800 */
[----:B0-----:R-:W3:Y:S04]  /*17a90*/  LDL R15, [R1+0x4c8] ;  /* 0x0004c800010f7983 */ /* 0x001ee80000100800 */
        /* <DEDUP_REMOVED lines=28> */
[----:B0-----:R-:W3:Y:S01]  /*17c60*/  LDL.LU R0, [R1+0x16a8] ;  /* 0x0016a80001007983 */ /* 0x001ee20000300800 */
[----:B------:R-:W4:Y:S02]  /*17c70*/  LDL R2, [R1+0x4cc] ;  /* 0x0004cc0001027983 */ /* 0x000f240000100800 */
[----:B------:R-:W4:Y:S01]  /*17c80*/  LDL R3, [R1+0x4d0] ;  /* 0x0004d00001037983 */ /* 0x000f220000100800 */
[----:B--2---:R-:W-:-:S02]  /*17c90*/  PRMT R14, RZ, 0x7610, R14 ;  /* 0x00007610ff0e7816 */ /* 0x004fc4000000000e */
[----:B----4-:R-:W-:-:S04]  /*17ca0*/  @!P0 LOP3.LUT R3, R3, R2, RZ, 0x3c, !PT ;  /* 0x0000000203038212 */ /* 0x010fc800078e3cff */
[----:B------:R-:W-:-:S04]  /*17cb0*/  @!P0 LOP3.LUT R2, R3, R2, RZ, 0x3c, !PT ;  /* 0x0000000203028212 */ /* 0x000fc800078e3cff */
[----:B------:R-:W-:-:S05]  /*17cc0*/  @!P0 LOP3.LUT R3, R3, R2, RZ, 0x3c, !PT ;  /* 0x0000000203038212 */ /* 0x000fca00078e3cff */
[----:B------:R-:W2:Y:S01]  /*17cd0*/  @!P0 LDG.E.U16 R14, [R2.64] ;  /* 0x00000008020e8981 */ /* 0x000ea2000c1e1500 */
[----:B---3--:R-:W-:-:S03]  /*17ce0*/  PRMT R0, RZ, 0x7610, R0 ;  /* 0x00007610ff007816 */ /* 0x008fc60000000000 */
[----:B--2---:R0:W-:Y:S04]  /*17cf0*/  STL [R1+0x3c], R14 ;  /* 0x00003c0e01007387 */ /* 0x0041e80000100800 */
[----:B0-----:R-:W2:Y:S01]  /*17d00*/  LDL.LU R14, [R1+0x16a4] ;  /* 0x0016a400010e7983 */ /* 0x001ea20000300800 */
[----:B------:R-:W3:Y:S02]  /*17d10*/  LDL R3, [R1+0x4c4] ;  /* 0x0004c40001037983 */ /* 0x000ee40000100800 */
[----:B------:R-:W-:Y:S02]  /*17d20*/  @!P1 IMAD.MOV.U32 R2, RZ, RZ, R15 ;  /* 0x000000ffff029224 */ /* 0x000fe400078e000f */
[----:B------:R-:W4:Y:S04]  /*17d30*/  LDL R15, [R1+0x458] ;  /* 0x00045800010f7983 */ /* 0x000f280000100800 */
[----:B---3--:R-:W3:Y:S04]  /*17d40*/  @!P1 LDG.E.U16 R0, [R2.64] ;  /* 0x0000000802009981 */ /* 0x008ee8000c1e1500 */
[----:B---3--:R0:W-:Y:S04]  /*17d50*/  STL [R1+0x38], R0 ;  /* 0x0000380001007387 */ /* 0x0081e80000100800 */
[----:B0-----:R-:W3:Y:S01]  /*17d60*/  LDL.LU R0, [R1+0x16a0] ;  /* 0x0016a00001007983 */ /* 0x001ee20000300800 */
[----:B------:R-:W3:Y:S02]  /*17d70*/  LDL R2, [R1+0x4bc] ;  /* 0x0004bc0001027983 */ /* 0x000ee40000100800 */
[----:B------:R-:W3:Y:S01]  /*17d80*/  LDL R3, [R1+0x4c0] ;  /* 0x0004c00001037983 */ /* 0x000ee20000100800 */
[----:B--2---:R-:W-:-:S02]  /*17d90*/  PRMT R14, RZ, 0x7610, R14 ;  /* 0x00007610ff0e7816 */ /* 0x004fc4000000000e */
[----:B---3--:R-:W-:-:S04]  /*17da0*/  @!P0 LOP3.LUT R3, R3, R2, RZ, 0x3c, !PT ;  /* 0x0000000203038212 */ /* 0x008fc800078e3cff */
[----:B------:R-:W-:-:S04]  /*17db0*/  @!P0 LOP3.LUT R2, R3, R2, RZ, 0x3c, !PT ;  /* 0x0000000203028212 */ /* 0x000fc800078e3cff */
[----:B------:R-:W-:-:S05]  /*17dc0*/  @!P0 LOP3.LUT R3, R3, R2, RZ, 0x3c, !PT ;  /* 0x0000000203038212 */ /* 0x000fca00078e3cff */
[----:B------:R-:W2:Y:S04]  /*17dd0*/  @!P0 LDG.E.U16 R14, [R2.64] ;  /* 0x00000008020e8981 */ /* 0x000ea8000c1e1500 */
[----:B--2---:R0:W-:Y:S04]  /*17de0*/  STL [R1+0x34], R14 ;  /* 0x0000340e01007387 */ /* 0x0041e80000100800 */
[----:B0-----:R-:W2:Y:S01]  /*17df0*/  LDL.LU R14, [R1+0x169c] ;  /* 0x00169c00010e7983 */ /* 0x001ea20000300800 */
[----:B------:R-:W3:Y:S02]  /*17e00*/  LDL R2, [R1+0x46c] ;  /* 0x00046c0001027983 */ /* 0x000ee40000100800 */
[----:B------:R-:W3:Y:S01]  /*17e10*/  LDL R3, [R1+0x470] ;  /* 0x0004700001037983 */ /* 0x000ee20000100800 */
[----:B------:R-:W-:-:S02]  /*17e20*/  PRMT R5, RZ, 0x7610, R5 ;  /* 0x00007610ff057816 */ /* 0x000fc40000000005 */
[----:B---3--:R-:W-:-:S04]  /*17e30*/  @!P0 LOP3.LUT R3, R3, R2, RZ, 0x3c, !PT ;  /* 0x0000000203038212 */ /* 0x008fc800078e3cff */
[----:B------:R-:W-:-:S04]  /*17e40*/  @!P0 LOP3.LUT R2, R3, R2, RZ, 0x3c, !PT ;  /* 0x0000000203028212 */ /* 0x000fc800078e3cff */
[----:B------:R-:W-:-:S05]  /*17e50*/  @!P0 LOP3.LUT R3, R3, R2, RZ, 0x3c, !PT ;  /* 0x0000000203038212 */ /* 0x000fca00078e3cff */
[----:B------:R0:W3:Y:S04]  /*17e60*/  @!P0 LDG.E.U16 R5, [R2.64] ;  /* 0x0000000802058981 */ /* 0x0000e8000c1e1500 */
[----:B0-----:R-:W2:Y:S04]  /*17e70*/  LDL R2, [R1+0x464] ;  /* 0x0004640001027983 */ /* 0x001ea80000100800 */
[----:B------:R-:W2:Y:S01]  /*17e80*/  LDL R3, [R1+0x468] ;  /* 0x0004680001037983 */ /* 0x000ea20000100800 */
[----:B------:R-:W-:Y:S02]  /*17e90*/  PRMT R10, RZ, 0x7610, R10 ;  /* 0x00007610ff0a7816 */ /* 0x000fe4000000000a */
[----:B--2---:R-:W-:-:S04]  /*17ea0*/  @!P1 LOP3.LUT R3, R3, R2, RZ, 0x3c, !PT ;  /* 0x0000000203039212 */ /* 0x004fc800078e3cff */
[----:B------:R-:W-:-:S04]  /*17eb0*/  @!P1 LOP3.LUT R2, R3, R2, RZ, 0x3c, !PT ;  /* 0x0000000203029212 */ /* 0x000fc800078e3cff */
[----:B------:R-:W-:Y:S01]  /*17ec0*/  @!P1 LOP3.LUT R3, R3, R2, RZ, 0x3c, !PT ;  /* 0x0000000203039212 */ /* 0x000fe200078e3cff */
[----:B---3--:R0:W-:Y:S04]  /*17ed0*/  STL [R1+0x30], R5 ;  /* 0x0000300501007387 */ /* 0x0081e80000100800 */
[----:B------:R1:W2:Y:S01]  /*17ee0*/  @!P1 LDG.E.U16 R10, [R2.64] ;  /* 0x00000008020a9981 */ /* 0x0002a2000c1e1500 */
[----:B------:R-:W-:-:S03]  /*17ef0*/  PRMT R0, RZ, 0x7610, R0 ;  /* 0x00007610ff007816 */ /* 0x000fc60000000000 */
[----:B0-----:R-:W3:Y:S04]  /*17f00*/  LDL R5, [R1+0x448] ;  /* 0x0004480001057983 */ /* 0x001ee80000100800 */
[----:B-1----:R-:W2:Y:S04]  /*17f10*/  LDL R2, [R1+0x45c] ;  /* 0x00045c0001027983 */ /* 0x002ea80000100800 */
[----:B------:R-:W2:Y:S02]  /*17f20*/  LDL R3, [R1+0x460] ;  /* 0x0004600001037983 */ /* 0x000ea40000100800 */
[----:B--2---:R-:W-:-:S04]  /*17f30*/  @!P0 LOP3.LUT R3, R3, R2, RZ, 0x3c, !PT ;  /* 0x0000000203038212 */ /* 0x004fc800078e3cff */
[----:B------:R-:W-:-:S04]  /*17f40*/  @!P0 LOP3.LUT R2, R3, R2, RZ, 0x3c, !PT ;  /* 0x0000000203028212 */ /* 0x000fc800078e3cff */
[----:B------:R-:W-:-:S05]  /*17f50*/  @!P0 LOP3.LUT R3, R3, R2, RZ, 0x3c, !PT ;  /* 0x0000000203038212 */ /* 0x000fca00078e3cff */
[----:B------:R-:W2:Y:S04]  /*17f60*/  @!P0 LDG.E.U16 R0, [R2.64] ;  /* 0x0000000802008981 */ /* 0x000ea8000c1e1500 */
[----:B------:R0:W-:Y:S04]  /*17f70*/  STL [R1+0x2c], R10 ;  /* 0x00002c0a01007387 */ /* 0x0001e80000100800 */
[----:B0-----:R-:W3:Y:S04]  /*17f80*/  LDL R10, [R1+0x440] ;  /* 0x00044000010a7983 */ /* 0x001ee80000100800 */
[----:B--2---:R0:W-:Y:S04]  /*17f90*/  STL [R1+0x28], R0 ;  /* 0x0000280001007387 */ /* 0x0041e80000100800 */
[----:B0-----:R-:W2:Y:S01]  /*17fa0*/  LDL.LU R0, [R1+0x1698] ;  /* 0x0016980001007983 */ /* 0x001ea20000300800 */
[----:B------:R-:W2:Y:S01]  /*17fb0*/  LDL R3, [R1+0x454] ;  /* 0x0004540001037983 */ /* 0x000ea20000100800 */
[----:B------:R-:W-:Y:S01]  /*17fc0*/  PRMT R14, RZ, 0x7610, R14 ;  /* 0x00007610ff0e7816 */ /* 0x000fe2000000000e */
[----:B----4-:R-:W-:-:S02]  /*17fd0*/  @!P1 IMAD.MOV.U32 R2, RZ, RZ, R15 ;  /* 0x000000ffff029224 */ /* 0x010fc400078e000f */
[----:B------:R-:W4:Y:S04]  /*17fe0*/  LDL R15, [R1+0x3f8] ;  /* 0x0003f800010f7983 */ /* 0x000f280000100800 */
[----:B--2---:R-:W2:Y:S04]  /*17ff0*/  @!P1 LDG.E.U16 R14, [R2.64] ;  /* 0x00000008020e9981 */ /* 0x004ea8000c1e1500 */
[----:B--2---:R0:W-:Y:S04]  /*18000*/  STL [R1+0x24], R14 ;  /* 0x0000240e01007387 */ /* 0x0041e80000100800 */
[----:B0-----:R-:W2:Y:S01]  /*18010*/  LDL.LU R14, [R1+0x1694] ;  /* 0x00169400010e7983 */ /* 0x001ea20000300800 */
[----:B------:R-:W2:Y:S02]  /*18020*/  LDL R2, [R1+0x44c] ;  /* 0x00044c0001027983 */ /* 0x000ea40000100800 */
[----:B------:R-:W2:Y:S01]  /*18030*/  LDL R3, [R1+0x450] ;  /* 0x0004500001037983 */ /* 0x000ea20000100800 */
[----:B------:R-:W-:-:S02]  /*18040*/  PRMT R13, RZ, 0x7610, R13 ;  /* 0x00007610ff0d7816 */ /* 0x000fc4000000000d */
[----:B--2---:R-:W-:-:S04]  /*18050*/  @!P0 LOP3.LUT R3, R3, R2, RZ, 0x3c, !PT ;  /* 0x0000000203038212 */ /* 0x004fc800078e3cff */
[----:B------:R-:W-:-:S04]  /*18060*/  @!P0 LOP3.LUT R2, R3, R2, RZ, 0x3c, !PT ;  /* 0x0000000203028212 */ /* 0x000fc800078e3cff */
[----:B------:R-:W-:-:S05]  /*18070*/  @!P0 LOP3.LUT R3, R3, R2, RZ, 0x3c, !PT ;  /* 0x0000000203038212 */ /* 0x000fca00078e3cff */
[----:B------:R0:W2:Y:S04]  /*18080*/  @!P0 LDG.E.U16 R13, [R2.64] ;  /* 0x00000008020d8981 */ /* 0x0000a8000c1e1500 */
[----:B0-----:R-:W4:Y:S01]  /*18090*/  LDL R3, [R1+0x444] ;  /* 0x0004440001037983 */ /* 0x001f220000100800 */
[----:B------:R-:W-:Y:S01]  /*180a0*/  PRMT R4, RZ, 0x7610, R4 ;  /* 0x00007610ff047816 */ /* 0x000fe20000000004 */
[----:B---3--:R-:W-:Y:S02]  /*180b0*/  @!P1 IMAD.MOV.U32 R2, RZ, RZ, R5 ;  /* 0x000000ffff029224 */ /* 0x008fe400078e0005 */
[----:B--2---:R0:W-:Y:S01]  /*180c0*/  STL [R1+0x20], R13 ;  /* 0x0000200d01007387 */ /* 0x0041e20000100800 */
[----:B------:R-:W-:Y:S01]  /*180d0*/  PRMT R7, RZ, 0x7610, R7 ;  /* 0x00007610ff077816 */ /* 0x000fe20000000007 */
[----:B------:R-:W2:Y:S02]  /*180e0*/  LDL R5, [R1+0x3e4] ;  /* 0x0003e40001057983 */ /* 0x000ea40000100800 */
[----:B----4-:R1:W3:Y:S04]  /*180f0*/  @!P1 LDG.E.U16 R4, [R2.64] ;  /* 0x0000000802049981 */ /* 0x0102e8000c1e1500 */
[----:B0-----:R-:W4:Y:S04]  /*18100*/  LDL R13, [R1+0x3f0] ;  /* 0x0003f000010d7983 */ /* 0x001f280000100800 */
[----:B-1----:R-:W2:Y:S01]  /*18110*/  LDL R3, [R1+0x43c] ;  /* 0x00043c0001037983 */ /* 0x002ea20000100800 */
[----:B------:R-:W-:-:S03]  /*18120*/  @!P0 IMAD.MOV.U32 R2, RZ, RZ, R10 ;  /* 0x000000ffff028224 */ /* 0x000fc600078e000a */
[----:B---3--:R0:W-:Y:S01]  /*18130*/  STL [R1+0x1c], R4 ;  /* 0x00001c0401007387 */ /* 0x0081e20000100800 */
[----:B------:R-:W-:Y:S01]  /*18140*/  PRMT R14, RZ, 0x7610, R14 ;  /* 0x00007610ff0e7816 */ /* 0x000fe2000000000e */
[----:B------:R-:W3:Y:S02]  /*18150*/  LDL R10, [R1+0x3dc] ;  /* 0x0003dc00010a7983 */ /* 0x000ee40000100800 */
[----:B--2---:R1:W2:Y:S04]  /*18160*/  @!P0 LDG.E.U16 R7, [R2.64] ;  /* 0x0000000802078981 */ /* 0x0042a8000c1e1500 */
[----:B0-----:R-:W3:Y:S04]  /*18170*/  LDL R4, [R1+0x3e8] ;  /* 0x0003e80001047983 */ /* 0x001ee80000100800 */
[----:B-1----:R-:W3:Y:S01]  /*18180*/  LDL R3, [R1+0x3f4] ;  /* 0x0003f40001037983 */ /* 0x002ee20000100800 */
[----:B------:R-:W-:-:S03]  /*18190*/  @!P1 IMAD.MOV.U32 R2, RZ, RZ, R15 ;  /* 0x000000ffff029224 */ /* 0x000fc600078e000f */
[----:B--2---:R0:W-:Y:S01]  /*181a0*/  STL [R1+0x18], R7 ;  /* 0x0000180701007387 */ /* 0x0041e20000100800 */
[----:B------:R-:W-:Y:S01]  /*181b0*/  PRMT R12, RZ, 0x7610, R12 ;  /* 0x00007610ff0c7816 */ /* 0x000fe2000000000c */
[----:B------:R-:W2:Y:S02]  /*181c0*/  LDL R15, [R1+0x3d4] ;  /* 0x0003d400010f7983 */ /* 0x000ea40000100800 */
[----:B---3--:R1:W3:Y:S04]  /*181d0*/  @!P1 LDG.E.U16 R14, [R2.64] ;  /* 0x00000008020e9981 */ /* 0x0082e8000c1e1500 */
[----:B0-----:R-:W2:Y:S04]  /*181e0*/  LDL R7, [R1+0x3e0] ;  /* 0x0003e00001077983 */ /* 0x001ea80000100800 */
[----:B-1----:R-:W2:Y:S01]  /*181f0*/  LDL R3, [R1+0x3ec] ;  /* 0x0003ec0001037983 */ /* 0x002ea20000100800 */
[----:B----4-:R-:W-:Y:S01]  /*18200*/  @!P0 IMAD.MOV.U32 R2, RZ, RZ, R13 ;  /* 0x000000ffff028224 */ /* 0x010fe200078e000d */
[----:B------:R-:W-:-:S02]  /*18210*/  PRMT R23, RZ, 0x7610, R23 ;  /* 0x00007610ff177816 */ /* 0x000fc40000000017 */
[----:B---3--:R0:W-:Y:S01]  /*18220*/  STL [R1+0x14], R14 ;  /* 0x0000140e01007387 */ /* 0x0081e20000100800 */
[----:B------:R-:W-:Y:S02]  /*18230*/  PRMT R0, RZ, 0x7610, R0 ;  /* 0x00007610ff007816 */ /* 0x000fe40000000000 */
[----:B------:R-:W-:Y:S01]  /*18240*/  PRMT R6, RZ, 0x7610, R6 ;  /* 0x00007610ff067816 */ /* 0x000fe20000000006 */
[----:B------:R-:W3:Y:S01]  /*18250*/  LDL R13, [R1+0x3cc] ;  /* 0x0003cc00010d7983 */ /* 0x000ee20000100800 */
[----:B0-----:R-:W4:Y:S04]  /*18260*/  LDL R14, [R1+0x3d8] ;  /* 0x0003d800010e7983 */ /* 0x001f280000100800 */
[----:B--2---:R0:W2:Y:S02]  /*18270*/  @!P0 LDG.E.U16 R12, [R2.64] ;  /* 0x00000008020c8981 */ /* 0x0040a4000c1e1500 */
[----:B0-----:R-:W-:-:S02]  /*18280*/  @!P1 IMAD.MOV.U32 R2, RZ, RZ, R4 ;  /* 0x000000ffff029224 */ /* 0x001fc400078e0004 */
[----:B------:R-:W-:-:S05]  /*18290*/  @!P1 IMAD.MOV.U32 R3, RZ, RZ, R5 ;  /* 0x000000ffff039224 */ /* 0x000fca00078e0005 */
[----:B------:R0:W3:Y:S02]  /*182a0*/  @!P1 LDG.E.U16 R23, [R2.64] ;  /* 0x0000000802179981 */ /* 0x0000e4000c1e1500 */
[----:B0-----:R-:W-:Y:S02]  /*182b0*/  @!P0 IMAD.MOV.U32 R2, RZ, RZ, R7 ;  /* 0x000000ffff028224 */ /* 0x001fe400078e0007 */
[----:B------:R-:W-:-:S05]  /*182c0*/  @!P0 IMAD.MOV.U32 R3, RZ, RZ, R10 ;  /* 0x000000ffff038224 */ /* 0x000fca00078e000a */
[----:B------:R0:W3:Y:S02]  /*182d0*/  @!P0 LDG.E.U16 R0, [R2.64] ;  /* 0x0000000802008981 */ /* 0x0000e4000c1e1500 */
[----:B0-----:R-:W-:Y:S02]  /*182e0*/  @!P1 IMAD.MOV.U32 R3, RZ, RZ, R15 ;  /* 0x000000ffff039224 */ /* 0x001fe400078e000f */
[----:B----4-:R-:W-:Y:S01]  /*182f0*/  @!P1 IMAD.MOV.U32 R2, RZ, RZ, R14 ;  /* 0x000000ffff029224 */ /* 0x010fe200078e000e */
[----:B--2---:R0:W-:Y:S01]  /*18300*/  STL [R1+0x10], R12 ;  /* 0x0000100c01007387 */ /* 0x0041e20000100800 */
[----:B------:R-:W2:Y:S02]  /*18310*/  LDL R5, [R1+0x3c4] ;  /* 0x0003c40001057983 */ /* 0x000ea40000100800 */
[----:B------:R-:W4:Y:S01]  /*18320*/  LDL R4, [R1+0x3c8] ;  /* 0x0003c80001047983 */ /* 0x000f220000100800 */
[----:B------:R1:W2:Y:S04]  /*18330*/  @!P1 LDG.E.U16 R6, [R2.64] ;  /* 0x0000000802069981 */ /* 0x0002a8000c1e1500 */
[----:B0-----:R-:W4:Y:S04]  /*18340*/  LDL R12, [R1+0x3d0] ;  /* 0x0003d000010c7983 */ /* 0x001f280000100800 */
[----:B---3--:R0:W-:Y:S04]  /*18350*/  STL [R1+0xc], R23 ;  /* 0x00000c1701007387 */ /* 0x0081e80000100800 */
[----:B0-----:R-:W3:Y:S01]  /*18360*/  LDL.LU R23, [R1+0x1690] ;  /* 0x0016900001177983 */ /* 0x001ee20000300800 */
[----:B------:R-:W3:Y:S02]  /*18370*/  LDL R10, [R1+0x374] ;  /* 0x00037400010a7983 */ /* 0x000ee40000100800 */
[----:B------:R-:W3:Y:S01]  /*18380*/  LDL R7, [R1+0x378] ;  /* 0x0003780001077983 */ /* 0x000ee20000100800 */
[----:B------:R-:W-:Y:S01]  /*18390*/  PRMT R11, RZ, 0x7610, R11 ;  /* 0x00007610ff0b7816 */ /* 0x000fe2000000000b */
[----:B-1----:R-:W-:Y:S01]  /*183a0*/  @!P0 IMAD.MOV.U32 R3, RZ, RZ, R13 ;  /* 0x000000ffff038224 */ /* 0x002fe200078e000d */
[----:B------:R0:W-:Y:S01]  /*183b0*/  STL [R1+0x1680], R0 ;  /* 0x0016800001007387 */ /* 0x0001e20000100800 */
[----:B------:R-:W-:-:S02]  /*183c0*/  PRMT R29, RZ, 0x7610, R29 ;  /* 0x00007610ff1d7816 */ /* 0x000fc4000000001d */
[----:B------:R-:W-:Y:S01]  /*183d0*/  PRMT R27, RZ, 0x7610, R27 ;  /* 0x00007610ff1b7816 */ /* 0x000fe2000000001b */
[----:B--2---:R1:W-:Y:S01]  /*183e0*/  STL [R1+0x4], R6 ;  /* 0x0000040601007387 */ /* 0x0043e20000100800 */
[----:B0-----:R-:W2:Y:S02]  /*183f0*/  LDL R0, [R1+0x370] ;  /* 0x0003700001007983 */ /* 0x001ea40000100800 */
[----:B----4-:R-:W-:Y:S01]  /*18400*/  @!P0 IMAD.MOV.U32 R2, RZ, RZ, R12 ;  /* 0x000000ffff028224 */ /* 0x010fe200078e000c */
[----:B-1----:R-:W4:Y:S04]  /*18410*/  LDL R6, [R1+0x36c] ;  /* 0x00036c0001067983 */ /* 0x002f280000100800 */
[----:B------:R0:W4:Y:S02]  /*18420*/  @!P0 LDG.E.U16 R11, [R2.64] ;  /* 0x00000008020b8981 */ /* 0x000124000c1e1500 */
[----:B0-----:R-:W-:-:S02]  /*18430*/  @!P1 IMAD.MOV.U32 R2, RZ, RZ, R4 ;  /* 0x000000ffff029224 */ /* 0x001fc400078e0004 */
[----:B------:R-:W-:Y:S01]  /*18440*/  @!P1 IMAD.MOV.U32 R3, RZ, RZ, R5 ;  /* 0x000000ffff039224 */ /* 0x000fe200078e0005 */
[----:B------:R-:W4:Y:S04]  /*18450*/  LDL R4, [R1+0x368] ;  /* 0x0003680001047983 */ /* 0x000f280000100800 */
[----:B------:R-:W4:Y:S04]  /*18460*/  LDL R5, [R1+0x364] ;  /* 0x0003640001057983 */ /* 0x000f280000100800 */
[----:B------:R3:W4:Y:S02]  /*18470*/  @!P1 LDG.E.U16 R29, [R2.64] ;  /* 0x00000008021d9981 */ /* 0x000724000c1e1500 */
[----:B---3--:R-:W-:-:S02]  /*18480*/  @!P1 IMAD.MOV.U32 R2, RZ, RZ, R7 ;  /* 0x000000ffff029224 */ /* 0x008fc400078e0007 */
[----:B------:R-:W-:-:S05]  /*18490*/  @!P1 IMAD.MOV.U32 R3, RZ, RZ, R10 ;  /* 0x000000ffff039224 */ /* 0x000fca00078e000a */
[----:B------:R2:W3:Y:S01]  /*184a0*/  @!P1 LDG.E.U16 R27, [R2.64] ;  /* 0x00000008021b9981 */ /* 0x0004e2000c1e1500 */
[----:B------:R-:W-:Y:S02]  /*184b0*/  PRMT R26, RZ, 0x7610, R26 ;  /* 0x00007610ff1a7816 */ /* 0x000fe4000000001a */
[----:B------:R-:W-:Y:S01]  /*184c0*/  PRMT R25, RZ, 0x7610, R25 ;  /* 0x00007610ff197816 */ /* 0x000fe20000000019 */
[----:B--2---:R-:W-:Y:S02]  /*184d0*/  @!P0 IMAD.MOV.U32 R2, RZ, RZ, R0 ;  /* 0x000000ffff028224 */ /* 0x004fe400078e0000 */
[----:B----4-:R-:W-:-:S05]  /*184e0*/  @!P0 IMAD.MOV.U32 R3, RZ, RZ, R6 ;  /* 0x000000ffff038224 */ /* 0x010fca00078e0006 */
[----:B------:R-:W2:Y:S04]  /*184f0*/  @!P0 LDG.E.U16 R26, [R2.64] ;  /* 0x00000008021a8981 */ /* 0x000ea8000c1e1500 */
[----:B------:R-:W4:Y:S04]  /*18500*/  @!P1 LDG.E.U16 R25, [R4.64] ;  /* 0x0000000804199981 */ /* 0x000f28000c1e1500 */
[----:B------:R-:W-:Y:S01]  /*18510*/  STL [R1+0x1668], R29 ;  /* 0x0016681d01007387 */ /* 0x000fe20000100800 */
[----:B------:R-:W4:Y:S02]  /*18520*/  LDL R12, [R1+0x2e0] ;  /* 0x0002e000010c7983 */ /* 0x000f240000100800 */
[----:B------:R-:W4:Y:S01]  /*18530*/  LDL R7, [R1+0x2e4] ;  /* 0x0002e40001077983 */ /* 0x000f220000100800 */
[----:B---3--:R0:W-:Y:S01]  /*18540*/  STL [R1+0x1684], R27 ;  /* 0x0016841b01007387 */ /* 0x0081e20000100800 */
[----:B------:R-:W3:Y:S02]  /*18550*/  LDL R6, [R1+0x2d8] ;  /* 0x0002d80001067983 */ /* 0x000ee40000100800 */
[----:B------:R-:W3:Y:S02]  /*18560*/  LDL R0, [R1+0x2dc] ;  /* 0x0002dc0001007983 */ /* 0x000ee40000100800 */
[----:B------:R-:W3:Y:S01]  /*18570*/  LDL R15, [R1+0xa94] ;  /* 0x000a9400010f7983 */ /* 0x000ee20000100800 */
[----:B0-----:R-:W3:Y:S04]  /*18580*/  LDL R27, [R1+0xa88] ;  /* 0x000a8800011b7983 */ /* 0x001ee80000100800 */
[----:B--2---:R-:W-:Y:S01]  /*18590*/  STL [R1+0x1688], R26 ;  /* 0x0016881a01007387 */ /* 0x004fe20000100800 */
[----:B------:R0:W-:Y:S02]  /*185a0*/  STL [R1], R11 ;  /* 0x0000000b01007387 */ /* 0x0001e40000100800 */
[----:B------:R-:W2:Y:S01]  /*185b0*/  LDL R10, [R1+0xa9c] ;  /* 0x000a9c00010a7983 */ /* 0x000ea20000100800 */
[----:B0-----:R-:W2:Y:S01]  /*185c0*/  LDL R11, [R1+0xa90] ;  /* 0x000a9000010b7983 */ /* 0x001ea20000100800 */
[----:B----4-:R0:W-:Y:S02]  /*185d0*/  STL [R1+0x168c], R25 ;  /* 0x00168c1901007387 */ /* 0x0101e40000100800 */
[----:B------:R-:W4:Y:S02]  /*185e0*/  LDL R14, [R1+0x35c] ;  /* 0x00035c00010e7983 */ /* 0x000f240000100800 */
[----:B------:R-:W4:Y:S02]  /*185f0*/  LDL R13, [R1+0x360] ;  /* 0x00036000010d7983 */ /* 0x000f240000100800 */
[----:B------:R-:W-:-:S02]  /*18600*/  @!P1 IMAD.MOV.U32 R4, RZ, RZ, R7 ;  /* 0x000000ffff049224 */ /* 0x000fc400078e0007 */
[----:B------:R-:W-:Y:S01]  /*18610*/  @!P1 IMAD.MOV.U32 R5, RZ, RZ, R12 ;  /* 0x000000ffff059224 */ /* 0x000fe200078e000c */
[----:B------:R-:W-:Y:S01]  /*18620*/  PRMT R2, RZ, 0x7610, R2 ;  /* 0x00007610ff027816 */ /* 0x000fe20000000002 */
[----:B------:R-:W4:Y:S01]  /*18630*/  LDL R12, [R1+0x354] ;  /* 0x00035400010c7983 */ /* 0x000f220000100800 */
[----:B------:R-:W-:Y:S02]  /*18640*/  PRMT R3, RZ, 0x7610, R3 ;  /* 0x00007610ff037816 */ /* 0x000fe40000000003 */
[----:B------:R-:W-:Y:S02]  /*18650*/  PRMT R21, RZ, 0x7610, R21 ;  /* 0x00007610ff157816 */ /* 0x000fe40000000015 */
[----:B------:R-:W-:Y:S01]  /*18660*/  PRMT R18, RZ, 0x7610, R18 ;  /* 0x00007610ff127816 */ /* 0x000fe20000000012 */
[----:B0-----:R-:W4:Y:S04]  /*18670*/  LDL R25, [R1+0x2d4] ;  /* 0x0002d40001197983 */ /* 0x001f280000100800 */
[----:B------:R0:W4:Y:S04]  /*18680*/  @!P1 LDG.E.U16 R2, [R4.64] ;  /* 0x0000000804029981 */ /* 0x000128000c1e1500 */
[----:B------:R-:W4:Y:S01]  /*18690*/  LDL R26, [R1+0xaa0] ;  /* 0x000aa000011a7983 */ /* 0x000f220000100800 */
[----:B---3--:R-:W-:-:S02]  /*186a0*/  @!P0 IMAD.MOV.U32 R7, RZ, RZ, R6 ;  /* 0x000000ffff078224 */ /* 0x008fc400078e0006 */
[----:B------:R-:W-:Y:S02]  /*186b0*/  @!P0 IMAD.MOV.U32 R6, RZ, RZ, R0 ;  /* 0x000000ffff068224 */ /* 0x000fe400078e0000 */
[----:B------:R-:W3:Y:S04]  /*186c0*/  LDL R0, [R1+0x358] ;  /* 0x0003580001007983 */ /* 0x000ee80000100800 */
[----:B------:R1:W3:Y:S01]  /*186d0*/  @!P0 LDG.E.U16 R3, [R6.64] ;  /* 0x0000000806038981 */ /* 0x0002e2000c1e1500 */
[----:B0-----:R-:W-:Y:S02]  /*186e0*/  PRMT R4, RZ, 0x7610, R4 ;  /* 0x00007610ff047816 */ /* 0x001fe40000000004 */
[----:B------:R-:W-:Y:S01]  /*186f0*/  PRMT R5, RZ, 0x7610, R5 ;  /* 0x00007610ff057816 */ /* 0x000fe20000000005 */
[----:B-1----:R-:W-:-:S02]  /*18700*/  @!P1 IMAD.MOV.U32 R6, RZ, RZ, R15 ;  /* 0x000000ffff069224 */ /* 0x002fc400078e000f */
[----:B------:R-:W-:Y:S01]  /*18710*/  @!P1 IMAD.MOV.U32 R7, RZ, RZ, R27 ;  /* 0x000000ffff079224 */ /* 0x000fe200078e001b */
[----:B------:R-:W3:Y:S04]  /*18720*/  LDL R15, [R1+0xa98] ;  /* 0x000a9800010f7983 */ /* 0x000ee80000100800 */
[----:B------:R-:W3:Y:S04]  /*18730*/  LDL R27, [R1+0x2d0] ;  /* 0x0002d000011b7983 */ /* 0x000ee80000100800 */
[----:B------:R2:W3:Y:S02]  /*18740*/  @!P1 LDG.E.U16 R4, [R6.64] ;  /* 0x0000000806049981 */ /* 0x0004e4000c1e1500 */
[----:B--2---:R-:W-:-:S02]  /*18750*/  @!P0 IMAD.MOV.U32 R6, RZ, RZ, R10 ;  /* 0x000000ffff068224 */ /* 0x004fc400078e000a */
[----:B------:R-:W2:Y:S01]  /*18760*/  LDL R10, [R1+0xa2c] ;  /* 0x000a2c00010a7983 */ /* 0x000ea20000100800 */
[----:B------:R-:W-:-:S03]  /*18770*/  @!P0 IMAD.MOV.U32 R7, RZ, RZ, R11 ;  /* 0x000000ffff078224 */ /* 0x000fc600078e000b */
[----:B------:R-:W2:Y:S04]  /*18780*/  LDL R11, [R1+0x2cc] ;  /* 0x0002cc00010b7983 */ /* 0x000ea80000100800 */
[----:B------:R4:W2:Y:S02]  /*18790*/  @!P0 LDG.E.U16 R5, [R6.64] ;  /* 0x0000000806058981 */ /* 0x0008a4000c1e1500 */
[----:B----4-:R-:W-:Y:S02]  /*187a0*/  @!P0 IMAD.MOV.U32 R6, RZ, RZ, R13 ;  /* 0x000000ffff068224 */ /* 0x010fe400078e000d */
[----:B------:R-:W-:Y:S01]  /*187b0*/  @!P0 IMAD.MOV.U32 R7, RZ, RZ, R14 ;  /* 0x000000ffff078224 */ /* 0x000fe200078e000e */
[----:B------:R-:W4:Y:S04]  /*187c0*/  LDL R13, [R1+0xaac] ;  /* 0x000aac00010d7983 */ /* 0x000f280000100800 */
[----:B------:R-:W4:Y:S04]  /*187d0*/  LDL R14, [R1+0xaa4] ;  /* 0x000aa400010e7983 */ /* 0x000f280000100800 */
[----:B------:R3:W4:Y:S02]  /*187e0*/  @!P0 LDG.E.U16 R21, [R6.64] ;  /* 0x0000000806158981 */ /* 0x000724000c1e1500 */
[----:B---3--:R-:W-:-:S02]  /*187f0*/  @!P1 IMAD.MOV.U32 R6, RZ, RZ, R0 ;  /* 0x000000ffff069224 */ /* 0x008fc400078e0000 */
[----:B------:R-:W-:Y:S01]  /*18800*/  @!P1 IMAD.MOV.U32 R7, RZ, RZ, R12 ;  /* 0x000000ffff079224 */ /* 0x000fe200078e000c */
[----:B------:R-:W3:Y:S04]  /*18810*/  LDL R0, [R1+0x350] ;  /* 0x0003500001007983 */ /* 0x000ee80000100800 */
[----:B------:R-:W3:Y:S04]  /*18820*/  LDL R12, [R1+0x34c] ;  /* 0x00034c00010c7983 */ /* 0x000ee80000100800 */
[----:B------:R0:W3:Y:S01]  /*18830*/  @!P1 LDG.E.U16 R18, [R6.64] ;  /* 0x0000000806129981 */ /* 0x0000e2000c1e1500 */
[----:B------:R-:W-:Y:S01]  /*18840*/  PRMT R8, RZ, 0x7610, R8 ;  /* 0x00007610ff087816 */ /* 0x000fe20000000008 */
[----:B0-----:R-:W-:-:S05]  /*18850*/  @!P1 IMAD.MOV.U32 R6, RZ, RZ, R25 ;  /* 0x000000ffff069224 */ /* 0x001fca00078e0019 */
[----:B--2---:R0:W2:Y:S02]  /*18860*/  @!P0 LDG.E.U16 R8, [R10.64] ;  /* 0x000000080a088981 */ /* 0x0040a4000c1e1500 */
[----:B0-----:R-:W-:Y:S02]  /*18870*/  @!P1 IMAD.MOV.U32 R11, RZ, RZ, R15 ;  /* 0x000000ffff0b9224 */ /* 0x001fe400078e000f */
[----:B----4-:R-:W-:Y:S01]  /*18880*/  @!P1 IMAD.MOV.U32 R10, RZ, RZ, R14 ;  /* 0x000000ffff0a9224 */ /* 0x010fe200078e000e */
[----:B---3--:R0:W-:Y:S01]  /*18890*/  STL [R1+0x166c], R18 ;  /* 0x00166c1201007387 */ /* 0x0081e20000100800 */
[----:B------:R-:W3:Y:S02]  /*188a0*/  LDL R25, [R1+0xa28] ;  /* 0x000a280001197983 */ /* 0x000ee40000100800 */
[----:B------:R-:W4:Y:S02]  /*188b0*/  LDL R15, [R1+0xa30] ;  /* 0x000a3000010f7983 */ /* 0x000f240000100800 */
[----:B------:R-:W4:Y:S01]  /*188c0*/  LDL R14, [R1+0xa3c] ;  /* 0x000a3c00010e7983 */ /* 0x000f220000100800 */
[----:B0-----:R-:W2:Y:S01]  /*188d0*/  LDL R18, [R1+0xa34] ;  /* 0x000a340001127983 */ /* 0x001ea20000100800 */
[----:B------:R-:W-:Y:S01]  /*188e0*/  PRMT R9, RZ, 0x7610, R9 ;  /* 0x00007610ff097816 */ /* 0x000fe20000000009 */
[----:B------:R-:W-:Y:S01]  /*188f0*/  @!P1 IMAD.MOV.U32 R7, RZ, RZ, R27 ;  /* 0x000000ffff079224 */ /* 0x000fe200078e001b */
[----:B------:R-:W-:Y:S01]  /*18900*/  PRMT R16, RZ, 0x7610, R16 ;  /* 0x00007610ff107816 */ /* 0x000fe20000000010 */
[----:B------:R-:W2:Y:S04]  /*18910*/  LDL R27, [R1+0xaa8] ;  /* 0x000aa800011b7983 */ /* 0x000ea80000100800 */
[----:B------:R0:W2:Y:S02]  /*18920*/  @!P1 LDG.E.U16 R9, [R6.64] ;  /* 0x0000000806099981 */ /* 0x0000a4000c1e1500 */
[----:B0-----:R-:W-:-:S02]  /*18930*/  PRMT R7, RZ, 0x7610, R7 ;  /* 0x00007610ff077816 */ /* 0x001fc40000000007 */
[----:B------:R-:W-:-:S04]  /*18940*/  PRMT R6, RZ, 0x7610, R6 ;  /* 0x00007610ff067816 */ /* 0x000fc80000000006 */
[----:B------:R0:W2:Y:S02]  /*18950*/  @!P1 LDG.E.U16 R7, [R10.64] ;  /* 0x000000080a079981 */ /* 0x0000a4000c1e1500 */
[----:B0-----:R-:W-:Y:S02]  /*18960*/  @!P0 IMAD.MOV.U32 R10, RZ, RZ, R13 ;  /* 0x000000ffff0a8224 */ /* 0x001fe400078e000d */
[----:B------:R-:W-:Y:S02]  /*18970*/  @!P0 IMAD.MOV.U32 R11, RZ, RZ, R26 ;  /* 0x000000ffff0b8224 */ /* 0x000fe400078e001a */
[----:B------:R-:W-:Y:S02]  /*18980*/  @!P0 IMAD.MOV.U32 R13, RZ, RZ, R12 ;  /* 0x000000ffff0d8224 */ /* 0x000fe400078e000c */
[----:B------:R-:W-:Y:S02]  /*18990*/  @!P0 IMAD.MOV.U32 R12, RZ, RZ, R0 ;  /* 0x000000ffff0c8224 */ /* 0x000fe400078e0000 */
[----:B------:R-:W2:Y:S04]  /*189a0*/  LDL R0, [R1+0xab4] ;  /* 0x000ab40001007983 */ /* 0x000ea80000100800 */
[----:B------:R0:W2:Y:S04]  /*189b0*/  @!P0 LDG.E.U16 R6, [R10.64] ;  /* 0x000000080a068981 */ /* 0x0000a8000c1e1500 */
[----:B------:R3:W2:Y:S01]  /*189c0*/  @!P0 LDG.E.U16 R16, [R12.64] ;  /* 0x000000080c108981 */ /* 0x0006a2000c1e1500 */
[----:B0-----:R-:W-:-:S02]  /*189d0*/  PRMT R10, RZ, 0x7610, R10 ;  /* 0x00007610ff0a7816 */ /* 0x001fc4000000000a */
[----:B------:R-:W-:Y:S01]  /*189e0*/  PRMT R11, RZ, 0x7610, R11 ;  /* 0x00007610ff0b7816 */ /* 0x000fe2000000000b */
[----:B---3--:R-:W-:-:S05]  /*189f0*/  @!P1 IMAD.MOV.U32 R13, RZ, RZ, R25 ;  /* 0x000000ffff0d9224 */ /* 0x008fca00078e0019 */
[----:B----4-:R0:W3:Y:S01]  /*18a00*/  @!P0 LDG.E.U16 R11, [R14.64] ;  /* 0x000000080e0b8981 */ /* 0x0100e2000c1e1500 */
[----:B--2---:R-:W-:-:S05]  /*18a10*/  @!P1 IMAD.MOV.U32 R12, RZ, RZ, R18 ;  /* 0x000000ffff0c9224 */ /* 0x004fca00078e0012 */
[----:B------:R-:W2:Y:S04]  /*18a20*/  @!P1 LDG.E.U16 R10, [R12.64] ;  /* 0x000000080c0a9981 */ /* 0x000ea8000c1e1500 */
[----:B------:R1:W-:Y:S01]  /*18a30*/  STL [R1+0x1670], R16 ;  /* 0x0016701001007387 */ /* 0x0003e20000100800 */
[----:B------:R-:W4:Y:S02]  /*18a40*/  LDL R26, [R1+0xab0] ;  /* 0x000ab000011a7983 */ /* 0x000f240000100800 */
[----:B------:R-:W4:Y:S02]  /*18a50*/  LDL R25, [R1+0xabc] ;  /* 0x000abc0001197983 */ /* 0x000f240000100800 */
[----:B0-----:R-:W-:Y:S01]  /*18a60*/  @!P1 IMAD.MOV.U32 R14, RZ, RZ, R0 ;  /* 0x000000ffff0e9224 */ /* 0x001fe200078e0000 */
[----:B--2---:R0:W-:Y:S01]  /*18a70*/  STL [R1+0x1674], R10 ;  /* 0x0016740a01007387 */ /* 0x0041e20000100800 */
[----:B------:R-:W2:Y:S02]  /*18a80*/  LDL R18, [R1+0x3c0] ;  /* 0x0003c00001127983 */ /* 0x000ea40000100800 */
[----:B-1----:R-:W2:Y:S01]  /*18a90*/  LDL R16, [R1+0x344] ;  /* 0x0003440001107983 */ /* 0x002ea20000100800 */
[----:B0-----:R-:W2:Y:S01]  /*18aa0*/  LDL R10, [R1+0x348] ;  /* 0x00034800010a7983 */ /* 0x001ea20000100800 */
[----:B---3--:R0:W-:Y:S02]  /*18ab0*/  STL [R1+0x1678], R11 ;  /* 0x0016780b01007387 */ /* 0x0081e40000100800 */
[----:B------:R-:W3:Y:S02]  /*18ac0*/  LDL R29, [R1+0x33c] ;  /* 0x00033c00011d7983 */ /* 0x000ee40000100800 */
[----:B------:R-:W3:Y:S01]  /*18ad0*/  LDL R0, [R1+0x340] ;  /* 0x0003400001007983 */ /* 0x000ee20000100800 */
[----:B0-----:R-:W3:Y:S01]  /*18ae0*/  LDL R11, [R1+0x3bc] ;  /* 0x0003bc00010b7983 */ /* 0x001ee20000100800 */
[----:B------:R-:W-:Y:S01]  /*18af0*/  PRMT R12, RZ, 0x7610, R12 ;  /* 0x00007610ff0c7816 */ /* 0x000fe2000000000c */
[----:B------:R-:W-:Y:S01]  /*18b00*/  @!P1 IMAD.MOV.U32 R15, RZ, RZ, R27 ;  /* 0x000000ffff0f9224 */ /* 0x000fe200078e001b */
[----:B------:R-:W-:-:S04]  /*18b10*/  PRMT R13, RZ, 0x7610, R13 ;  /* 0x00007610ff0d7816 */ /* 0x000fc8000000000d */
[----:B------:R4:W3:Y:S01]  /*18b20*/  @!P1 LDG.E.U16 R12, [R14.64] ;  /* 0x000000080e0c9981 */ /* 0x0008e2000c1e1500 */
[----:B------:R-:W-:Y:S01]  /*18b30*/  PRMT R17, RZ, 0x7610, R17 ;  /* 0x00007610ff117816 */ /* 0x000fe20000000011 */
[----:B----4-:R-:W-:Y:S02]  /*18b40*/  @!P0 IMAD.MOV.U32 R14, RZ, RZ, R25 ;  /* 0x000000ffff0e8224 */ /* 0x010fe400078e0019 */
[----:B------:R-:W-:Y:S01]  /*18b50*/  @!P0 IMAD.MOV.U32 R15, RZ, RZ, R26 ;  /* 0x000000ffff0f8224 */ /* 0x000fe200078e001a */
[----:B------:R-:W-:Y:S01]  /*18b60*/  PRMT R19, RZ, 0x7610, R19 ;  /* 0x00007610ff137816 */ /* 0x000fe20000000013 */
[----:B------:R-:W4:Y:S04]  /*18b70*/  LDL.LU R25, [R1+0x30] ;  /* 0x0000300001197983 */ /* 0x000f280000300800 */
[----:B------:R2:W4:Y:S01]  /*18b80*/  @!P0 LDG.E.U16 R13, [R14.64] ;  /* 0x000000080e0d8981 */ /* 0x000522000c1e1500 */
[----:B------:R-:W4:Y:S01]  /*18b90*/  LDL.LU R26, [R1+0x14] ;  /* 0x00001400011a7983 */ /* 0x000f220000300800 */
[----:B------:R-:W-:Y:S01]  /*18ba0*/  PRMT R20, RZ, 0x7610, R20 ;  /* 0x00007610ff147816 */ /* 0x000fe20000000014 */
[----:B------:R-:W4:Y:S02]  /*18bb0*/  LDL.LU R27, [R1+0x10] ;  /* 0x00001000011b7983 */ /* 0x000f240000300800 */
[----:B--2---:R-:W-:-:S02]  /*18bc0*/  @!P0 IMAD.MOV.U32 R14, RZ, RZ, R18 ;  /* 0x000000ffff0e8224 */ /* 0x004fc400078e0012 */
[----:B---3--:R-:W-:Y:S02]  /*18bd0*/  @!P0 IMAD.MOV.U32 R15, RZ, RZ, R11 ;  /* 0x000000ffff0f8224 */ /* 0x008fe400078e000b */
[----:B------:R-:W2:Y:S04]  /*18be0*/  LDL R11, [R1+0xac8] ;  /* 0x000ac800010b7983 */ /* 0x000ea80000100800 */
[----:B------:R0:W3:Y:S02]  /*18bf0*/  @!P0 LDG.E.U16 R17, [R14.64] ;  /* 0x000000080e118981 */ /* 0x0000e4000c1e1500 */
[----:B0-----:R-:W-:Y:S02]  /*18c00*/  @!P1 IMAD.MOV.U32 R14, RZ, RZ, R10 ;  /* 0x000000ffff0e9224 */ /* 0x001fe400078e000a */
[----:B------:R-:W-:Y:S01]  /*18c10*/  @!P1 IMAD.MOV.U32 R15, RZ, RZ, R16 ;  /* 0x000000ffff0f9224 */ /* 0x000fe200078e0010 */
[----:B------:R-:W2:Y:S01]  /*18c20*/  LDL.LU R10, [R1+0x74] ;  /* 0x00007400010a7983 */ /* 0x000ea20000300800 */
[----:B------:R-:W2:Y:S02]  /*18c30*/  LDL.LU R16, [R1+0x60] ;  /* 0x0000600001107983 */ /* 0x000ea40000300800 */
[----:B------:R-:W2:Y:S01]  /*18c40*/  LDL.LU R18, [R1+0x5c] ;  /* 0x00005c0001127983 */ /* 0x000ea20000300800 */
[----:B------:R0:W2:Y:S02]  /*18c50*/  @!P1 LDG.E.U16 R19, [R14.64] ;  /* 0x000000080e139981 */ /* 0x0000a4000c1e1500 */
[----:B0-----:R-:W-:-:S02]  /*18c60*/  @!P0 IMAD.MOV.U32 R14, RZ, RZ, R0 ;  /* 0x000000ffff0e8224 */ /* 0x001fc400078e0000 */
[----:B------:R-:W-:Y:S02]  /*18c70*/  @!P0 IMAD.MOV.U32 R15, RZ, RZ, R29 ;  /* 0x000000ffff0f8224 */ /* 0x000fe400078e001d */
[----:B------:R-:W2:Y:S04]  /*18c80*/  LDL.LU R29, [R1+0x48] ;  /* 0x00004800011d7983 */ /* 0x000ea80000300800 */
[----:B------:R0:W2:Y:S04]  /*18c90*/  @!P0 LDG.E.U16 R20, [R14.64] ;  /* 0x000000080e148981 */ /* 0x0000a8000c1e1500 */
[----:B0-----:R-:W2:Y:S04]  /*18ca0*/  LDL R14, [R1+0xa38] ;  /* 0x000a3800010e7983 */ /* 0x001ea80000100800 */
[----:B------:R-:W2:Y:S01]  /*18cb0*/  LDL R15, [R1+0xa44] ;  /* 0x000a4400010f7983 */ /* 0x000ea20000100800 */
[----:B------:R-:W-:-:S03]  /*18cc0*/  PRMT R22, RZ, 0x7610, R22 ;  /* 0x00007610ff167816 */ /* 0x000fc60000000016 */
[----:B------:R-:W0:Y:S01]  /*18cd0*/  S2R R0, SR_TID.X ;  /* 0x0000000000007919 */ /* 0x000e220000002100 */
[----:B--2---:R-:W-:-:S04]  /*18ce0*/  @!P1 LOP3.LUT R15, R15, R14, RZ, 0x3c, !PT ;  /* 0x0000000e0f0f9212 */ /* 0x004fc800078e3cff */
[----:B------:R-:W-:-:S04]  /*18cf0*/  @!P1 LOP3.LUT R14, R15, R14, RZ, 0x3c, !PT ;  /* 0x0000000e0f0e9212 */ /* 0x000fc800078e3cff */
[----:B------:R-:W-:-:S05]  /*18d00*/  @!P1 LOP3.LUT R15, R15, R14, RZ, 0x3c, !PT ;  /* 0x0000000e0f0f9212 */ /* 0x000fca00078e3cff */
[----:B------:R1:W2:Y:S04]  /*18d10*/  @!P1 LDG.E.U16 R22, [R14.64] ;  /* 0x000000080e169981 */ /* 0x0002a8000c1e1500 */
[----:B-1----:R-:W2:Y:S04]  /*18d20*/  LDL R14, [R1+0xa40] ;  /* 0x000a4000010e7983 */ /* 0x002ea80000100800 */
[----:B------:R-:W2:Y:S01]  /*18d30*/  LDL R15, [R1+0xa4c] ;  /* 0x000a4c00010f7983 */ /* 0x000ea20000100800 */
[----:B0-----:R-:W-:Y:S02]  /*18d40*/  LOP3.LUT R0, R0, 0x7f, RZ, 0xc0, !PT ;  /* 0x0000007f00007812 */ /* 0x001fe400078ec0ff */
[----:B------:R-:W-:-:S02]  /*18d50*/  PRMT R23, RZ, 0x7610, R23 ;  /* 0x00007610ff177816 */ /* 0x000fc40000000017 */
[----:B------:R-:W-:Y:S01]  /*18d60*/  PRMT R24, RZ, 0x7610, R24 ;  /* 0x00007610ff187816 */ /* 0x000fe20000000018 */
[----:B------:R-:W-:Y:S01]  /*18d70*/  IMAD.SHL.U32 R0, R0, 0x2, RZ ;  /* 0x0000000200007824 */ /* 0x000fe200078e00ff */
[----:B------:R0:W-:Y:S04]  /*18d80*/  STL [R1+0xd08], R28 ;  /* 0x000d081c01007387 */ /* 0x0001e80000100800 */
[----:B------:R-:W-:-:S05]  /*18d90*/  LOP3.LUT R0, R0, 0x40, RZ, 0x3c, !PT ;  /* 0x0000004000007812 */ /* 0x000fca00078e3cff */
[----:B----4-:R1:W-:Y:S01]  /*18da0*/  STS.U16 [R0+0xb900], R25 ;  /* 0x00b9001900007388 */ /* 0x0103e20000000400 */
[----:B------:R4:W-:Y:S02]  /*18db0*/  STS.U16 [R0+0xc800], R26 ;  /* 0x00c8001a00007388 */ /* 0x0009e40000000400 */
[----:B------:R0:W-:Y:S01]  /*18dc0*/  STS.U16 [R0+0xc900], R27 ;  /* 0x00c9001b00007388 */ /* 0x0001e20000000400 */
[----:B--2---:R-:W-:-:S04]  /*18dd0*/  @!P0 LOP3.LUT R15, R15, R14, RZ, 0x3c, !PT ;  /* 0x0000000e0f0f8212 */ /* 0x004fc800078e3cff */
[----:B------:R-:W-:-:S04]  /*18de0*/  @!P0 LOP3.LUT R14, R15, R14, RZ, 0x3c, !PT ;  /* 0x0000000e0f0e8212 */ /* 0x000fc800078e3cff */
[----:B------:R-:W-:-:S05]  /*18df0*/  @!P0 LOP3.LUT R15, R15, R14, RZ, 0x3c, !PT ;  /* 0x0000000e0f0f8212 */ /* 0x000fca00078e3cff */
[----:B------:R2:W3:Y:S02]  /*18e00*/  @!P0 LDG.E.U16 R23, [R14.64] ;  /* 0x000000080e178981 */ /* 0x0004e4000c1e1500 */
[----:B--2---:R-:W-:Y:S02]  /*18e10*/  @!P0 IMAD.MOV.U32 R14, RZ, RZ, R11 ;  /* 0x000000ffff0e8224 */ /* 0x004fe400078e000b */
[----:B------:R-:W-:Y:S02]  /*18e20*/  @!P0 IMAD.MOV.U32 R15, RZ, RZ, R28 ;  /* 0x000000ffff0f8224 */ /* 0x000fe400078e001c */
[----:B0-----:R-:W2:Y:S04]  /*18e30*/  LDL.LU R28, [R1+0xc] ;  /* 0x00000c00011c7983 */ /* 0x001ea80000300800 */
[----:B------:R0:W2:Y:S04]  /*18e40*/  @!P0 LDG.E.U16 R24, [R14.64] ;  /* 0x000000080e188981 */ /* 0x0000a8000c1e1500 */
[----:B0-----:R-:W2:Y:S01]  /*18e50*/  LDL.LU R15, [R1+0x78] ;  /* 0x00007800010f7983 */ /* 0x001ea20000300800 */
[----:B------:R-:W2:Y:S02]  /*18e60*/  LDL.LU R14, [R1+0x28] ;  /* 0x00002800010e7983 */ /* 0x000ea40000300800 */
[----:B-1----:R-:W2:Y:S02]  /*18e70*/  LDL.LU R25, [R1+0x168c] ;  /* 0x00168c0001197983 */ /* 0x002ea40000300800 */
[----:B----4-:R-:W4:Y:S01]  /*18e80*/  LDL.LU R26, [R1+0x1688] ;  /* 0x00168800011a7983 */ /* 0x010f220000300800 */
[----:B------:R-:W2:Y:S04]  /*18e90*/  LDL.LU R27, [R1+0x1684] ;  /* 0x00168400011b7983 */ /* 0x000ea80000300800 */
[----:B------:R-:W0:Y:S04]  /*18ea0*/  S2R R11, SR_TID.X ;  /* 0x00000000000b7919 */ /* 0x000e280000002100 */
[----:B--2---:R1:W-:Y:S01]  /*18eb0*/  STS.U16 [R0+0xd800], R27 ;  /* 0x00d8001b00007388 */ /* 0x0043e20000000400 */
[----:B----4-:R2:W-:Y:S02]  /*18ec0*/  STS.U16 [R0+0xd900], R26 ;  /* 0x00d9001a00007388 */ /* 0x0105e40000000400 */
[----:B------:R4:W-:Y:S01]  /*18ed0*/  STS.U16 [R0+0xe800], R2 ;  /* 0x00e8000200007388 */ /* 0x0009e20000000400 */
[----:B-1----:R-:W3:Y:S01]  /*18ee0*/  LDL.LU R27, [R1+0x2c] ;  /* 0x00002c00011b7983 */ /* 0x002ee20000300800 */
[----:B--2---:R-:W2:Y:S02]  /*18ef0*/  LDL.LU R26, [R1+0x44] ;  /* 0x00004400011a7983 */ /* 0x004ea40000300800 */
[----:B----4-:R-:W4:Y:S01]  /*18f00*/  LDL.LU R0, [R1+0x1680] ;  /* 0x0016800001007983 */ /* 0x010f220000300800 */
[----:B0-----:R-:W-:-:S05]  /*18f10*/  LOP3.LUT R11, R11, 0x7f, RZ, 0xc0, !PT ;  /* 0x0000007f0b0b7812 */ /* 0x001fca00078ec0ff */
[----:B------:R-:W-:-:S05]  /*18f20*/  IMAD.SHL.U32 R11, R11, 0x2, RZ ;  /* 0x000000020b0b7824 */ /* 0x000fca00078e00ff */
[C---:B------:R-:W-:Y:S01]  /*18f30*/  LOP3.LUT R2, R11.reuse, 0x40, RZ, 0x3c, !PT ;  /* 0x000000400b027812 */ /* 0x040fe200078e3cff */
[----:B------:R-:W-:-:S04]  /*18f40*/  LOP3.LUT R11, R11, 0x50, RZ, 0x3c, !PT ;  /* 0x000000500b0b7812 */ /* 0x000fc800078e3cff */
[----:B------:R-:W-:Y:S01]  /*18f50*/  STS.U16 [R2+0xe900], R3 ;  /* 0x00e9000302007388 */ /* 0x000fe20000000400 */
[----:B------:R-:W-:Y:S02]  /*18f60*/  STS.U16 [R2+0xf800], R4 ;  /* 0x00f8000402007388 */ /* 0x000fe40000000400 */
[----:B------:R-:W-:Y:S02]  /*18f70*/  STS.U16 [R2+0xf900], R5 ;  /* 0x00f9000502007388 */ /* 0x000fe40000000400 */
[----:B------:R-:W-:Y:S01]  /*18f80*/  STS.U16 [R11+0x8a00], R15 ;  /* 0x008a000f0b007388 */ /* 0x000fe20000000400 */
[----:B------:R0:W-:Y:S01]  /*18f90*/  STS.U16 [R11+0x8b00], R10 ;  /* 0x008b000a0b007388 */ /* 0x0001e20000000400 */
[----:B------:R1:W-:Y:S02]  /*18fa0*/  STS.U16 [R11+0x9a00], R16 ;  /* 0x009a00100b007388 */ /* 0x0003e40000000400 */
[----:B------:R1:W-:Y:S02]  /*18fb0*/  STS.U16 [R11+0x9b00], R18 ;  /* 0x009b00120b007388 */ /* 0x0003e40000000400 */
[----:B------:R1:W-:Y:S01]  /*18fc0*/  STS.U16 [R11+0xaa00], R29 ;  /* 0x00aa001d0b007388 */ /* 0x0003e20000000400 */
[----:B0-----:R-:W4:Y:S01]  /*18fd0*/  LDL.LU R10, [R1+0x70] ;  /* 0x00007000010a7983 */ /* 0x001f220000300800 */
[----:B-1----:R-:W4:Y:S02]  /*18fe0*/  LDL.LU R16, [R1+0x6c] ;  /* 0x00006c0001107983 */ /* 0x002f240000300800 */
[----:B------:R-:W4:Y:S02]  /*18ff0*/  LDL.LU R18, [R1+0x58] ;  /* 0x0000580001127983 */ /* 0x000f240000300800 */
[----:B------:R-:W4:Y:S01]  /*19000*/  LDL.LU R15, [R1+0x54] ;  /* 0x00005400010f7983 */ /* 0x000f220000300800 */
[----:B------:R-:W4:Y:S04]  /*19010*/  LDL.LU R29, [R1+0x40] ;  /* 0x00004000011d7983 */ /* 0x000f280000300800 */
[----:B--2---:R-:W-:Y:S01]  /*19020*/  STS.U16 [R11+0xab00], R26 ;  /* 0x00ab001a0b007388 */ /* 0x004fe20000000400 */
[----:B---3--:R-:W-:Y:S02]  /*19030*/  STS.U16 [R11+0xba00], R27 ;  /* 0x00ba001b0b007388 */ /* 0x008fe40000000400 */
[----:B------:R-:W-:Y:S02]  /*19040*/  STS.U16 [R11+0xbb00], R14 ;  /* 0x00bb000e0b007388 */ /* 0x000fe40000000400 */
[----:B------:R-:W-:Y:S01]  /*19050*/  STS.U16 [R11+0xca00], R28 ;  /* 0x00ca001c0b007388 */ /* 0x000fe20000000400 */
[----:B----4-:R0:W-:Y:S04]  /*19060*/  STS.U16 [R11+0xcb00], R0 ;  /* 0x00cb00000b007388 */ /* 0x0101e80000000400 */
[----:B0-----:R-:W2:Y:S01]  /*19070*/  LDL.LU R0, [R1+0x167c] ;  /* 0x00167c0001007983 */ /* 0x001ea20000300800 */
[----:B------:R-:W3:Y:S02]  /*19080*/  LDL.LU R5, [R1+0x68] ;  /* 0x0000680001057983 */ /* 0x000ee40000300800 */
[----:B------:R-:W4:Y:S02]  /*19090*/  LDL.LU R4, [R1+0x64] ;  /* 0x0000640001047983 */ /* 0x000f240000300800 */
[----:B------:R-:W3:Y:S01]  /*190a0*/  LDL.LU R3, [R1+0x50] ;  /* 0x0000500001037983 */ /* 0x000ee20000300800 */
[----:B------:R-:W3:Y:S01]  /*190b0*/  LDL.LU R2, [R1+0x4c] ;  /* 0x00004c0001027983 */ /* 0x000ee20000300800 */
[----:B------:R-:W3:Y:S02]  /*190c0*/  LDL.LU R26, [R1+0x38] ;  /* 0x00003800011a7983 */ /* 0x000ee40000300800 */
[----:B------:R-:W3:Y:S02]  /*190d0*/  LDL.LU R27, [R1+0x34] ;  /* 0x00003400011b7983 */ /* 0x000ee40000300800 */
[----:B------:R-:W3:Y:S01]  /*190e0*/  LDL.LU R28, [R1+0x1c] ;  /* 0x00001c00011c7983 */ /* 0x000ee20000300800 */
[----:B------:R-:W-:Y:S04]  /*190f0*/  STS.U16 [R11+0xda00], R25 ;  /* 0x00da00190b007388 */ /* 0x000fe80000000400 */
[----:B------:R-:W3:Y:S01]  /*19100*/  LDL.LU R14, [R1+0x18] ;  /* 0x00001800010e7983 */ /* 0x000ee20000300800 */
[----:B------:R0:W-:Y:S02]  /*19110*/  STS.U16 [R11+0xdb00], R21 ;  /* 0x00db00150b007388 */ /* 0x0001e40000000400 */
[----:B------:R1:W-:Y:S02]  /*19120*/  STS.U16 [R11+0xea00], R9 ;  /* 0x00ea00090b007388 */ /* 0x0003e40000000400 */
[----:B------:R1:W-:Y:S01]  /*19130*/  STS.U16 [R11+0xeb00], R8 ;  /* 0x00eb00080b007388 */ /* 0x0003e20000000400 */
[----:B------:R1:W-:Y:S01]  /*19140*/  STS.U16 [R11+0xfa00], R7 ;  /* 0x00fa00070b007388 */ /* 0x0003e20000000400 */
[----:B------:R1:W-:Y:S03]  /*19150*/  STS.U16 [R11+0xfb00], R6 ;  /* 0x00fb00060b007388 */ /* 0x0003e60000000400 */
[----:B0-----:R-:W3:Y:S01]  /*19160*/  LDL.LU R21, [R1] ;  /* 0x0000000001157983 */ /* 0x001ee20000300800 */
[----:B-1----:R-:W3:Y:S03]  /*19170*/  LDL.LU R9, [R1+0x4] ;  /* 0x0000040001097983 */ /* 0x002ee60000300800 */
[----:B------:R-:W3:Y:S01]  /*19180*/  LDL.LU R8, [R1+0x20] ;  /* 0x0000200001087983 */ /* 0x000ee20000300800 */
[----:B------:R-:W3:Y:S03]  /*19190*/  LDL.LU R7, [R1+0x24] ;  /* 0x0000240001077983 */ /* 0x000ee60000300800 */
[----:B------:R-:W3:Y:S01]  /*191a0*/  LDL.LU R11, [R1+0x1678] ;  /* 0x00167800010b7983 */ /* 0x000ee20000300800 */
[----:B------:R-:W3:Y:S01]  /*191b0*/  LDL.LU R6, [R1+0x3c] ;  /* 0x00003c0001067983 */ /* 0x000ee20000300800 */
[----:B--2---:R-:W-:-:S05]  /*191c0*/  LOP3.LUT R25, R0, 0x60, RZ, 0x3c, !PT ;  /* 0x0000006000197812 */ /* 0x004fca00078e3cff */
[----:B------:R0:W-:Y:S01]  /*191d0*/  STS.U16 [R25+0x8c00], R10 ;  /* 0x008c000a19007388 */ /* 0x0001e20000000400 */
[----:B------:R1:W-:Y:S02]  /*191e0*/  STS.U16 [R25+0x8d00], R16 ;  /* 0x008d001019007388 */ /* 0x0003e40000000400 */
[----:B------:R2:W-:Y:S01]  /*191f0*/  STS.U16 [R25+0x9c00], R18 ;  /* 0x009c001219007388 */ /* 0x0005e20000000400 */
[----:B0-----:R-:W4:Y:S01]  /*19200*/  LDL.LU R10, [R1+0x1674] ;  /* 0x00167400010a7983 */ /* 0x001f220000300800 */
[----:B-1----:R-:W4:Y:S02]  /*19210*/  LDL.LU R16, [R1+0x1670] ;  /* 0x0016700001107983 */ /* 0x002f240000300800 */
[----:B--2---:R-:W2:Y:S02]  /*19220*/  LDL.LU R18, [R1+0x166c] ;  /* 0x00166c0001127983 */ /* 0x004ea40000300800 */
[----:B------:R0:W-:Y:S01]  /*19230*/  STS.U16 [R25+0x9d00], R15 ;  /* 0x009d000f19007388 */ /* 0x0001e20000000400 */
[----:B------:R1:W-:Y:S04]  /*19240*/  STS.U16 [R25+0xac00], R29 ;  /* 0x00ac001d19007388 */ /* 0x0003e80000000400 */
[----:B0-----:R-:W4:Y:S01]  /*19250*/  LDL.LU R15, [R1+0x26c] ;  /* 0x00026c00010f7983 */ /* 0x001f220000300800 */
[----:B-1----:R-:W4:Y:S03]  /*19260*/  LDL.LU R29, [R1+0x1668] ;  /* 0x00166800011d7983 */ /* 0x002f260000300800 */
[----:B---3--:R-:W-:Y:S01]  /*19270*/  STS.U16 [R25+0xad00], R6 ;  /* 0x00ad000619007388 */ /* 0x008fe20000000400 */
[----:B------:R-:W-:Y:S02]  /*19280*/  STS.U16 [R25+0xbc00], R7 ;  /* 0x00bc000719007388 */ /* 0x000fe40000000400 */
[----:B------:R-:W-:Y:S02]  /*19290*/  STS.U16 [R25+0xbd00], R8 ;  /* 0x00bd000819007388 */ /* 0x000fe40000000400 */
[----:B------:R-:W-:Y:S01]  /*192a0*/  STS.U16 [R25+0xcc00], R9 ;  /* 0x00cc000919007388 */ /* 0x000fe20000000400 */
[----:B------:R-:W-:Y:S01]  /*192b0*/  STS.U16 [R25+0xcd00], R21 ;  /* 0x00cd001519007388 */ /* 0x000fe20000000400 */
[----:B------:R-:W-:-:S03]  /*192c0*/  LOP3.LUT R0, R0, 0x70, RZ, 0x3c, !PT ;  /* 0x0000007000007812 */ /* 0x000fc600078e3cff */
[----:B--2---:R-:W-:Y:S01]  /*192d0*/  STS.U16 [R25+0xdc00], R18 ;  /* 0x00dc001219007388 */ /* 0x004fe20000000400 */
[----:B----4-:R-:W-:Y:S03]  /*192e0*/  STS.U16 [R25+0xdd00], R16 ;  /* 0x00dd001019007388 */ /* 0x010fe60000000400 */
[----:B------:R-:W-:Y:S01]  /*192f0*/  STS.U16 [R25+0xec00], R10 ;  /* 0x00ec000a19007388 */ /* 0x000fe20000000400 */
[----:B------:R-:W-:Y:S03]  /*19300*/  STS.U16 [R25+0xed00], R11 ;  /* 0x00ed000b19007388 */ /* 0x000fe60000000400 */
[----:B------:R-:W-:Y:S01]  /*19310*/  STS.U16 [R25+0xfc00], R12 ;  /* 0x00fc000c19007388 */ /* 0x000fe20000000400 */
[----:B------:R-:W-:Y:S02]  /*19320*/  STS.U16 [R25+0xfd00], R13 ;  /* 0x00fd000d19007388 */ /* 0x000fe40000000400 */
[----:B------:R-:W-:Y:S02]  /*19330*/  STS.U16 [R0+0x8e00], R5 ;  /* 0x008e000500007388 */ /* 0x000fe40000000400 */
[----:B------:R-:W-:Y:S01]  /*19340*/  STS.U16 [R0+0x8f00], R4 ;  /* 0x008f000400007388 */ /* 0x000fe20000000400 */
[----:B------:R0:W-:Y:S04]  /*19350*/  STS.U16 [R0+0x9e00], R3 ;  /* 0x009e000300007388 */ /* 0x0001e80000000400 */
[----:B0-----:R-:W2:Y:S01]  /*19360*/  LDL R3, [R1+0x144] ;  /* 0x0001440001037983 */ /* 0x001ea20000100800 */
[----:B------:R-:W-:Y:S02]  /*19370*/  STS.U16 [R0+0x9f00], R2 ;  /* 0x009f000200007388 */ /* 0x000fe40000000400 */
[----:B------:R-:W-:Y:S02]  /*19380*/  STS.U16 [R0+0xae00], R26 ;  /* 0x00ae001a00007388 */ /* 0x000fe40000000400 */
[----:B------:R-:W-:Y:S01]  /*19390*/  STS.U16 [R0+0xaf00], R27 ;  /* 0x00af001b00007388 */ /* 0x000fe20000000400 */
[----:B------:R0:W-:Y:S01]  /*193a0*/  STS.U16 [R0+0xbe00], R28 ;  /* 0x00be001c00007388 */ /* 0x0001e20000000400 */
[----:B------:R-:W-:Y:S02]  /*193b0*/  STS.U16 [R0+0xbf00], R14 ;  /* 0x00bf000e00007388 */ /* 0x000fe40000000400 */
[----:B------:R1:W-:Y:S02]  /*193c0*/  STS.U16 [R0+0xce00], R29 ;  /* 0x00ce001d00007388 */ /* 0x0003e40000000400 */
[----:B------:R-:W-:Y:S01]  /*193d0*/  STS.U16 [R0+0xcf00], R17 ;  /* 0x00cf001100007388 */ /* 0x000fe20000000400 */
[----:B------:R-:W-:Y:S01]  /*193e0*/  STS.U16 [R0+0xde00], R19 ;  /* 0x00de001300007388 */ /* 0x000fe20000000400 */
[----:B------:R-:W-:Y:S02]  /*193f0*/  STS.U16 [R0+0xdf00], R20 ;  /* 0x00df001400007388 */ /* 0x000fe40000000400 */
[----:B------:R-:W-:Y:S02]  /*19400*/  STS.U16 [R0+0xee00], R22 ;  /* 0x00ee001600007388 */ /* 0x000fe40000000400 */
[----:B------:R-:W-:Y:S01]  /*19410*/  STS.U16 [R0+0xef00], R23 ;  /* 0x00ef001700007388 */ /* 0x000fe20000000400 */
[----:B------:R-:W-:Y:S01]  /*19420*/  STS.U16 [R0+0xfe00], R15 ;  /* 0x00fe000f00007388 */ /* 0x000fe20000000400 */
[----:B------:R-:W-:Y:S02]  /*19430*/  STS.U16 [R0+0xff00], R24 ;  /* 0x00ff001800007388 */ /* 0x000fe40000000400 */
[----:B------:R-:W-:Y:S06]  /*19440*/  BAR.SYNC.DEFER_BLOCKING 0x0 ;  /* 0x0000000000007b1d */ /* 0x000fec0000010000 */
[----:B0-----:R-:W3:Y:S04]  /*19450*/  LDL R28, [R1+0xae0] ;  /* 0x000ae000011c7983 */ /* 0x001ee80000100800 */
[----:B-1----:R-:W4:Y:S04]  /*19460*/  LDL R29, [R1+0x140] ;  /* 0x00014000011d7983 */ /* 0x002f280000100800 */
[----:B--2---:R-:W0:Y:S04]  /*19470*/  LDSM.16.M88.4 R12, [R3+0x8000] ;  /* 0x00800000030c783b */ /* 0x004e280000000200 */
[----:B------:R-:W1:Y:S04]  /*19480*/  LDSM.16.M88.4 R24, [R3+0xc000] ;  /* 0x00c000000318783b */ /* 0x000e680000000200 */
[----:B------:R-:W2:Y:S04]  /*19490*/  LDSM.16.M88.4 R4, [R3+0xa000] ;  /* 0x00a000000304783b */ /* 0x000ea80000000200 */
[----:B---3--:R-:W-:Y:S04]  /*194a0*/  LDSM.16.MT88.4 R20, [R28+0x800] ;  /* 0x000800001c14783b */ /* 0x008fe80000004200 */
[----:B----4-:R-:W-:Y:S04]  /*194b0*/  LDSM.16.MT88.4 R16, [R29+0x800] ;  /* 0x000800001d10783b */ /* 0x010fe80000004200 */
[----:B------:R-:W-:Y:S04]  /*194c0*/  LDSM.16.MT88.4 R8, [R29] ;  /* 0x000000001d08783b */ /* 0x000fe80000004200 */
[----:B0-----:R-:W-:Y:S01]  /*194d0*/  STL.64 [R1+0x10], R12 ;  /* 0x0000100c01007387 */ /* 0x001fe20000100a00 */
[----:B------:R-:W-:Y:S02]  /*194e0*/  STL.64 [R1+0x18], R14 ;  /* 0x0000180e01007387 */ /* 0x000fe40000100a00 */
[----:B-1----:R-:W-:Y:S02]  /*194f0*/  STL [R1+0x15f4], R26 ;  /* 0x0015f41a01007387 */ /* 0x002fe40000100800 */
[----:B--2---:R-:W-:Y:S01]  /*19500*/  STL.64 [R1], R4 ;  /* 0x0000000401007387 */ /* 0x004fe20000100a00 */
[----:B------:R-:W-:Y:S02]  /*19510*/  STL.64 [R1+0x8], R6 ;  /* 0x0000080601007387 */ /* 0x000fe40000100a00 */
[----:B------:R-:W0:Y:S04]  /*19520*/  LDSM.16.M88.4 R4, [R3+0xe000] ;  /* 0x00e000000304783b */ /* 0x000e280000000200 */
[----:B------:R-:W-:Y:S02]  /*19530*/  STL [R1+0x15f0], R27 ;  /* 0x0015f01b01007387 */ /* 0x000fe40000100800 */
[----:B------:R1:W-:Y:S01]  /*19540*/  STL.64 [R1+0x1650], R24 ;  /* 0x0016501801007387 */ /* 0x0003e20000100a00 */
[----:B------:R-:W2:Y:S04]  /*19550*/  LDSM.16.MT88.4 R12, [R28] ;  /* 0x000000001c0c783b */ /* 0x000ea80000004200 */
[----:B-1----:R-:W3:Y:S04]  /*19560*/  LDL.LU.64 R24, [R1+0x10] ;  /* 0x0000100001187983 */ /* 0x002ee80000300a00 */
[----:B0-----:R-:W-:Y:S01]  /*19570*/  STL [R1+0x15c4], R6 ;  /* 0x0015c40601007387 */ /* 0x001fe20000100800 */
[----:B------:R-:W-:Y:S02]  /*19580*/  STL [R1+0x15c0], R7 ;  /* 0x0015c00701007387 */ /* 0x000fe40000100800 */
[----:B------:R0:W-:Y:S02]  /*19590*/  STL.64 [R1+0x1648], R4 ;  /* 0x0016480401007387 */ /* 0x0001e40000100a00 */
[----:B0-----:R-:W4:Y:S01]  /*195a0*/  LDL.LU.64 R4, [R1+0x160] ;  /* 0x0001600001047983 */ /* 0x001f220000300a00 */
[----:B------:R-:W2:Y:S03]  /*195b0*/  LDL.LU.64 R6, [R1+0x168] ;  /* 0x0001680001067983 */ /* 0x000ea60000300a00 */
[----:B--2---:R-:W-:Y:S01]  /*195c0*/  STL.64 [R1+0x1660], R6 ;  /* 0x0016600601007387 */ /* 0x004fe20000100a00 */
[----:B----4-:R0:W-:Y:S03]  /*195d0*/  STL.64 [R1+0x1658], R4 ;  /* 0x0016580401007387 */ /* 0x0101e60000100a00 */
[----:B0-----:R-:W2:Y:S01]  /*195e0*/  LDL.LU.64 R4, [R1+0x180] ;  /* 0x0001800001047983 */ /* 0x001ea20000300a00 */
[----:B------:R-:W2:Y:S02]  /*195f0*/  LDL.LU.64 R6, [R1+0x188] ;  /* 0x0001880001067983 */ /* 0x000ea40000300a00 */
[----:B------:R-:W-:Y:S02]  /*19600*/  STL [R1+0x14e4], R3 ;  /* 0x0014e40301007387 */ /* 0x000fe40000100800 */
[----:B------:R-:W-:Y:S01]  /*19610*/  STL.64 [R1+0x1608], R18 ;  /* 0x0016081201007387 */ /* 0x000fe20000100a00 */
[----:B------:R0:W-:Y:S04]  /*19620*/  STL.64 [R1+0x1600], R16 ;  /* 0x0016001001007387 */ /* 0x0001e80000100a00 */
[----:B0-----:R-:W4:Y:S01]  /*19630*/  LDL.LU.64 R16, [R1] ;  /* 0x0000000001107983 */ /* 0x001f220000300a00 */
[----:B------:R-:W-:Y:S02]  /*19640*/  STL.64 [R1+0x15b8], R22 ;  /* 0x0015b81601007387 */ /* 0x000fe40000100a00 */
[----:B------:R0:W-:Y:S02]  /*19650*/  STL.64 [R1+0x15b0], R20 ;  /* 0x0015b01401007387 */ /* 0x0001e40000100a00 */
[----:B0-----:R-:W4:Y:S01]  /*19660*/  LDL.LU.64 R20, [R1+0x170] ;  /* 0x0001700001147983 */ /* 0x001f220000300a00 */
[----:B------:R-:W4:Y:S02]  /*19670*/  LDL.LU.64 R22, [R1+0x178] ;  /* 0x0001780001167983 */ /* 0x000f240000300a00 */
[----:B---3--:R-:W-:-:S02]  /*19680*/  IMAD.MOV.U32 R2, RZ, RZ, R24 ;  /* 0x000000ffff027224 */ /* 0x008fc400078e0018 */
[----:B------:R-:W-:Y:S01]  /*19690*/  IMAD.MOV.U32 R0, RZ, RZ, R25 ;  /* 0x000000ffff007224 */ /* 0x000fe200078e0019 */
[C---:B--2---:R-:W-:Y:S11]  /*196a0*/  HMMA.16816.F32 R4, R8.reuse, R24, R4 ;  /* 0x000000180804723c */ /* 0x044ff60000001804 */
[----:B------:R-:W-:Y:S11]  /*196b0*/  @!UPT UIADD3 URZ, URZ, URZ, URZ ;  /* 0x0000003f3f3ff290 */ /* 0x000ff6000fffe03f */
[----:B------:R-:W-:Y:S01]  /*196c0*/  @!UPT UIADD3 URZ, URZ, URZ, URZ ;  /* 0x0000003f3f3ff290 */ /* 0x000fe2000fffe03f */
[----:B------:R-:W-:Y:S01]  /*196d0*/  STL.64 [R1+0x70], R4 ;  /* 0x0000700401007387 */ /* 0x000fe20000100a00 */
[----:B----4-:R-:W-:Y:S03]  /*196e0*/  HMMA.16816.F32 R20, R8, R16, R20 ;  /* 0x000000100814723c */ /* 0x010fe60000001814 */
[----:B------:R0:W-:Y:S04]  /*196f0*/  STL.64 [R1+0x78], R6 ;  /* 0x0000780601007387 */ /* 0x0001e80000100a00 */
[----:B0-----:R-:W2:Y:S01]  /*19700*/  LDL.LU.64 R6, [R1+0x1660] ;  /* 0x0016600001067983 */ /* 0x001ea20000300a00 */
[----:B------:R-:W2:Y:S02]  /*19710*/  LDL.LU.64 R4, [R1+0x1658] ;  /* 0x0016580001047983 */ /* 0x000ea40000300a00 */
[----:B------:R-:W2:Y:S02]  /*19720*/  LDL.LU.64 R24, [R1+0x1650] ;  /* 0x0016500001187983 */ /* 0x000ea40000300a00 */
[----:B------:R-:W-:-:S02]  /*19730*/  IMAD.MOV.U32 R26, RZ, RZ, R16 ;  /* 0x000000ffff1a7224 */ /* 0x000fc400078e0010 */
[----:B------:R-:W-:-:S09]  /*19740*/  IMAD.MOV.U32 R3, RZ, RZ, R17 ;  /* 0x000000ffff037224 */ /* 0x000fd200078e0011 */
[----:B------:R0:W-:Y:S01]  /*19750*/  STL.64 [R1+0x60], R20 ;  /* 0x0000601401007387 */ /* 0x0001e20000100a00 */
[----:B------:R1:W-:Y:S03]  /*19760*/  STL.64 [R1+0x68], R22 ;  /* 0x0000681601007387 */ /* 0x0003e60000100a00 */
[----:B0-----:R-:W3:Y:S01]  /*19770*/  LDL.LU.64 R20, [R1+0x150] ;  /* 0x0001500001147983 */ /* 0x001ee20000300a00 */
[----:B-1----:R-:W3:Y:S02]  /*19780*/  LDL.LU.64 R22, [R1+0x158] ;  /* 0x0001580001167983 */ /* 0x002ee40000300a00 */
[----:B------:R-:W4:Y:S02]  /*19790*/  LDL.LU.64 R16, [R1+0xf0] ;  /* 0x0000f00001107983 */ /* 0x000f240000300a00 */
[----:B------:R-:W3:Y:S01]  /*197a0*/  LDL.LU.64 R18, [R1+0xf8] ;  /* 0x0000f80001127983 */ /* 0x000ee20000300a00 */
[----:B--2---:R-:W-:Y:S01]  /*197b0*/  HMMA.16816.F32 R4, R8, R24, R4 ;  /* 0x000000180804723c */ /* 0x004fe20000001804 */
[----:B---3--:R-:W-:Y:S01]  /*197c0*/  STL.64 [R1+0x1618], R18 ;  /* 0x0016181201007387 */ /* 0x008fe20000100a00 */
[----:B----4-:R0:W-:Y:S11]  /*197d0*/  STL.64 [R1+0x1610], R16 ;  /* 0x0016101001007387 */ /* 0x0101f60000100a00 */
[----:B------:R-:W-:Y:S11]  /*197e0*/  @!UPT UIADD3 URZ, URZ, URZ, URZ ;  /* 0x0000003f3f3ff290 */ /* 0x000ff6000fffe03f */
[----:B------:R-:W-:Y:S02]  /*197f0*/  IMAD.MOV.U32 R27, RZ, RZ, R6 ;  /* 0x000000ffff1b7224 */ /* 0x000fe400078e0006 */
[----:B0-----:R-:W-:Y:S02]  /*19800*/  IMAD.MOV.U32 R16, RZ, RZ, R26 ;  /* 0x000000ffff107224 */ /* 0x001fe400078e001a */
[----:B------:R-:W-:Y:S02]  /*19810*/  IMAD.MOV.U32 R17, RZ, RZ, R3 ;  /* 0x000000ffff117224 */ /* 0x000fe400078e0003 */
[----:B------:R-:W-:-:S03]  /*19820*/  IMAD.MOV.U32 R26, RZ, RZ, R5 ;  /* 0x000000ffff1a7224 */ /* 0x000fc600078e0005 */
[----:B------:R-:W-:Y:S01]  /*19830*/  STL.64 [R1+0x1630], R16 ;  /* 0x0016301001007387 */ /* 0x000fe20000100a00 */
[----:B------:R0:W-:Y:S02]  /*19840*/  STL [R1+0x50], R4 ;  /* 0x0000500401007387 */ /* 0x0001e40000100800 */
[----:B------:R-:W-:Y:S01]  /*19850*/  STL [R1+0x5c], R7 ;  /* 0x00005c0701007387 */ /* 0x000fe20000100800 */
[----:B0-----:R-:W2:Y:S01]  /*19860*/  LDL.LU.64 R4, [R1+0x1648] ;  /* 0x0016480001047983 */ /* 0x001ea20000300a00 */
[----:B------:R-:W-:Y:S02]  /*19870*/  STL.64 [R1+0x1628], R26 ;  /* 0x0016281a01007387 */ /* 0x000fe40000100a00 */
[----:B------:R0:W-:Y:S02]  /*19880*/  STL.64 [R1+0x1620], R24 ;  /* 0x0016201801007387 */ /* 0x0001e40000100a00 */
[----:B0-----:R-:W3:Y:S01]  /*19890*/  LDL.LU.64 R24, [R1+0x110] ;  /* 0x0001100001187983 */ /* 0x001ee20000300a00 */
[----:B------:R-:W4:Y:S02]  /*198a0*/  LDL.LU.64 R26, [R1+0x118] ;  /* 0x00011800011a7983 */ /* 0x000f240000300a00 */
[----:B------:R-:W-:-:S02]  /*198b0*/  IMAD.MOV.U32 R16, RZ, RZ, R2 ;  /* 0x000000ffff107224 */ /* 0x000fc400078e0002 */
[----:B------:R-:W-:Y:S01]  /*198c0*/  IMAD.MOV.U32 R17, RZ, RZ, R0 ;  /* 0x000000ffff117224 */ /* 0x000fe200078e0000 */
[----:B----4-:R-:W-:Y:S01]  /*198d0*/  STL.64 [R1+0x1640], R26 ;  /* 0x0016401a01007387 */ /* 0x010fe20000100a00 */
[----:B---3--:R0:W-:Y:S03]  /*198e0*/  STL.64 [R1+0x1638], R24 ;  /* 0x0016381801007387 */ /* 0x0081e60000100a00 */
[----:B0-----:R-:W3:Y:S01]  /*198f0*/  LDL.LU.64 R24, [R1+0x130] ;  /* 0x0001300001187983 */ /* 0x001ee20000300a00 */
[----:B------:R-:W3:Y:S01]  /*19900*/  LDL.LU.64 R26, [R1+0x138] ;  /* 0x00013800011a7983 */ /* 0x000ee20000300a00 */
[----:B--2---:R-:W-:Y:S01]  /*19910*/  HMMA.16816.F32 R20, R8, R4, R20 ;  /* 0x000000040814723c */ /* 0x004fe20000001814 */
[----:B------:R-:W2:Y:S01]  /*19920*/  LDL.LU.64 R8, [R1+0xe0] ;  /* 0x0000e00001087983 */ /* 0x000ea20000300a00 */
[----:B------:R-:W2:Y:S11]  /*19930*/  LDL.LU.64 R10, [R1+0xe8] ;  /* 0x0000e800010a7983 */ /* 0x000eb60000300a00 */
[----:B------:R-:W-:Y:S10]  /*19940*/  @!UPT UIADD3 URZ, URZ, URZ, URZ ;  /* 0x0000003f3f3ff290 */ /* 0x000ff4000fffe03f */
[----:B------:R-:W-:Y:S01]  /*19950*/  STL [R1+0x15cc], R22 ;  /* 0x0015cc1601007387 */ /* 0x000fe20000100800 */
[----:B------:R-:W-:Y:S01]  /*19960*/  STL [R1+0x15c8], R23 ;  /* 0x0015c81701007387 */ /* 0x000fe20000100800 */
[C---:B---3--:R-:W-:Y:S02]  /*19970*/  HMMA.16816.F32 R16, R12.reuse, R16, R24 ;  /* 0x000000100c10723c */ /* 0x048fe40000001818 */
[----:B------:R-:W3:Y:S01]  /*19980*/  LDL.LU.64 R26, [R1+0x1640] ;  /* 0x00164000011a7983 */ /* 0x000ee20000300a00 */
[----:B------:R-:W3:Y:S11]  /*19990*/  LDL.LU.64 R24, [R1+0x1638] ;  /* 0x0016380001187983 */ /* 0x000ef60000300a00 */
[----:B------:R-:W-:Y:S09]  /*199a0*/  @!UPT UIADD3 URZ, URZ, URZ, URZ ;  /* 0x0000003f3f3ff290 */ /* 0x000ff2000fffe03f */
[----:B------:R0:W-:Y:S04]  /*199b0*/  STL.64 [R1+0x30], R16 ;  /* 0x0000301001007387 */ /* 0x0001e80000100a00 */
[----:B0-----:R-:W3:Y:S01]  /*199c0*/  LDL.LU.64 R16, [R1+0x1630] ;  /* 0x0016300001107983 */ /* 0x001ee20000300a00 */
[----:B------:R-:W-:Y:S02]  /*199d0*/  IMAD.MOV.U32 R6, RZ, RZ, R18 ;  /* 0x000000ffff067224 */ /* 0x000fe400078e0012 */
[----:B------:R-:W-:Y:S02]  /*199e0*/  IMAD.MOV.U32 R7, RZ, RZ, R19 ;  /* 0x000000ffff077224 */ /* 0x000fe400078e0013 */
[C---:B---3--:R-:W-:Y:S01]  /*199f0*/  HMMA.16816.F32 R16, R12.reuse, R16, R24 ;  /* 0x000000100c10723c */ /* 0x048fe20000001818 */
[----:B------:R-:W3:Y:S01]  /*19a00*/  LDL.LU.64 R26, [R1+0x1628] ;  /* 0x00162800011a7983 */ /* 0x000ee20000300a00 */
[----:B------:R-:W4:Y:S11]  /*19a10*/  LDL.LU.64 R24, [R1+0x1620] ;  /* 0x0016200001187983 */ /* 0x000f360000300a00 */
[----:B------:R-:W-:Y:S10]  /*19a20*/  @!UPT UIADD3 URZ, URZ, URZ, URZ ;  /* 0x0000003f3f3ff290 */ /* 0x000ff4000fffe03f */
[----:B------:R0:W-:Y:S01]  /*19a30*/  STL [R1+0x20], R16 ;  /* 0x0000201001007387 */ /* 0x0001e20000100800 */
[----:B------:R-:W-:Y:S02]  /*19a40*/  IMAD.MOV.U32 R2, RZ, RZ, R18 ;  /* 0x000000ffff027224 */ /* 0x000fe400078e0012 */
[----:B------:R-:W-:Y:S02]  /*19a50*/  IMAD.MOV.U32 R0, RZ, RZ, R19 ;  /* 0x000000ffff007224 */ /* 0x000fe400078e0013 */
[----:B------:R-:W-:Y:S01]  /*19a60*/  IMAD.MOV.U32 R3, RZ, RZ, R17 ;  /* 0x000000ffff037224 */ /* 0x000fe200078e0011 */
[----:B------:R-:W4:Y:S04]  /*19a70*/  LDL.LU.64 R18, [R1+0x1618] ;  /* 0x0016180001127983 */ /* 0x000f280000300a00 */
[----:B0-----:R-:W4:Y:S01]  /*19a80*/  LDL.LU.64 R16, [R1+0x1610] ;  /* 0x0016100001107983 */ /* 0x001f220000300a00 */
[----:B------:R-:W2:Y:S01]  /*19a90*/  LDL R22, [R1+0xadc] ;  /* 0x000adc0001167983 */ /* 0x000ea20000100800 */
[C---:B----4-:R-:W-:Y:S08]  /*19aa0*/  HMMA.16816.F32 R16, R12.reuse, R24, R16 ;  /* 0x000000180c10723c */ /* 0x050ff00000001810 */
[----:B--2---:R-:W-:Y:S01]  /*19ab0*/  HMMA.16816.F32 R12, R12, R4, R8 ;  /* 0x000000040c0c723c */ /* 0x004fe20000001808 */
[----:B------:R-:W0:Y:S11]  /*19ac0*/  LDSM.16.MT88.4 R8, [R29+0x1000] ;  /* 0x001000001d08783b */ /* 0x000e360000004200 */
[----:B------:R-:W-:Y:S03]  /*19ad0*/  @!UPT UIADD3 URZ, URZ, URZ, URZ ;  /* 0x0000003f3f3ff290 */ /* 0x000fe6000fffe03f */
[----:B------:R-:W-:Y:S01]  /*19ae0*/  STL.64 [R1+0x90], R16 ;  /* 0x0000901001007387 */ /* 0x000fe20000100a00 */
[----:B------:R1:W-:Y:S03]  /*19af0*/  STL.64 [R1+0x98], R18 ;  /* 0x0000981201007387 */ /* 0x0003e60000100a00 */
[----:B-1----:R-:W2:Y:S01]  /*19b00*/  LDL.LU.64 R18, [R1+0x1608] ;  /* 0x0016080001127983 */ /* 0x002ea20000300a00 */
[----:B------:R-:W2:Y:S02]  /*19b10*/  LDL.LU.64 R16, [R1+0x1600] ;  /* 0x0016000001107983 */ /* 0x000ea40000300a00 */
[----:B---3--:R1:W-:Y:S02]  /*19b20*/  STL.64 [R1+0x15f8], R26 ;  /* 0x0015f81a01007387 */ /* 0x0083e40000100a00 */
[----:B------:R-:W2:Y:S01]  /*19b30*/  LDL.LU R24, [R1+0x70] ;  /* 0x0000700001187983 */ /* 0x000ea20000300800 */
[----:B------:R-:W2:Y:S04]  /*19b40*/  LDL.LU R25, [R1+0x74] ;  /* 0x0000740001197983 */ /* 0x000ea80000300800 */
[----:B-1----:R-:W2:Y:S01]  /*19b50*/  LDL.LU R26, [R1+0x78] ;  /* 0x00007800011a7983 */ /* 0x002ea20000300800 */
[----:B------:R-:W2:Y:S02]  /*19b60*/  LDL.LU R27, [R1+0x7c] ;  /* 0x00007c00011b7983 */ /* 0x000ea40000300800 */
[----:B0-----:R-:W-:Y:S02]  /*19b70*/  STL [R1+0x1570], R8 ;  /* 0x0015700801007387 */ /* 0x001fe40000100800 */
[----:B------:R-:W-:Y:S01]  /*19b80*/  STL.64 [R1+0x80], R12 ;  /* 0x0000800c01007387 */ /* 0x000fe20000100a00 */
[----:B------:R-:W-:Y:S02]  /*19b90*/  STL.64 [R1+0x88], R14 ;  /* 0x0000880e01007387 */ /* 0x000fe40000100a00 */
[----:B------:R-:W0:Y:S04]  /*19ba0*/  LDSM.16.M88.4 R12, [R22+0x8000] ;  /* 0x00800000160c783b */ /* 0x000e280000000200 */
[----:B------:R-:W-:Y:S02]  /*19bb0*/  STL [R1+0x156c], R9 ;  /* 0x00156c0901007387 */ /* 0x000fe40000100800 */
[----:B------:R-:W-:Y:S01]  /*19bc0*/  STL [R1+0x1568], R10 ;  /* 0x0015680a01007387 */ /* 0x000fe20000100800 */
[----:B------:R1:W-:Y:S04]  /*19bd0*/  STL [R1+0x1564], R11 ;  /* 0x0015640b01007387 */ /* 0x0003e80000100800 */
[----:B-1----:R-:W3:Y:S01]  /*19be0*/  LDL.LU.64 R10, [R1+0x8] ;  /* 0x00000800010a7983 */ /* 0x002ee20000300a00 */
[----:B------:R-:W-:Y:S02]  /*19bf0*/  STL [R1+0x1560], R29 ;  /* 0x0015601d01007387 */ /* 0x000fe40000100800 */
[----:B0-----:R-:W-:Y:S01]  /*19c00*/  IMAD.MOV.U32 R5, RZ, RZ, R12 ;  /* 0x000000ffff057224 */ /* 0x001fe200078e000c */
[----:B------:R-:W-:Y:S01]  /*19c10*/  STL.64 [R1+0xc8], R14 ;  /* 0x0000c80e01007387 */ /* 0x000fe20000100a00 */
[----:B------:R-:W-:-:S02]  /*19c20*/  IMAD.MOV.U32 R4, RZ, RZ, R13 ;  /* 0x000000ffff047224 */ /* 0x000fc400078e000d */
[----:B------:R-:W0:Y:S03]  /*19c30*/  LDSM.16.M88.4 R12, [R22+0xa000] ;  /* 0x00a00000160c783b */ /* 0x000e260000000200 */
[----:B------:R-:W-:Y:S01]  /*19c40*/  STL [R1+0x1578], R4 ;  /* 0x0015780401007387 */ /* 0x000fe20000100800 */
[----:B------:R-:W-:Y:S03]  /*19c50*/  STL [R1+0x1574], R5 ;  /* 0x0015740501007387 */ /* 0x000fe60000100800 */
[----:B0-----:R-:W-:Y:S01]  /*19c60*/  STL.64 [R1+0xd0], R12 ;  /* 0x0000d00c01007387 */ /* 0x001fe20000100a00 */
[----:B------:R-:W-:Y:S02]  /*19c70*/  STL.64 [R1+0xd8], R14 ;  /* 0x0000d80e01007387 */ /* 0x000fe40000100a00 */
[----:B------:R-:W0:Y:S02]  /*19c80*/  LDSM.16.M88.4 R12, [R22+0xc000] ;  /* 0x00c00000160c783b */ /* 0x000e240000000200 */
[----:B0-----:R-:W-:Y:S02]  /*19c90*/  STL.64 [R1+0xe0], R12 ;  /* 0x0000e00c01007387 */ /* 0x001fe40000100a00 */
[----:B------:R-:W-:Y:S02]  /*19ca0*/  STL.64 [R1+0xe8], R14 ;  /* 0x0000e80e01007387 */ /* 0x000fe40000100a00 */
[----:B------:R-:W0:Y:S02]  /*19cb0*/  LDSM.16.M88.4 R12, [R22+0xe000] ;  /* 0x00e00000160c783b */ /* 0x000e240000000200 */
[----:B0-----:R-:W-:Y:S02]  /*19cc0*/  STL.64 [R1+0x100], R12 ;  /* 0x0001000c01007387 */ /* 0x001fe40000100a00 */
[----:B------:R-:W-:Y:S02]  /*19cd0*/  STL.64 [R1+0x108], R14 ;  /* 0x0001080e01007387 */ /* 0x000fe40000100a00 */
[----:B------:R-:W0:Y:S02]  /*19ce0*/  LDSM.16.MT88.4 R12, [R28+0x1000] ;  /* 0x001000001c0c783b */ /* 0x000e240000004200 */
[----:B0-----:R0:W-:Y:S02]  /*19cf0*/  STL.64 [R1+0x1530], R14 ;  /* 0x0015300e01007387 */ /* 0x0011e40000100a00 */
[----:B------:R1:W-:Y:S02]  /*19d00*/  STL.64 [R1+0x1528], R12 ;  /* 0x0015280c01007387 */ /* 0x0003e40000100a00 */
[----:B0-----:R-:W2:Y:S02]  /*19d10*/  LDL.LU.64 R14, [R1+0x18] ;  /* 0x00001800010e7983 */ /* 0x001ea40000300a00 */
[----:B--2---:R-:W-:Y:S11]  /*19d20*/  HMMA.16816.F32 R24, R16, R14, R24 ;  /* 0x0000000e1018723c */ /* 0x004ff60000001818 */
[----:B------:R-:W-:Y:S11]  /*19d30*/  @!UPT UIADD3 URZ, URZ, URZ, URZ ;  /* 0x0000003f3f3ff290 */ /* 0x000ff6000fffe03f */
[----:B------:R-:W-:Y:S01]  /*19d40*/  @!UPT UIADD3 URZ, URZ, URZ, URZ ;  /* 0x0000003f3f3ff290 */ /* 0x000fe2000fffe03f */
[----:B------:R-:W-:Y:S01]  /*19d50*/  STL [R1+0xb0], R24 ;  /* 0x0000b01801007387 */ /* 0x000fe20000100800 */
[----:B-1----:R-:W-:Y:S02]  /*19d60*/  IMAD.MOV.U32 R13, RZ, RZ, R26 ;  /* 0x000000ffff0d7224 */ /* 0x002fe400078e001a */
[----:B------:R-:W-:Y:S02]  /*19d70*/  IMAD.MOV.U32 R12, RZ, RZ, R27 ;  /* 0x000000ffff0c7224 */ /* 0x000fe400078e001b */
[----:B------:R-:W2:Y:S01]  /*19d80*/  LDL.LU.64 R26, [R1+0x15f8] ;  /* 0x0015f800011a7983 */ /* 0x000ea20000300a00 */
[----:B------:R-:W-:Y:S02]  /*19d90*/  IMAD.MOV.U32 R4, RZ, RZ, R25 ;  /* 0x000000ffff047224 */ /* 0x000fe400078e0019 */
[----:B------:R-:W-:Y:S02]  /*19da0*/  STL.64 [R1+0x15e8], R6 ;  /* 0x0015e80601007387 */ /* 0x000fe40000100a00 */
[----:B------:R-:W-:-:S02]  /*19db0*/  IMAD.MOV.U32 R22, RZ, RZ, R14 ;  /* 0x000000ffff167224 */ /* 0x000fc400078e000e */
[----:B------:R-:W-:Y:S01]  /*19dc0*/  IMAD.MOV.U32 R23, RZ, RZ, R15 ;  /* 0x000000ffff177224 */ /* 0x000fe200078e000f */
[----:B------:R0:W-:Y:S04]  /*19dd0*/  STL [R1+0x15e0], R4 ;  /* 0x0015e00401007387 */ /* 0x0001e80000100800 */
[----:B0-----:R-:W3:Y:S01]  /*19de0*/  LDL.LU R4, [R1+0x60] ;  /* 0x0000600001047983 */ /* 0x001ee20000300800 */
[----:B------:R-:W3:Y:S02]  /*19df0*/  LDL.LU R5, [R1+0x64] ;  /* 0x0000640001057983 */ /* 0x000ee40000300800 */
[----:B------:R-:W3:Y:S02]  /*19e00*/  LDL.LU R6, [R1+0x68] ;  /* 0x0000680001067983 */ /* 0x000ee40000300800 */
[----:B------:R-:W3:Y:S01]  /*19e10*/  LDL.LU R7, [R1+0x6c] ;  /* 0x00006c0001077983 */ /* 0x000ee20000300800 */
[----:B------:R-:W-:Y:S01]  /*19e20*/  STL.64 [R1+0x15d8], R22 ;  /* 0x0015d81601007387 */ /* 0x000fe20000100a00 */
[----:B------:R0:W-:Y:S03]  /*19e30*/  STL.64 [R1+0x15d0], R20 ;  /* 0x0015d01401007387 */ /* 0x0001e60000100a00 */
[----:B0-----:R-:W4:Y:S01]  /*19e40*/  LDL.LU R20, [R1+0x50] ;  /* 0x0000500001147983 */ /* 0x001f220000300800 */
[----:B--2---:R-:W-:-:S02]  /*19e50*/  IMAD.MOV.U32 R21, RZ, RZ, R26 ;  /* 0x000000ffff157224 */ /* 0x004fc400078e001a */
[----:B------:R-:W-:Y:S01]  /*19e60*/  IMAD.MOV.U32 R22, RZ, RZ, R27 ;  /* 0x000000ffff167224 */ /* 0x000fe200078e001b */
[----:B------:R-:W4:Y:S01]  /*19e70*/  LDL.LU R26, [R1+0x15f4] ;  /* 0x0015f400011a7983 */ /* 0x000f220000300800 */
[----:B------:R-:W4:Y:S02]  /*19e80*/  LDL.LU R27, [R1+0x15f0] ;  /* 0x0015f000011b7983 */ /* 0x000f240000300800 */
[----:B------:R-:W4:Y:S01]  /*19e90*/  LDL.LU R23, [R1+0x5c] ;  /* 0x00005c0001177983 */ /* 0x000f220000300800 */
[C---:B---3--:R-:W-:Y:S01]  /*19ea0*/  HMMA.16816.F32 R4, R16.reuse, R10, R4 ;  /* 0x0000000a1004723c */ /* 0x048fe20000001804 */
[----:B------:R-:W-:Y:S11]  /*19eb0*/  IMAD.MOV.U32 R24, RZ, RZ, R11 ;  /* 0x000000ffff187224 */ /* 0x000ff600078e000b */
[----:B------:R-:W-:Y:S11]  /*19ec0*/  @!UPT UIADD3 URZ, URZ, URZ, URZ ;  /* 0x0000003f3f3ff290 */ /* 0x000ff6000fffe03f */
[----:B------:R-:W-:Y:S01]  /*19ed0*/  @!UPT UIADD3 URZ, URZ, URZ, URZ ;  /* 0x0000003f3f3ff290 */ /* 0x000fe2000fffe03f */
[----:B------:R-:W-:Y:S02]  /*19ee0*/  IMAD.MOV.U32 R11, RZ, RZ, R6 ;  /* 0x000000ffff0b7224 */ /* 0x000fe400078e0006 */
[----:B------:R-:W-:Y:S02]  /*19ef0*/  IMAD.MOV.U32 R29, RZ, RZ, R7 ;  /* 0x000000ffff1d7224 */ /* 0x000fe400078e0007 */
[----:B------:R-:W-:Y:S01]  /*19f00*/  IMAD.MOV.U32 R9, RZ, RZ, R4 ;  /* 0x000000ffff097224 */ /* 0x000fe200078e0004 */
[----:B------:R-:W2:Y:S01]  /*19f10*/  LDL.LU.64 R6, [R1+0x15e8] ;  /* 0x0015e80001067983 */ /* 0x000ea20000300a00 */
[----:B------:R-:W3:Y:S01]  /*19f20*/  LDL.LU R4, [R1+0x15e0] ;  /* 0x0015e00001047983 */ /* 0x000ee20000300800 */
[----:B----4-:R-:W-:Y:S11]  /*19f30*/  HMMA.16816.F32 R20, R16, R26, R20 ;  /* 0x0000001a1014723c */ /* 0x010ff60000001814 */
[----:B------:R-:W-:Y:S11]  /*19f40*/  @!UPT UIADD3 URZ, URZ, URZ, URZ ;  /* 0x0000003f3f3ff290 */ /* 0x000ff6000fffe03f */
[----:B------:R-:W-:Y:S02]  /*19f50*/  @!UPT UIADD3 URZ, URZ, URZ, URZ ;  /* 0x0000003f3f3ff290 */ /* 0x000fe4000fffe03f */
[----:B------:R-:W-:Y:S02]  /*19f60*/  IMAD.MOV.U32 R14, RZ, RZ, R22 ;  /* 0x000000ffff0e7224 */ /* 0x000fe400078e0016 */
[----:B------:R-:W-:Y:S02]  /*19f70*/  IMAD.MOV.U32 R15, RZ, RZ, R23 ;  /* 0x000000ffff0f7224 */ /* 0x000fe400078e0017 */
[----:B------:R-:W4:Y:S01]  /*19f80*/  LDL.LU.64 R22, [R1+0x15d8] ;  /* 0x0015d80001167983 */ /* 0x000f220000300a00 */
[----:B------:R-:W-:Y:S02]  /*19f90*/  IMAD.MOV.U32 R25, RZ, RZ, R10 ;  /* 0x000000ffff197224 */ /* 0x000fe400078e000a */
[----:B------:R-:W-:Y:S02]  /*19fa0*/  IMAD.MOV.U32 R10, RZ, RZ, R5 ;  /* 0x000000ffff0a7224 */ /* 0x000fe400078e0005 */
[----:B------:R-:W-:Y:S02]  /*19fb0*/  IMAD.MOV.U32 R5, RZ, RZ, R20 ;  /* 0x000000ffff057224 */ /* 0x000fe400078e0014 */
[----:B------:R-:W-:-:S02]  /*19fc0*/  IMAD.MOV.U32 R8, RZ, RZ, R21 ;  /* 0x000000ffff087224 */ /* 0x000fc400078e0015 */
[----:B------:R-:W2:Y:S01]  /*19fd0*/  LDL.LU.64 R20, [R1+0x15d0] ;  /* 0x0015d00001147983 */ /* 0x000ea20000300a00 */
[----:B------:R4:W-:Y:S02]  /*19fe0*/  STL.64 [R1+0x15a0], R14 ;  /* 0x0015a00e01007387 */ /* 0x0009e40000100a00 */
[----:B------:R-:W-:Y:S02]  /*19ff0*/  STL.64 [R1+0x1598], R12 ;  /* 0x0015980c01007387 */ /* 0x000fe40000100a00 */
[----:B----4-:R-:W-:Y:S02]  /*1a000*/  IMAD.MOV.U32 R14, RZ, RZ, R22 ;  /* 0x000000ffff0e7224 */ /* 0x010fe400078e0016 */
[----:B------:R-:W-:Y:S01]  /*1a010*/  IMAD.MOV.U32 R15, RZ, RZ, R23 ;  /* 0x000000ffff0f7224 */ /* 0x000fe200078e0017 */
[----:B------:R-:W4:Y:S01]  /*1a020*/  LDL.LU R22, [R1+0x15cc] ;  /* 0x0015cc0001167983 */ /* 0x000f220000300800 */
[----:B------:R-:W4:Y:S02]  /*1a030*/  LDL.LU R23, [R1+0x15c8] ;  /* 0x0015c80001177983 */ /* 0x000f240000300800 */
[----:B------:R0:W-:Y:S02]  /*1a040*/  STL.64 [R1+0x1590], R26 ;  /* 0x0015901a01007387 */ /* 0x0001e40000100a00 */
[----:B0-----:R-:W-:-:S02]  /*1a050*/  IMAD.MOV.U32 R26, RZ, RZ, R25 ;  /* 0x000000ffff1a7224 */ /* 0x001fc400078e0019 */
[----:B------:R-:W-:-:S05]  /*1a060*/  IMAD.MOV.U32 R27, RZ, RZ, R24 ;  /* 0x000000ffff1b7224 */ /* 0x000fca00078e0018 */
[----:B------:R2:W-:Y:S01]  /*1a070*/  STL.64 [R1+0x15a8], R26 ;  /* 0x0015a81a01007387 */ /* 0x0005e20000100a00 */
[----:B------:R-:W3:Y:S02]  /*1a080*/  LDL.LU R24, [R1+0x30] ;  /* 0x0000300001187983 */ /* 0x000ee40000300800 */
[----:B------:R-:W3:Y:S02]  /*1a090*/  LDL.LU R25, [R1+0x34] ;  /* 0x0000340001197983 */ /* 0x000ee40000300800 */
[----:B--2---:R-:W-:Y:S02]  /*1a0a0*/  IMAD.MOV.U32 R26, RZ, RZ, R6 ;  /* 0x000000ffff1a7224 */ /* 0x004fe400078e0006 */
[----:B------:R-:W-:Y:S01]  /*1a0b0*/  IMAD.MOV.U32 R27, RZ, RZ, R7 ;  /* 0x000000ffff1b7224 */ /* 0x000fe200078e0007 */
[----:B------:R-:W4:Y:S01]  /*1a0c0*/  LDL.LU R6, [R1+0x15c4] ;  /* 0x0015c40001067983 */ /* 0x000f220000300800 */
[----:B------:R-:W4:Y:S02]  /*1a0d0*/  LDL.LU R7, [R1+0x15c0] ;  /* 0x0015c00001077983 */ /* 0x000f240000300800 */
[----:B------:R-:W-:Y:S02]  /*1a0e0*/  STL.64 [R1+0x1588], R10 ;  /* 0x0015880a01007387 */ /* 0x000fe40000100a00 */
[----:B------:R0:W-:Y:S02]  /*1a0f0*/  STL.64 [R1+0x1580], R8 ;  /* 0x0015800801007387 */ /* 0x0001e40000100a00 */
[----:B0-----:R-:W2:Y:S01]  /*1a100*/  LDL.LU R8, [R1+0x90] ;  /* 0x0000900001087983 */ /* 0x001ea20000300800 */
[----:B------:R-:W2:Y:S02]  /*1a110*/  LDL.LU R9, [R1+0x94] ;  /* 0x0000940001097983 */ /* 0x000ea40000300800 */
[----:B------:R-:W2:Y:S02]  /*1a120*/  LDL.LU R10, [R1+0x98] ;  /* 0x00009800010a7983 */ /* 0x000ea40000300800 */
[----:B------:R-:W2:Y:S01]  /*1a130*/  LDL.LU R11, [R1+0x9c] ;  /* 0x00009c00010b7983 */ /* 0x000ea20000300800 */
[----:B----4-:R-:W-:Y:S01]  /*1a140*/  HMMA.16816.F32 R16, R16, R6, R20 ;  /* 0x000000061010723c */ /* 0x010fe20000001814 */
[----:B------:R-:W3:Y:S01]  /*1a150*/  LDL.LU.64 R22, [R1+0x15b8] ;  /* 0x0015b80001167983 */ /* 0x000ee20000300a00 */
[----:B------:R-:W3:Y:S11]  /*1a160*/  LDL.LU.64 R20, [R1+0x15b0] ;  /* 0x0015b00001147983 */ /* 0x000ef60000300a00 */
[----:B------:R-:W-:Y:S10]  /*1a170*/  @!UPT UIADD3 URZ, URZ, URZ, URZ ;  /* 0x0000003f3f3ff290 */ /* 0x000ff4000fffe03f */
[----:B------:R0:W-:Y:S01]  /*1a180*/  STL.64 [R1+0x70], R16 ;  /* 0x0000701001007387 */ /* 0x0001e20000100a00 */
[----:B------:R1:W-:Y:S03]  /*1a190*/  STL.64 [R1+0x78], R18 ;  /* 0x0000781201007387 */ /* 0x0003e60000100a00 */
[----:B0-----:R-:W4:Y:S01]  /*1a1a0*/  LDL.LU R16, [R1+0x20] ;  /* 0x0000200001107983 */ /* 0x001f220000300800 */
[----:B---3--:R-:W-:Y:S03]  /*1a1b0*/  HMMA.16816.F32 R12, R20, R14, R24 ;  /* 0x0000000e140c723c */ /* 0x008fe60000001818 */
[----:B------:R-:W4:Y:S01]  /*1a1c0*/  LDL.LU.64 R26, [R1+0x15a8] ;  /* 0x0015a800011a7983 */ /* 0x000f220000300a00 */
[----:B------:R-:W-:Y:S02]  /*1a1d0*/  IMAD.MOV.U32 R17, RZ, RZ, R3 ;  /* 0x000000ffff117224 */ /* 0x000fe400078e0003 */
[----:B-1----:R-:W-:-:S02]  /*1a1e0*/  IMAD.MOV.U32 R18, RZ, RZ, R2 ;  /* 0x000000ffff127224 */ /* 0x002fc400078e0002 */
[----:B------:R-:W-:Y:S11]  /*1a1f0*/  IMAD.MOV.U32 R19, RZ, RZ, R0 ;  /* 0x000000ffff137224 */ /* 0x000ff600078e0000 */
[----:B------:R-:W-:Y:S04]  /*1a200*/  @!UPT UIADD3 URZ, URZ, URZ, URZ ;  /* 0x0000003f3f3ff290 */ /* 0x000fe8000fffe03f */
[----:B------:R0:W-:Y:S01]  /*1a210*/  STL [R1+0x30], R12 ;  /* 0x0000300c01007387 */ /* 0x0001e20000100800 */
[----:B------:R-:W-:Y:S02]  /*1a220*/  IMAD.MOV.U32 R2, RZ, RZ, R14 ;  /* 0x000000ffff027224 */ /* 0x000fe400078e000e */
[----:B------:R-:W-:Y:S02]  /*1a230*/  IMAD.MOV.U32 R0, RZ, RZ, R15 ;  /* 0x000000ffff007224 */ /* 0x000fe400078e000f */
[----:B------:R-:W-:Y:S01]  /*1a240*/  IMAD.MOV.U32 R3, RZ, RZ, R13 ;  /* 0x000000ffff037224 */ /* 0x000fe200078e000d */
[----:B------:R-:W3:Y:S04]  /*1a250*/  LDL.LU.64 R14, [R1+0x15a0] ;  /* 0x0015a000010e7983 */ /* 0x000ee80000300a00 */
[----:B0-----:R-:W2:Y:S01]  /*1a260*/  LDL.LU.64 R12, [R1+0x1598] ;  /* 0x00159800010c7983 */ /* 0x001ea20000300a00 */
[C---:B----4-:R-:W-:Y:S11]  /*1a270*/  HMMA.16816.F32 R24, R20.reuse, R26, R16 ;  /* 0x0000001a1418723c */ /* 0x050ff60000001810 */
[----:B------:R-:W-:Y:S11]  /*1a280*/  @!UPT UIADD3 URZ, URZ, URZ, URZ ;  /* 0x0000003f3f3ff290 */ /* 0x000ff6000fffe03f */
[----:B------:R-:W-:Y:S02]  /*1a290*/  @!UPT UIADD3 URZ, URZ, URZ, URZ ;  /* 0x0000003f3f3ff290 */ /* 0x000fe4000fffe03f */
[----:B------:R-:W-:Y:S02]  /*1a2a0*/  IMAD.MOV.U32 R17, RZ, RZ, R26 ;  /* 0x000000ffff117224 */ /* 0x000fe400078e001a */
[----:B------:R-:W-:Y:S02]  /*1a2b0*/  IMAD.MOV.U32 R16, RZ, RZ, R27 ;  /* 0x000000ffff107224 */ /* 0x000fe400078e001b */
[----:B------:R-:W2:Y:S01]  /*1a2c0*/  LDL.LU.64 R26, [R1+0x1590] ;  /* 0x00159000011a7983 */ /* 0x000ea20000300a00 */
[----:B------:R-:W-:Y:S02]  /*1a2d0*/  IMAD.MOV.U32 R19, RZ, RZ, R24 ;  /* 0x000000ffff137224 */ /* 0x000fe400078e0018 */
[----:B------:R-:W-:Y:S02]  /*1a2e0*/  IMAD.MOV.U32 R18, RZ, RZ, R25 ;  /* 0x000000ffff127224 */ /* 0x000fe400078e0019 */
[C---:B--2---:R-:W-:Y:S01]  /*1a2f0*/  HMMA.16816.F32 R24, R20.reuse, R26, R8 ;  /* 0x0000001a1418723c */ /* 0x044fe20000001808 */
[----:B------:R-:W2:Y:S01]  /*1a300*/  LDL.LU.64 R10, [R1+0x1588] ;  /* 0x00158800010a7983 */ /* 0x000ea20000300a00 */
[----:B------:R-:W4:Y:S11]  /*1a310*/  LDL.LU.64 R8, [R1+0x1580] ;  /* 0x0015800001087983 */ /* 0x000f360000300a00 */
[----:B------:R-:W-:Y:S10]  /*1a320*/  @!UPT UIADD3 URZ, URZ, URZ, URZ ;  /* 0x0000003f3f3ff290 */ /* 0x000ff4000fffe03f */
[----:B------:R-:W-:Y:S01]  /*1a330*/  STL.64 [R1+0x14f0], R26 ;  /* 0x0014f01a01007387 */ /* 0x000fe20000100a00 */
[----:B------:R0:W-:Y:S03]  /*1a340*/  STL.64 [R1+0x14e8], R24 ;  /* 0x0014e81801007387 */ /* 0x0001e60000100a00 */
[----:B0-----:R-:W2:Y:S01]  /*1a350*/  LDL.LU R24, [R1+0xd0] ;  /* 0x0000d00001187983 */ /* 0x001ea20000300800 */
[----:B------:R-:W2:Y:S03]  /*1a360*/  LDL.LU R25, [R1+0xd4] ;  /* 0x0000d40001197983 */ /* 0x000ea60000300800 */
[----:B--2---:R0:W-:Y:S04]  /*1a370*/  STL.64 [R1+0x1558], R24 ;  /* 0x0015581801007387 */ /* 0x0041e80000100a00 */
[----:B0-----:R-:W2:Y:S01]  /*1a380*/  LDL.LU R24, [R1+0x80] ;  /* 0x0000800001187983 */ /* 0x001ea20000300800 */
[----:B------:R-:W2:Y:S02]  /*1a390*/  LDL.LU R25, [R1+0x84] ;  /* 0x0000840001197983 */ /* 0x000ea40000300800 */
[----:B------:R-:W2:Y:S02]  /*1a3a0*/  LDL.LU R26, [R1+0x88] ;  /* 0x00008800011a7983 */ /* 0x000ea40000300800 */
[----:B------:R-:W2:Y:S02]  /*1a3b0*/  LDL.LU R27, [R1+0x8c] ;  /* 0x00008c00011b7983 */ /* 0x000ea40000300800 */
[----:B--2---:R-:W-:Y:S01]  /*1a3c0*/  HMMA.16816.F32 R20, R20, R6, R24 ;  /* 0x000000061414723c */ /* 0x004fe20000001818 */
[----:B------:R-:W2:Y:S06]  /*1a3d0*/  LDL.LU R24, [R1+0xb0] ;  /* 0x0000b00001187983 */ /* 0x000eac0000300800 */
[----:B------:R-:W-:-:S02]  /*1a3e0*/  IMAD.MOV.U32 R25, RZ, RZ, R4 ;  /* 0x000000ffff197224 */ /* 0x000fc400078e0004 */
[----:B------:R-:W-:Y:S01]  /*1a3f0*/  IMAD.MOV.U32 R26, RZ, RZ, R13 ;  /* 0x000000ffff1a7224 */ /* 0x000fe200078e000d */
[----:B------:R-:W2:Y:S01]  /*1a400*/  LDL.LU R4, [R1+0x1578] ;  /* 0x0015780001047983 */ /* 0x000ea20000300800 */
[----:B------:R-:W-:Y:S02]  /*1a410*/  IMAD.MOV.U32 R27, RZ, RZ, R12 ;  /* 0x000000ffff1b7224 */ /* 0x000fe400078e000c */
[----:B------:R-:W2:Y:S02]  /*1a420*/  LDL.LU.64 R12, [R1+0x100] ;  /* 0x00010000010c7983 */ /* 0x000ea40000300a00 */
[----:B--2---:R0:W-:Y:S02]  /*1a430*/  STL.64 [R1+0x1538], R12 ;  /* 0x0015380c01007387 */ /* 0x0041e40000100a00 */
[----:B0-----:R-:W-:Y:S02]  /*1a440*/  IMAD.MOV.U32 R12, RZ, RZ, R5 ;  /* 0x000000ffff0c7224 */ /* 0x001fe400078e0005 */
[----:B----4-:R-:W-:Y:S01]  /*1a450*/  IMAD.MOV.U32 R13, RZ, RZ, R8 ;  /* 0x000000ffff0d7224 */ /* 0x010fe200078e0008 */
[----:B------:R-:W2:Y:S01]  /*1a460*/  LDL.LU R5, [R1+0x1574] ;  /* 0x0015740001057983 */ /* 0x000ea20000300800 */
[----:B------:R-:W4:Y:S02]  /*1a470*/  LDL.LU R8, [R1+0x1570] ;  /* 0x0015700001087983 */ /* 0x000f240000300800 */
[----:B---3--:R0:W-:Y:S01]  /*1a480*/  STL.64 [R1+0x1550], R14 ;  /* 0x0015500e01007387 */ /* 0x0081e20000100a00 */
[----:B------:R1:W-:Y:S01]  /*1a490*/  STL.64 [R1+0x1548], R12 ;  /* 0x0015480c01007387 */ /* 0x0003e20000100a00 */
[----:B0-----:R-:W-:-:S02]  /*1a4a0*/  IMAD.MOV.U32 R14, RZ, RZ, R11 ;  /* 0x000000ffff0e7224 */ /* 0x001fc400078e000b */
[----:B-1----:R-:W-:Y:S02]  /*1a4b0*/  IMAD.MOV.U32 R12, RZ, RZ, R9 ;  /* 0x000000ffff0c7224 */ /* 0x002fe400078e0009 */
[----:B------:R-:W-:Y:S01]  /*1a4c0*/  IMAD.MOV.U32 R13, RZ, RZ, R10 ;  /* 0x000000ffff0d7224 */ /* 0x000fe200078e000a */
[----:B------:R-:W4:Y:S01]  /*1a4d0*/  LDL.LU R9, [R1+0x156c] ;  /* 0x00156c0001097983 */ /* 0x000f220000300800 */
[----:B------:R-:W4:Y:S02]  /*1a4e0*/  LDL.LU R10, [R1+0x1568] ;  /* 0x00156800010a7983 */ /* 0x000f240000300800 */
[----:B------:R-:W4:Y:S02]  /*1a4f0*/  LDL.LU R11, [R1+0x1564] ;  /* 0x00156400010b7983 */ /* 0x000f240000300800 */
[----:B------:R-:W-:Y:S02]  /*1a500*/  IMAD.MOV.U32 R15, RZ, RZ, R29 ;  /* 0x000000ffff0f7224 */ /* 0x000fe400078e001d */
[----:B------:R-:W3:Y:S01]  /*1a510*/  LDL.LU R29, [R1+0x1560] ;  /* 0x00156000011d7983 */ /* 0x000ee20000300800 */
[----:B------:R0:W-:Y:S02]  /*1a520*/  STL.64 [R1+0x1500], R22 ;  /* 0x0015001601007387 */ /* 0x0001e40000100a00 */
[----:B------:R1:W-:Y:S02]  /*1a530*/  STL.64 [R1+0x14f8], R20 ;  /* 0x0014f81401007387 */ /* 0x0003e40000100a00 */
[----:B0-----:R-:W-:-:S02]  /*1a540*/  IMAD.MOV.U32 R22, RZ, RZ, R17 ;  /* 0x000000ffff167224 */ /* 0x001fc400078e0011 */
[----:B------:R-:W-:Y:S02]  /*1a550*/  IMAD.MOV.U32 R23, RZ, RZ, R16 ;  /* 0x000000ffff177224 */ /* 0x000fe400078e0010 */
[----:B-1----:R-:W-:Y:S02]  /*1a560*/  IMAD.MOV.U32 R20, RZ, RZ, R19 ;  /* 0x000000ffff147224 */ /* 0x002fe400078e0013 */
[----:B------:R-:W-:Y:S02]  /*1a570*/  IMAD.MOV.U32 R21, RZ, RZ, R18 ;  /* 0x000000ffff157224 */ /* 0x000fe400078e0012 */
[----:B------:R-:W-:Y:S04]  /*1a580*/  LDSM.16.MT88.4 R16, [R28+0x1800] ;  /* 0x001800001c10783b */ /* 0x000fe80000004200 */
[----:B------:R-:W-:Y:S01]  /*1a590*/  STL.64 [R1+0x1510], R22 ;  /* 0x0015101601007387 */ /* 0x000fe20000100a00 */
[----:B------:R0:W-:Y:S02]  /*1a5a0*/  STL.64 [R1+0x1508], R20 ;  /* 0x0015081401007387 */ /* 0x0001e40000100a00 */
[----:B0-----:R-:W-:-:S02]  /*1a5b0*/  IMAD.MOV.U32 R21, RZ, RZ, R4 ;  /* 0x000000ffff157224 */ /* 0x001fc400078e0004 */
[----:B--2---:R-:W-:Y:S02]  /*1a5c0*/  IMAD.MOV.U32 R20, RZ, RZ, R5 ;  /* 0x000000ffff147224 */ /* 0x004fe400078e0005 */
[----:B---3--:R-:W0:Y:S05]  /*1a5d0*/  LDSM.16.MT88.4 R4, [R29+0x1800] ;  /* 0x001800001d04783b */ /* 0x008e2a0000004200 */
[C---:B----4-:R-:W-:Y:S01]  /*1a5e0*/  HMMA.16816.F32 R24, R8.reuse, R20, R24 ;  /* 0x000000140818723c */ /* 0x050fe20000001818 */
[----:B0-----:R-:W-:Y:S01]  /*1a5f0*/  STL [R1+0x1524], R6 ;  /* 0x0015240601007387 */ /* 0x001fe20000100800 */
[----:B------:R-:W-:Y:S02]  /*1a600*/  STL [R1+0x1520], R29 ;  /* 0x0015201d01007387 */ /* 0x000fe40000100800 */
[----:B------:R-:W-:Y:S02]  /*1a610*/  STL [R1+0x14e0], R7 ;  /* 0x0014e00701007387 */ /* 0x000fe40000100800 */
[----:B------:R0:W-:Y:S02]  /*1a620*/  STL.64 [R1+0x1540], R4 ;  /* 0x0015400401007387 */ /* 0x0001e40000100a00 */
[----:B0-----:R-:W2:Y:S01]  /*1a630*/  LDL.LU.64 R4, [R1+0xe0] ;  /* 0x0000e00001047983 */ /* 0x001ea20000300a00 */
[----:B------:R-:W-:Y:S02]  /*1a640*/  STL.64 [R1+0x14c0], R18 ;  /* 0x0014c01201007387 */ /* 0x000fe40000100a00 */
[----:B------:R0:W-:Y:S02]  /*1a650*/  STL.64 [R1+0x14b8], R16 ;  /* 0x0014b81001007387 */ /* 0x0001e40000100a00 */
[----:B0-----:R-:W3:Y:S01]  /*1a660*/  LDL.LU R16, [R1+0x70] ;  /* 0x0000700001107983 */ /* 0x001ee20000300800 */
[----:B------:R-:W3:Y:S02]  /*1a670*/  LDL.LU R17, [R1+0x74] ;  /* 0x0000740001117983 */ /* 0x000ee40000300800 */
[----:B------:R-:W3:Y:S02]  /*1a680*/  LDL.LU R18, [R1+0x78] ;  /* 0x0000780001127983 */ /* 0x000ee40000300800 */
[----:B------:R-:W3:Y:S05]  /*1a690*/  LDL.LU R19, [R1+0x7c] ;  /* 0x00007c0001137983 */ /* 0x000eea0000300800 */
[----:B------:R0:W-:Y:S01]  /*1a6a0*/  STL.64 [R1+0x50], R24 ;  /* 0x0000501801007387 */ /* 0x0001e20000100a00 */
[----:B------:R-:W-:Y:S03]  /*1a6b0*/  STL.64 [R1+0x58], R26 ;  /* 0x0000581a01007387 */ /* 0x000fe60000100a00 */
[----:B0-----:R-:W4:Y:S02]  /*1a6c0*/  LDL.LU.64 R24, [R1+0x1558] ;  /* 0x0015580001187983 */ /* 0x001f240000300a00 */
[C---:B----4-:R-:W-:Y:S11]  /*1a6d0*/  HMMA.16816.F32 R12, R8.reuse, R24, R12 ;  /* 0x00000018080c723c */ /* 0x050ff6000000180c */
[----:B------:R-:W-:Y:S11]  /*1a6e0*/  @!UPT UIADD3 URZ, URZ, URZ, URZ ;  /* 0x0000003f3f3ff290 */ /* 0x000ff6000fffe03f */
[----:B------:R-:W-:Y:S01]  /*1a6f0*/  @!UPT UIADD3 URZ, URZ, URZ, URZ ;  /* 0x0000003f3f3ff290 */ /* 0x000fe2000fffe03f */
[----:B------:R-:W-:Y:S01]  /*1a700*/  STL.64 [R1+0x40], R12 ;  /* 0x0000400c01007387 */ /* 0x000fe20000100a00 */
[----:B------:R0:W-:Y:S03]  /*1a710*/  STL.64 [R1+0x48], R14 ;  /* 0x0000480e01007387 */ /* 0x0001e60000100a00 */
[----:B0-----:R-:W4:Y:S01]  /*1a720*/  LDL.LU.64 R14, [R1+0x1550] ;  /* 0x00155000010e7983 */ /* 0x001f220000300a00 */
[----:B------:R-:W4:Y:S02]  /*1a730*/  LDL.LU.64 R12, [R1+0x1548] ;  /* 0x00154800010c7983 */ /* 0x000f240000300a00 */
[----:B------:R0:W-:Y:S02]  /*1a740*/  STL.64 [R1+0x1518], R24 ;  /* 0x0015181801007387 */ /* 0x0001e40000100a00 */
[----:B--2---:R-:W-:Y:S02]  /*1a750*/  IMAD.MOV.U32 R23, RZ, RZ, R4 ;  /* 0x000000ffff177224 */ /* 0x004fe400078e0004 */
[----:B------:R-:W-:Y:S01]  /*1a760*/  IMAD.MOV.U32 R22, RZ, RZ, R5 ;  /* 0x000000ffff167224 */ /* 0x000fe200078e0005 */
[----:B0-----:R-:W2:Y:S01]  /*1a770*/  LDL.LU R24, [R1+0x30] ;  /* 0x0000300001187983 */ /* 0x001ea20000300800 */
[----:B------:R-:W-:Y:S01]  /*1a780*/  IMAD.MOV.U32 R25, RZ, RZ, R3 ;  /* 0x000000ffff197224 */ /* 0x000fe200078e0003 */
[----:B----4-:R-:W-:Y:S02]  /*1a790*/  HMMA.16816.F32 R12, R8, R4, R12 ;  /* 0x00000004080c723c */ /* 0x010fe4000000180c */
[----:B------:R-:W4:Y:S11]  /*1a7a0*/  LDL.LU.64 R4, [R1+0x1540] ;  /* 0x0015400001047983 */ /* 0x000f360000300a00 */
[----:B------:R-:W-:Y:S11]  /*1a7b0*/  @!UPT UIADD3 URZ, URZ, URZ, URZ ;  /* 0x0000003f3f3ff290 */ /* 0x000ff6000fffe03f */
[----:B------:R-:W-:Y:S02]  /*1a7c0*/  IMAD.MOV.U32 R3, RZ, RZ, R12 ;  /* 0x000000ffff037224 */ /* 0x000fe400078e000c */
[----:B------:R-:W-:Y:S02]  /*1a7d0*/  IMAD.MOV.U32 R7, RZ, RZ, R13 ;  /* 0x000000ffff077224 */ /* 0x000fe400078e000d */
[----:B------:R-:W3:Y:S01]  /*1a7e0*/  LDL.LU.64 R12, [R1+0x1538] ;  /* 0x00153800010c7983 */ /* 0x000ee20000300a00 */
[----:B------:R-:W-:Y:S02]  /*1a7f0*/  IMAD.MOV.U32 R26, RZ, RZ, R2 ;  /* 0x000000ffff1a7224 */ /* 0x000fe400078e0002 */
[----:B------:R-:W-:Y:S02]  /*1a800*/  IMAD.MOV.U32 R27, RZ, RZ, R0 ;  /* 0x000000ffff1b7224 */ /* 0x000fe400078e0000 */
[----:B------:R-:W-:Y:S02]  /*1a810*/  IMAD.MOV.U32 R2, RZ, RZ, R14 ;  /* 0x000000ffff027224 */ /* 0x000fe400078e000e */
[----:B------:R-:W-:-:S02]  /*1a820*/  IMAD.MOV.U32 R0, RZ, RZ, R15 ;  /* 0x000000ffff007224 */ /* 0x000fc400078e000f */
[----:B------:R-:W2:Y:S01]  /*1a830*/  LDL.LU.64 R14, [R1+0x1530] ;  /* 0x00153000010e7983 */ /* 0x000ea20000300a00 */
[----:B---3--:R-:W-:Y:S01]  /*1a840*/  HMMA.16816.F32 R16, R8, R12, R16 ;  /* 0x0000000c0810723c */ /* 0x008fe20000001810 */
[----:B------:R-:W-:Y:S02]  /*1a850*/  IMAD.MOV.U32 R6, RZ, RZ, R12 ;  /* 0x000000ffff067224 */ /* 0x000fe400078e000c */
[----:B------:R-:W-:Y:S02]  /*1a860*/  IMAD.MOV.U32 R29, RZ, RZ, R13 ;  /* 0x000000ffff1d7224 */ /* 0x000fe400078e000d */
[----:B------:R-:W2:Y:S02]  /*1a870*/  LDL.LU.64 R12, [R1+0x1528] ;  /* 0x00152800010c7983 */ /* 0x000ea40000300a00 */
[----:B------:R-:W-:Y:S02]  /*1a880*/  IMAD.MOV.U32 R8, RZ, RZ, R6 ;  /* 0x000000ffff087224 */ /* 0x000fe400078e0006 */
[----:B------:R-:W-:Y:S01]  /*1a890*/  IMAD.MOV.U32 R9, RZ, RZ, R29 ;  /* 0x000000ffff097224 */ /* 0x000fe200078e001d */
[----:B------:R-:W4:Y:S01]  /*1a8a0*/  LDL.LU R6, [R1+0x1524] ;  /* 0x0015240001067983 */ /* 0x000f220000300800 */
[----:B------:R-:W3:Y:S11]  /*1a8b0*/  LDL.LU R29, [R1+0x1520] ;  /* 0x00152000011d7983 */ /* 0x000ef60000300800 */
[----:B------:R-:W-:Y:S01]  /*1a8c0*/  @!UPT UIADD3 URZ, URZ, URZ, URZ ;  /* 0x0000003f3f3ff290 */ /* 0x000fe2000fffe03f */
[----:B------:R-:W-:Y:S01]  /*1a8d0*/  STL.64 [R1+0x14d0], R18 ;  /* 0x0014d01201007387 */ /* 0x000fe20000100a00 */
[----:B------:R0:W-:Y:S02]  /*1a8e0*/  STL.64 [R1+0x14c8], R16 ;  /* 0x0014c81001007387 */ /* 0x0001e40000100a00 */
[----:B0-----:R-:W-:Y:S02]  /*1a8f0*/  IMAD.MOV.U32 R16, RZ, RZ, R23 ;  /* 0x000000ffff107224 */ /* 0x001fe400078e0017 */
[----:B------:R-:W-:Y:S02]  /*1a900*/  IMAD.MOV.U32 R17, RZ, RZ, R22 ;  /* 0x000000ffff117224 */ /* 0x000fe400078e0016 */
[C---:B--2---:R-:W-:Y:S01]  /*1a910*/  HMMA.16816.F32 R20, R12.reuse, R20, R24 ;  /* 0x000000140c14723c */ /* 0x044fe20000001818 */
[----:B------:R-:W2:Y:S11]  /*1a920*/  LDL.LU.64 R24, [R1+0x1518] ;  /* 0x0015180001187983 */ /* 0x000eb60000300a00 */
[----:B------:R-:W-:Y:S11]  /*1a930*/  @!UPT UIADD3 URZ, URZ, URZ, URZ ;  /* 0x0000003f3f3ff290 */ /* 0x000ff6000fffe03f */
[----:B------:R-:W-:Y:S01]  /*1a940*/  STL.64 [R1+0x20], R20 ;  /* 0x0000201401007387 */ /* 0x000fe20000100a00 */
[----:B------:R0:W-:Y:S03]  /*1a950*/  STL.64 [R1+0x28], R22 ;  /* 0x0000281601007387 */ /* 0x0001e60000100a00 */
[----:B0-----:R-:W2:Y:S01]  /*1a960*/  LDL.LU.64 R22, [R1+0x1510] ;  /* 0x0015100001167983 */ /* 0x001ea20000300a00 */
[----:B------:R-:W2:Y:S02]  /*1a970*/  LDL.LU.64 R20, [R1+0x1508] ;  /* 0x0015080001147983 */ /* 0x000ea40000300a00 */
[C---:B--2---:R-:W-:Y:S01]  /*1a980*/  HMMA.16816.F32 R24, R12.reuse, R24, R20 ;  /* 0x000000180c18723c */ /* 0x044fe20000001814 */
[----:B------:R-:W2:Y:S01]  /*1a990*/  LDL.LU.64 R22, [R1+0x1500] ;  /* 0x0015000001167983 */ /* 0x000ea20000300a00 */
[----:B------:R-:W2:Y:S11]  /*1a9a0*/  LDL.LU.64 R20, [R1+0x14f8] ;  /* 0x0014f80001147983 */ /* 0x000eb60000300a00 */
[----:B------:R-:W-:Y:S10]  /*1a9b0*/  @!UPT UIADD3 URZ, URZ, URZ, URZ ;  /* 0x0000003f3f3ff290 */ /* 0x000ff4000fffe03f */
[----:B------:R-:W-:Y:S01]  /*1a9c0*/  STL.64 [R1], R24 ;  /* 0x0000001801007387 */ /* 0x000fe20000100a00 */
[----:B------:R0:W-:Y:S03]  /*1a9d0*/  STL.64 [R1+0x8], R26 ;  /* 0x0000081a01007387 */ /* 0x0001e60000100a00 */
[----:B0-----:R-:W2:Y:S01]  /*1a9e0*/  LDL.LU.64 R26, [R1+0x14f0] ;  /* 0x0014f000011a7983 */ /* 0x001ea20000300a00 */
[----:B------:R-:W2:Y:S02]  /*1a9f0*/  LDL.LU.64 R24, [R1+0x14e8] ;  /* 0x0014e80001187983 */ /* 0x000ea40000300a00 */
[C---:B--2---:R-:W-:Y:S11]  /*1aa00*/  HMMA.16816.F32 R24, R12.reuse, R16, R24 ;  /* 0x000000100c18723c */ /* 0x044ff60000001818 */
[----:B------:R-:W-:Y:S11]  /*1aa10*/  @!UPT UIADD3 URZ, URZ, URZ, URZ ;  /* 0x0000003f3f3ff290 */ /* 0x000ff6000fffe03f */
[----:B------:R-:W-:Y:S01]  /*1aa20*/  @!UPT UIADD3 URZ, URZ, URZ, URZ ;  /* 0x0000003f3f3ff290 */ /* 0x000fe2000fffe03f */
[----:B------:R0:W-:Y:S01]  /*1aa30*/  STL.64 [R1+0x14a0], R26 ;  /* 0x0014a01a01007387 */ /* 0x0001e20000100a00 */
[----:B------:R1:W-:Y:S03]  /*1aa40*/  STL.64 [R1+0x1498], R24 ;  /* 0x0014981801007387 */ /* 0x0003e60000100a00 */
[----:B0-----:R-:W2:Y:S01]  /*1aa50*/  LDL.LU R26, [R1+0xd8] ;  /* 0x0000d800011a7983 */ /* 0x001ea20000300800 */
[----:B------:R-:W2:Y:S01]  /*1aa60*/  LDL.LU R27, [R1+0xdc] ;  /* 0x0000dc00011b7983 */ /* 0x000ea20000300800 */
[----:B------:R-:W-:Y:S01]  /*1aa70*/  HMMA.16816.F32 R20, R12, R8, R20 ;  /* 0x000000080c14723c */ /* 0x000fe20000001814 */
[----:B------:R-:W-:Y:S01]  /*1aa80*/  IMAD.MOV.U32 R16, RZ, RZ, R3 ;  /* 0x000000ffff107224 */ /* 0x000fe200078e0003 */
[----:B---3--:R-:W0:Y:S01]  /*1aa90*/  LDSM.16.MT88.4 R8, [R29+0x2000] ;  /* 0x002000001d08783b */ /* 0x008e220000004200 */
[----:B------:R-:W-:-:S03]  /*1aaa0*/  IMAD.MOV.U32 R17, RZ, RZ, R7 ;  /* 0x000000ffff117224 */ /* 0x000fc600078e0007 */
[----:B--2---:R2:W-:Y:S01]  /*1aab0*/  STL.64 [R1+0x14d8], R26 ;  /* 0x0014d81a01007387 */ /* 0x0045e20000100a00 */
[----:B-1----:R-:W4:Y:S02]  /*1aac0*/  LDL.LU R24, [R1+0x50] ;  /* 0x0000500001187983 */ /* 0x002f240000300800 */
[----:B------:R-:W4:Y:S01]  /*1aad0*/  LDL.LU R25, [R1+0x54] ;  /* 0x0000540001197983 */ /* 0x000f220000300800 */
[----:B--2---:R-:W4:Y:S01]  /*1aae0*/  LDL.LU R26, [R1+0x58] ;  /* 0x00005800011a7983 */ /* 0x004f220000300800 */
[----:B------:R-:W4:Y:S11]  /*1aaf0*/  LDL.LU R27, [R1+0x5c] ;  /* 0x00005c00011b7983 */ /* 0x000f360000300800 */
[----:B------:R-:W-:Y:S01]  /*1ab00*/  @!UPT UIADD3 URZ, URZ, URZ, URZ ;  /* 0x0000003f3f3ff290 */ /* 0x000fe2000fffe03f */
[----:B------:R1:W-:Y:S02]  /*1ab10*/  STL.64 [R1+0x1490], R22 ;  /* 0x0014901601007387 */ /* 0x0003e40000100a00 */
[----:B------:R-:W-:Y:S01]  /*1ab20*/  STL.64 [R1+0x1488], R20 ;  /* 0x0014881401007387 */ /* 0x000fe20000100a00 */
[----:B-1----:R-:W2:Y:S01]  /*1ab30*/  LDL.LU R22, [R1+0xe8] ;  /* 0x0000e80001167983 */ /* 0x002ea20000300800 */
[----:B------:R-:W2:Y:S02]  /*1ab40*/  LDL.LU R23, [R1+0xec] ;  /* 0x0000ec0001177983 */ /* 0x000ea40000300800 */
[----:B------:R-:W3:Y:S02]  /*1ab50*/  LDL.LU R3, [R1+0x14e4] ;  /* 0x0014e40001037983 */ /* 0x000ee40000300800 */
[----:B------:R-:W4:Y:S01]  /*1ab60*/  LDL.LU R7, [R1+0x14e0] ;  /* 0x0014e00001077983 */ /* 0x000f220000300800 */
[----:B------:R-:W-:Y:S01]  /*1ab70*/  STL [R1+0x1468], R29 ;  /* 0x0014681d01007387 */ /* 0x000fe20000100800 */
[----:B0-----:R-:W-:Y:S02]  /*1ab80*/  STL [R1+0x1464], R8 ;  /* 0x0014640801007387 */ /* 0x001fe40000100800 */
[----:B------:R-:W-:Y:S02]  /*1ab90*/  STL [R1+0x1460], R9 ;  /* 0x0014600901007387 */ /* 0x000fe40000100800 */
[----:B------:R-:W-:Y:S01]  /*1aba0*/  STL [R1+0x145c], R10 ;  /* 0x00145c0a01007387 */ /* 0x000fe20000100800 */
[----:B------:R0:W-:Y:S04]  /*1abb0*/  STL [R1+0x1458], R11 ;  /* 0x0014580b01007387 */ /* 0x0001e80000100800 */
[----:B0-----:R-:W4:Y:S01]  /*1abc0*/  LDL.LU.64 R10, [R1+0xc8] ;  /* 0x0000c800010a7983 */ /* 0x001f220000300a00 */
[----:B------:R-:W-:-:S02]  /*1abd0*/  IMAD.MOV.U32 R18, RZ, RZ, R2 ;  /* 0x000000ffff127224 */ /* 0x000fc400078e0002 */
[----:B------:R-:W-:Y:S01]  /*1abe0*/  IMAD.MOV.U32 R19, RZ, RZ, R0 ;  /* 0x000000ffff137224 */ /* 0x000fe200078e0000 */
[----:B---3--:R-:W0:Y:S04]  /*1abf0*/  LDSM.16.M88.4 R12, [R3+0x8080] ;  /* 0x00808000030c783b */ /* 0x008e280000000200 */
        /* <DEDUP_REMOVED lines=8> */
[----:B------:R-:W0:Y:S01]  /*1ac80*/  LDSM.16.M88.4 R12, [R3+0xe080] ;  /* 0x00e08000030c783b */ /* 0x000e220000000200 */
[----:B----4-:R-:W-:Y:S03]  /*1ac90*/  HMMA.16816.F32 R24, R4, R10, R24 ;  /* 0x0000000a0418723c */ /* 0x010fe60000001818 */
[----:B0-----:R-:W-:Y:S01]  /*1aca0*/  IMAD.MOV.U32 R2, RZ, RZ, R14 ;  /* 0x000000ffff027224 */ /* 0x001fe200078e000e */
[----:B------:R-:W-:Y:S01]  /*1acb0*/  STL.64 [R1+0x110], R12 ;  /* 0x0001100c01007387 */ /* 0x000fe20000100a00 */
[----:B------:R-:W-:-:S02]  /*1acc0*/  IMAD.MOV.U32 R0, RZ, RZ, R15 ;  /* 0x000000ffff007224 */ /* 0x000fc400078e000f */
[----:B------:R-:W0:Y:S03]  /*1acd0*/  LDSM.16.MT88.4 R12, [R28+0x2000] ;  /* 0x002000001c0c783b */ /* 0x000e260000004200 */
[----:B------:R1:W-:Y:S01]  /*1ace0*/  STL [R1+0x13cc], R0 ;  /* 0x0013cc0001007387 */ /* 0x0003e20000100800 */
[----:B------:R3:W-:Y:S02]  /*1acf0*/  STL [R1+0x13c8], R2 ;  /* 0x0013c80201007387 */ /* 0x0007e40000100800 */
[----:B------:R-:W-:Y:S02]  /*1ad00*/  STL [R1+0x12b8], R3 ;  /* 0x0012b80301007387 */ /* 0x000fe40000100800 */
[----:B------:R-:W-:Y:S02]  /*1ad10*/  STL [R1+0x146c], R28 ;  /* 0x00146c1c01007387 */ /* 0x000fe40000100800 */
[----:B-1----:R-:W-:-:S02]  /*1ad20*/  IMAD.MOV.U32 R0, RZ, RZ, R11 ;  /* 0x000000ffff007224 */ /* 0x002fc400078e000b */
[----:B---3--:R-:W-:-:S05]  /*1ad30*/  IMAD.MOV.U32 R2, RZ, RZ, R10 ;  /* 0x000000ffff027224 */ /* 0x008fca00078e000a */
[----:B------:R-:W-:Y:S02]  /*1ad40*/  IMAD.MOV.U32 R10, RZ, RZ, R26 ;  /* 0x000000ffff0a7224 */ /* 0x000fe400078e001a */
[----:B------:R-:W-:Y:S01]  /*1ad50*/  IMAD.MOV.U32 R11, RZ, RZ, R27 ;  /* 0x000000ffff0b7224 */ /* 0x000fe200078e001b */
[----:B0-----:R-:W-:Y:S01]  /*1ad60*/  STL.64 [R1+0x1428], R14 ;  /* 0x0014280e01007387 */ /* 0x001fe20000100a00 */
[----:B------:R0:W-:Y:S03]  /*1ad70*/  STL.64 [R1+0x1420], R12 ;  /* 0x0014200c01007387 */ /* 0x0001e60000100a00 */
[----:B0-----:R-:W3:Y:S01]  /*1ad80*/  LDL.LU R12, [R1+0x40] ;  /* 0x00004000010c7983 */ /* 0x001ee20000300800 */
[----:B------:R-:W3:Y:S02]  /*1ad90*/  LDL.LU R13, [R1+0x44] ;  /* 0x00004400010d7983 */ /* 0x000ee40000300800 */
[----:B------:R-:W3:Y:S02]  /*1ada0*/  LDL.LU R14, [R1+0x48] ;  /* 0x00004800010e7983 */ /* 0x000ee40000300800 */
[----:B------:R-:W3:Y:S01]  /*1adb0*/  LDL.LU R15, [R1+0x4c] ;  /* 0x00004c00010f7983 */ /* 0x000ee20000300800 */
[----:B------:R-:W3:Y:S01]  /*1adc0*/  LDL.LU.64 R26, [R1+0x14d8] ;  /* 0x0014d800011a7983 */ /* 0x000ee20000300a00 */
[----:B--2---:R-:W-:Y:S01]  /*1add0*/  HMMA.16816.F32 R16, R4, R22, R16 ;  /* 0x000000160410723c */ /* 0x004fe20000001810 */
[----:B------:R-:W-:-:S02]  /*1ade0*/  IMAD.MOV.U32 R9, RZ, RZ, R25 ;  /* 0x000000ffff097224 */ /* 0x000fc400078e0019 */
[----:B------:R-:W-:-:S03]  /*1adf0*/  IMAD.MOV.U32 R8, RZ, RZ, R24 ;  /* 0x000000ffff087224 */ /* 0x000fc600078e0018 */
[----:B------:R0:W-:Y:S02]  /*1ae00*/  STL [R1+0x1474], R9 ;  /* 0x0014740901007387 */ /* 0x0001e40000100800 */
[----:B------:R1:W-:Y:S11]  /*1ae10*/  STL [R1+0x1470], R8 ;  /* 0x0014700801007387 */ /* 0x0003f60000100800 */
[----:B------:R-:W-:Y:S05]  /*1ae20*/  @!UPT UIADD3 URZ, URZ, URZ, URZ ;  /* 0x0000003f3f3ff290 */ /* 0x000fea000fffe03f */
[----:B0-----:R-:W-:Y:S02]  /*1ae30*/  IMAD.MOV.U32 R9, RZ, RZ, R16 ;  /* 0x000000ffff097224 */ /* 0x001fe400078e0010 */
[----:B-1----:R-:W-:Y:S01]  /*1ae40*/  IMAD.MOV.U32 R8, RZ, RZ, R17 ;  /* 0x000000ffff087224 */ /* 0x002fe200078e0011 */
[----:B---3--:R-:W-:Y:S11]  /*1ae50*/  HMMA.16816.F32 R12, R4, R26, R12 ;  /* 0x0000001a040c723c */ /* 0x008ff6000000180c */
[----:B------:R-:W-:Y:S11]  /*1ae60*/  @!UPT UIADD3 URZ, URZ, URZ, URZ ;  /* 0x0000003f3f3ff290 */ /* 0x000ff6000fffe03f */
[----:B------:R-:W-:Y:S01]  /*1ae70*/  @!UPT UIADD3 URZ, URZ, URZ, URZ ;  /* 0x0000003f3f3ff290 */ /* 0x000fe2000fffe03f */
[----:B------:R-:W-:Y:S01]  /*1ae80*/  STL.64 [R1+0x30], R12 ;  /* 0x0000300c01007387 */ /* 0x000fe20000100a00 */
[----:B------:R-:W-:Y:S02]  /*1ae90*/  IMAD.MOV.U32 R28, RZ, RZ, R14 ;  /* 0x000000ffff1c7224 */ /* 0x000fe400078e000e */
[----:B------:R-:W-:Y:S02]  /*1aea0*/  IMAD.MOV.U32 R29, RZ, RZ, R15 ;  /* 0x000000ffff1d7224 */ /* 0x000fe400078e000f */
[----:B------:R-:W-:Y:S02]  /*1aeb0*/  STL.64 [R1+0x14a8], R26 ;  /* 0x0014a81a01007387 */ /* 0x000fe40000100a00 */
[----:B------:R-:W-:Y:S02]  /*1aec0*/  IMAD.MOV.U32 R14, RZ, RZ, R18 ;  /* 0x000000ffff0e7224 */ /* 0x000fe400078e0012 */
[----:B------:R-:W-:Y:S02]  /*1aed0*/  IMAD.MOV.U32 R15, RZ, RZ, R19 ;  /* 0x000000ffff0f7224 */ /* 0x000fe400078e0013 */
[----:B------:R-:W2:Y:S01]  /*1aee0*/  LDL.LU.64 R18, [R1+0x14d0] ;  /* 0x0014d00001127983 */ /* 0x000ea20000300a00 */
[----:B------:R-:W2:Y:S02]  /*1aef0*/  LDL.LU.64 R16, [R1+0x14c8] ;  /* 0x0014c80001107983 */ /* 0x000ea40000300a00 */
[----:B------:R0:W-:Y:S02]  /*1af00*/  STL.64 [R1+0x14b0], R22 ;  /* 0x0014b01601007387 */ /* 0x0001e40000100a00 */
[----:B------:R-:W3:Y:S01]  /*1af10*/  LDL.LU R20, [R1+0x20] ;  /* 0x0000200001147983 */ /* 0x000ee20000300800 */
[----:B------:R-:W3:Y:S04]  /*1af20*/  LDL.LU R21, [R1+0x24] ;  /* 0x0000240001157983 */ /* 0x000ee80000300800 */
[----:B0-----:R-:W3:Y:S01]  /*1af30*/  LDL.LU R22, [R1+0x28] ;  /* 0x0000280001167983 */ /* 0x001ee20000300800 */
[----:B------:R-:W3:Y:S02]  /*1af40*/  LDL.LU R23, [R1+0x2c] ;  /* 0x00002c0001177983 */ /* 0x000ee40000300800 */
[----:B------:R0:W-:Y:S02]  /*1af50*/  STL.64 [R1+0x1480], R10 ;  /* 0x0014800a01007387 */ /* 0x0001e40000100a00 */
[----:B------:R-:W-:Y:S01]  /*1af60*/  STL.64 [R1+0x1478], R8 ;  /* 0x0014780801007387 */ /* 0x000fe20000100a00 */
[----:B0-----:R-:W2:Y:S01]  /*1af70*/  LDL.LU R10, [R1+0x108] ;  /* 0x00010800010a7983 */ /* 0x001ea20000300800 */
[----:B------:R-:W2:Y:S02]  /*1af80*/  LDL.LU R11, [R1+0x10c] ;  /* 0x00010c00010b7983 */ /* 0x000ea40000300800 */
[----:B------:R-:W-:-:S02]  /*1af90*/  IMAD.MOV.U32 R26, RZ, RZ, R2 ;  /* 0x000000ffff1a7224 */ /* 0x000fc400078e0002 */
[----:B------:R-:W-:Y:S01]  /*1afa0*/  IMAD.MOV.U32 R27, RZ, RZ, R0 ;  /* 0x000000ffff1b7224 */ /* 0x000fe200078e0000 */
[----:B--2---:R-:W-:Y:S01]  /*1afb0*/  HMMA.16816.F32 R4, R4, R10, R16 ;  /* 0x0000000a0404723c */ /* 0x004fe20000001810 */
[----:B------:R-:W3:Y:S01]  /*1afc0*/  LDL.LU.64 R18, [R1+0x14c0] ;  /* 0x0014c00001127983 */ /* 0x000ee20000300a00 */
[----:B------:R-:W3:Y:S11]  /*1afd0*/  LDL.LU.64 R16, [R1+0x14b8] ;  /* 0x0014b80001107983 */ /* 0x000ef60000300a00 */
[----:B------:R-:W-:Y:S10]  /*1afe0*/  @!UPT UIADD3 URZ, URZ, URZ, URZ ;  /* 0x0000003f3f3ff290 */ /* 0x000ff4000fffe03f */
[----:B------:R0:W-:Y:S01]  /*1aff0*/  STL.64 [R1+0x10], R4 ;  /* 0x0000100401007387 */ /* 0x0001e20000100a00 */
[----:B------:R1:W-:Y:S03]  /*1b000*/  STL.64 [R1+0x18], R6 ;  /* 0x0000180601007387 */ /* 0x0003e60000100a00 */
[----:B0-----:R-:W2:Y:S01]  /*1b010*/  LDL.LU R4, [R1] ;  /* 0x0000000001047983 */ /* 0x001ea20000300800 */
[----:B------:R-:W2:Y:S02]  /*1b020*/  LDL.LU R5, [R1+0x4] ;  /* 0x0000040001057983 */ /* 0x000ea40000300800 */
[----:B-1----:R-:W2:Y:S02]  /*1b030*/  LDL.LU R6, [R1+0x8] ;  /* 0x0000080001067983 */ /* 0x002ea40000300800 */
[----:B------:R-:W2:Y:S01]  /*1b040*/  LDL.LU R7, [R1+0xc] ;  /* 0x00000c0001077983 */ /* 0x000ea20000300800 */
[C---:B---3--:R-:W-:Y:S01]  /*1b050*/  HMMA.16816.F32 R24, R16.reuse, R26, R20 ;  /* 0x0000001a1018723c */ /* 0x048fe20000001814 */
[----:B------:R-:W3:Y:S11]  /*1b060*/  LDL.LU.64 R22, [R1+0x14b0] ;  /* 0x0014b00001167983 */ /* 0x000ef60000300a00 */
[----:B------:R-:W-:Y:S11]  /*1b070*/  @!UPT UIADD3 URZ, URZ, URZ, URZ ;  /* 0x0000003f3f3ff290 */ /* 0x000ff6000fffe03f */
[----:B------:R2:W-:Y:S01]  /*1b080*/  STL [R1+0x20], R24 ;  /* 0x0000201801007387 */ /* 0x0005e20000100800 */
[----:B------:R-:W-:Y:S02]  /*1b090*/  IMAD.MOV.U32 R2, RZ, RZ, R26 ;  /* 0x000000ffff027224 */ /* 0x000fe400078e001a */
[----:B------:R-:W-:Y:S02]  /*1b0a0*/  IMAD.MOV.U32 R0, RZ, RZ, R27 ;  /* 0x000000ffff007224 */ /* 0x000fe400078e001b */
[----:B------:R-:W2:Y:S01]  /*1b0b0*/  LDL.LU.64 R26, [R1+0x14a8] ;  /* 0x0014a800011a7983 */ /* 0x000ea20000300a00 */
[----:B------:R-:W-:Y:S02]  /*1b0c0*/  IMAD.MOV.U32 R3, RZ, RZ, R25 ;  /* 0x000000ffff037224 */ /* 0x000fe400078e0019 */
[C---:B--2---:R-:W-:Y:S11]  /*1b0d0*/  HMMA.16816.F32 R24, R16.reuse, R26, R4 ;  /* 0x0000001a1018723c */ /* 0x044ff60000001804 */
[----:B------:R-:W-:Y:S11]  /*1b0e0*/  @!UPT UIADD3 URZ, URZ, URZ, URZ ;  /* 0x0000003f3f3ff290 */ /* 0x000ff6000fffe03f */
[----:B------:R-:W-:Y:S02]  /*1b0f0*/  @!UPT UIADD3 URZ, URZ, URZ, URZ ;  /* 0x0000003f3f3ff290 */ /* 0x000fe4000fffe03f */
[----:B------:R-:W-:Y:S02]  /*1b100*/  IMAD.MOV.U32 R5, RZ, RZ, R26 ;  /* 0x000000ffff057224 */ /* 0x000fe400078e001a */
[----:B------:R-:W-:Y:S02]  /*1b110*/  IMAD.MOV.U32 R4, RZ, RZ, R27 ;  /* 0x000000ffff047224 */ /* 0x000fe400078e001b */
[----:B------:R-:W-:Y:S02]  /*1b120*/  IMAD.MOV.U32 R7, RZ, RZ, R24 ;  /* 0x000000ffff077224 */ /* 0x000fe400078e0018 */
[----:B------:R-:W-:Y:S01]  /*1b130*/  IMAD.MOV.U32 R6, RZ, RZ, R25 ;  /* 0x000000ffff067224 */ /* 0x000fe200078e0019 */
[----:B------:R-:W3:Y:S01]  /*1b140*/  LDL.LU.64 R26, [R1+0x14a0] ;  /* 0x0014a000011a7983 */ /* 0x000ee20000300a00 */
[----:B------:R-:W3:Y:S02]  /*1b150*/  LDL.LU.64 R24, [R1+0x1498] ;  /* 0x0014980001187983 */ /* 0x000ee40000300a00 */
[C---:B---3--:R-:W-:Y:S01]  /*1b160*/  HMMA.16816.F32 R24, R16.reuse, R22, R24 ;  /* 0x000000161018723c */ /* 0x048fe20000001818 */
[----:B------:R-:W2:Y:S01]  /*1b170*/  LDL.LU.64 R22, [R1+0x1490] ;  /* 0x0014900001167983 */ /* 0x000ea20000300a00 */
[----:B------:R-:W2:Y:S11]  /*1b180*/  LDL.LU.64 R20, [R1+0x1488] ;  /* 0x0014880001147983 */ /* 0x000eb60000300a00 */
[----:B------:R-:W-:Y:S10]  /*1b190*/  @!UPT UIADD3 URZ, URZ, URZ, URZ ;  /* 0x0000003f3f3ff290 */ /* 0x000ff4000fffe03f */
[----:B------:R-:W-:Y:S01]  /*1b1a0*/  STL.64 [R1+0x13f0], R26 ;  /* 0x0013f01a01007387 */ /* 0x000fe20000100a00 */
[----:B------:R0:W-:Y:S03]  /*1b1b0*/  STL.64 [R1+0x13e8], R24 ;  /* 0x0013e81801007387 */ /* 0x0001e60000100a00 */
[----:B0-----:R-:W3:Y:S01]  /*1b1c0*/  LDL.LU R24, [R1+0xb0] ;  /* 0x0000b00001187983 */ /* 0x001ee20000300800 */
[----:B------:R-:W3:Y:S01]  /*1b1d0*/  LDL.LU R25, [R1+0xb4] ;  /* 0x0000b40001197983 */ /* 0x000ee20000300800 */
[----:B--2---:R-:W-:Y:S02]  /*1b1e0*/  HMMA.16816.F32 R20, R16, R10, R20 ;  /* 0x0000000a1014723c */ /* 0x004fe40000001814 */
[----:B------:R-:W2:Y:S01]  /*1b1f0*/  LDL.LU.64 R10, [R1+0x1480] ;  /* 0x00148000010a7983 */ /* 0x000ea20000300a00 */
[----:B------:R-:W4:Y:S02]  /*1b200*/  LDL.LU.64 R8, [R1+0x1478] ;  /* 0x0014780001087983 */ /* 0x000f240000300a00 */
[----:B------:R-:W2:Y:S02]  /*1b210*/  LDL.LU.64 R12, [R1+0x110] ;  /* 0x00011000010c7983 */ /* 0x000ea40000300a00 */
[----:B--2---:R4:W-:Y:S02]  /*1b220*/  STL.64 [R1+0x1430], R12 ;  /* 0x0014300c01007387 */ /* 0x0049e40000100a00 */
[----:B----4-:R-:W-:-:S02]  /*1b230*/  IMAD.MOV.U32 R12, RZ, RZ, R9 ;  /* 0x000000ffff0c7224 */ /* 0x010fc400078e0009 */
[----:B------:R-:W-:Y:S01]  /*1b240*/  IMAD.MOV.U32 R13, RZ, RZ, R8 ;  /* 0x000000ffff0d7224 */ /* 0x000fe200078e0008 */
[----:B------:R-:W2:Y:S01]  /*1b250*/  LDL.LU R9, [R1+0x1474] ;  /* 0x0014740001097983 */ /* 0x000ea20000300800 */
[----:B------:R-:W4:Y:S02]  /*1b260*/  LDL.LU R8, [R1+0x1470] ;  /* 0x0014700001087983 */ /* 0x000f240000300800 */
[----:B------:R0:W-:Y:S01]  /*1b270*/  STL.64 [R1+0x1450], R14 ;  /* 0x0014500e01007387 */ /* 0x0001e20000100a00 */
[----:B------:R1:W-:Y:S01]  /*1b280*/  STL.64 [R1+0x1448], R12 ;  /* 0x0014480c01007387 */ /* 0x0003e20000100a00 */
[----:B0-----:R-:W-:-:S03]  /*1b290*/  IMAD.MOV.U32 R14, RZ, RZ, R28 ;  /* 0x000000ffff0e7224 */ /* 0x001fc600078e001c */
[----:B-1----:R-:W3:Y:S01]  /*1b2a0*/  LDL.LU R12, [R1+0x30] ;  /* 0x00003000010c7983 */ /* 0x002ee20000300800 */
[----:B------:R-:W3:Y:S02]  /*1b2b0*/  LDL.LU R13, [R1+0x34] ;  /* 0x00003400010d7983 */ /* 0x000ee40000300800 */
[----:B------:R-:W2:Y:S02]  /*1b2c0*/  LDL.LU R28, [R1+0x146c] ;  /* 0x00146c00011c7983 */ /* 0x000ea40000300800 */
[----:B------:R-:W-:Y:S02]  /*1b2d0*/  IMAD.MOV.U32 R15, RZ, RZ, R29 ;  /* 0x000000ffff0f7224 */ /* 0x000fe400078e001d */
[----:B------:R-:W3:Y:S01]  /*1b2e0*/  LDL.LU R29, [R1+0x1468] ;  /* 0x00146800011d7983 */ /* 0x000ee20000300800 */
[----:B------:R0:W-:Y:S02]  /*1b2f0*/  STL.64 [R1+0x1400], R22 ;  /* 0x0014001601007387 */ /* 0x0001e40000100a00 */
[----:B------:R1:W-:Y:S02]  /*1b300*/  STL.64 [R1+0x13f8], R20 ;  /* 0x0013f81401007387 */ /* 0x0003e40000100a00 */
[----:B0-----:R-:W-:-:S02]  /*1b310*/  IMAD.MOV.U32 R22, RZ, RZ, R5 ;  /* 0x000000ffff167224 */ /* 0x001fc400078e0005 */
[----:B-1----:R-:W-:Y:S02]  /*1b320*/  IMAD.MOV.U32 R20, RZ, RZ, R7 ;  /* 0x000000ffff147224 */ /* 0x002fe400078e0007 */
[----:B------:R-:W-:Y:S02]  /*1b330*/  IMAD.MOV.U32 R21, RZ, RZ, R6 ;  /* 0x000000ffff157224 */ /* 0x000fe400078e0006 */
[----:B------:R-:W-:-:S05]  /*1b340*/  IMAD.MOV.U32 R23, RZ, RZ, R4 ;  /* 0x000000ffff177224 */ /* 0x000fca00078e0004 */
[----:B------:R-:W-:Y:S01]  /*1b350*/  STL.64 [R1+0x1410], R22 ;  /* 0x0014101601007387 */ /* 0x000fe20000100a00 */
[----:B------:R0:W-:Y:S03]  /*1b360*/  STL.64 [R1+0x1408], R20 ;  /* 0x0014081401007387 */ /* 0x0001e60000100a00 */
[----:B0-----:R-:W4:Y:S01]  /*1b370*/  LDL.LU R20, [R1+0x80] ;  /* 0x0000800001147983 */ /* 0x001f220000300800 */
[----:B------:R-:W4:Y:S03]  /*1b380*/  LDL.LU R21, [R1+0x84] ;  /* 0x0000840001157983 */ /* 0x000f260000300800 */
[----:B--2---:R-:W-:Y:S04]  /*1b390*/  LDSM.16.MT88.4 R16, [R28+0x2800] ;  /* 0x002800001c10783b */ /* 0x004fe80000004200 */
[----:B---3--:R-:W0:Y:S04]  /*1b3a0*/  LDSM.16.MT88.4 R4, [R29+0x2800] ;  /* 0x002800001d04783b */ /* 0x008e280000004200 */
[----:B0-----:R-:W-:Y:S01]  /*1b3b0*/  STL.64 [R1+0x13e0], R6 ;  /* 0x0013e00601007387 */ /* 0x001fe20000100a00 */
[----:B------:R4:W-:Y:S02]  /*1b3c0*/  STL.64 [R1+0x13d8], R4 ;  /* 0x0013d80401007387 */ /* 0x0009e40000100a00 */
[----:B----4-:R-:W-:-:S02]  /*1b3d0*/  IMAD.MOV.U32 R4, RZ, RZ, R8 ;  /* 0x000000ffff047224 */ /* 0x010fc400078e0008 */
[----:B------:R-:W-:Y:S01]  /*1b3e0*/  IMAD.MOV.U32 R5, RZ, RZ, R9 ;  /* 0x000000ffff057224 */ /* 0x000fe200078e0009 */
[----:B------:R-:W2:Y:S01]  /*1b3f0*/  LDL.LU R8, [R1+0x1464] ;  /* 0x0014640001087983 */ /* 0x000ea20000300800 */
[----:B------:R-:W2:Y:S02]  /*1b400*/  LDL.LU R9, [R1+0x1460] ;  /* 0x0014600001097983 */ /* 0x000ea40000300800 */
[----:B------:R-:W-:Y:S02]  /*1b410*/  IMAD.MOV.U32 R6, RZ, RZ, R10 ;  /* 0x000000ffff067224 */ /* 0x000fe400078e000a */
[----:B------:R-:W-:Y:S01]  /*1b420*/  IMAD.MOV.U32 R7, RZ, RZ, R11 ;  /* 0x000000ffff077224 */ /* 0x000fe200078e000b */
[----:B------:R-:W2:Y:S01]  /*1b430*/  LDL.LU R10, [R1+0x145c] ;  /* 0x00145c00010a7983 */ /* 0x000ea20000300800 */
[----:B------:R-:W2:Y:S02]  /*1b440*/  LDL.LU R11, [R1+0x1458] ;  /* 0x00145800010b7983 */ /* 0x000ea40000300800 */
[----:B------:R-:W-:Y:S02]  /*1b450*/  STL.64 [R1+0x13b0], R18 ;  /* 0x0013b01201007387 */ /* 0x000fe40000100a00 */
[----:B------:R0:W-:Y:S02]  /*1b460*/  STL.64 [R1+0x13a8], R16 ;  /* 0x0013a81001007387 */ /* 0x0001e40000100a00 */
[----:B0-----:R-:W3:Y:S01]  /*1b470*/  LDL.LU R16, [R1+0x10] ;  /* 0x0000100001107983 */ /* 0x001ee20000300800 */
[----:B------:R-:W3:Y:S02]  /*1b480*/  LDL.LU R17, [R1+0x14] ;  /* 0x0000140001117983 */ /* 0x000ee40000300800 */
[----:B------:R-:W4:Y:S02]  /*1b490*/  LDL.LU R18, [R1+0x18] ;  /* 0x0000180001127983 */ /* 0x000f240000300800 */
[----:B------:R-:W4:Y:S01]  /*1b4a0*/  LDL.LU R19, [R1+0x1c] ;  /* 0x00001c0001137983 */ /* 0x000f220000300800 */
[C---:B--2---:R-:W-:Y:S08]  /*1b4b0*/  HMMA.16816.F32 R4, R8.reuse, R20, R4 ;  /* 0x000000140804723c */ /* 0x044ff00000001804 */
[----:B------:R-:W-:Y:S01]  /*1b4c0*/  HMMA.16816.F32 R12, R8, R24, R12 ;  /* 0x00000018080c723c */ /* 0x000fe2000000180c */
[----:B----4-:R-:W-:Y:S01]  /*1b4d0*/  STL.64 [R1+0x1440], R18 ;  /* 0x0014401201007387 */ /* 0x010fe20000100a00 */
[----:B---3--:R0:W-:Y:S03]  /*1b4e0*/  STL.64 [R1+0x1438], R16 ;  /* 0x0014381001007387 */ /* 0x0081e60000100a00 */
[----:B0-----:R-:W2:Y:S10]  /*1b4f0*/  LDL.LU.64 R16, [R1+0xf0] ;  /* 0x0000f00001107983 */ /* 0x001eb40000300a00 */
[----:B------:R-:W-:Y:S02]  /*1b500*/  STL.64 [R1+0x50], R4 ;  /* 0x0000500401007387 */ /* 0x000fe40000100a00 */
[----:B------:R-:W-:Y:S06]  /*1b510*/  STL [R1+0x58], R6 ;  /* 0x0000580601007387 */ /* 0x000fec0000100800 */
[----:B------:R-:W-:Y:S01]  /*1b520*/  STL.64 [R1+0x30], R12 ;  /* 0x0000300c01007387 */ /* 0x000fe20000100a00 */
[----:B------:R0:W-:Y:S04]  /*1b530*/  STL.64 [R1+0x38], R14 ;  /* 0x0000380e01007387 */ /* 0x0001e80000100a00 */
[----:B0-----:R-:W2:Y:S01]  /*1b540*/  LDL.LU.64 R14, [R1+0x1450] ;  /* 0x00145000010e7983 */ /* 0x001ea20000300a00 */
[----:B------:R-:W2:Y:S02]  /*1b550*/  LDL.LU.64 R12, [R1+0x1448] ;  /* 0x00144800010c7983 */ /* 0x000ea40000300a00 */
[----:B------:R0:W-:Y:S02]  /*1b560*/  STL.64 [R1+0x1418], R24 ;  /* 0x0014181801007387 */ /* 0x0001e40000100a00 */
[----:B------:R-:W-:-:S02]  /*1b570*/  IMAD.MOV.U32 R26, RZ, RZ, R2 ;  /* 0x000000ffff1a7224 */ /* 0x000fc400078e0002 */
[----:B------:R-:W-:Y:S01]  /*1b580*/  IMAD.MOV.U32 R27, RZ, RZ, R0 ;  /* 0x000000ffff1b7224 */ /* 0x000fe200078e0000 */
[----:B0-----:R-:W3:Y:S01]  /*1b590*/  LDL.LU R24, [R1+0x20] ;  /* 0x0000200001187983 */ /* 0x001ee20000300800 */
[----:B------:R-:W4:Y:S01]  /*1b5a0*/  LDL.LU.64 R18, [R1+0x1440] ;  /* 0x0014400001127983 */ /* 0x000f220000300a00 */
[C---:B--2---:R-:W-:Y:S01]  /*1b5b0*/  HMMA.16816.F32 R12, R8.reuse, R16, R12 ;  /* 0x00000010080c723c */ /* 0x044fe2000000180c */
[----:B------:R-:W-:Y:S02]  /*1b5c0*/  IMAD.MOV.U32 R2, RZ, RZ, R16 ;  /* 0x000000ffff027224 */ /* 0x000fe400078e0010 */
[----:B------:R-:W-:Y:S02]  /*1b5d0*/  IMAD.MOV.U32 R0, RZ, RZ, R17 ;  /* 0x000000ffff007224 */ /* 0x000fe400078e0011 */
[----:B------:R-:W4:Y:S11]  /*1b5e0*/  LDL.LU.64 R16, [R1+0x1438] ;  /* 0x0014380001107983 */ /* 0x000f360000300a00 */
[----:B------:R-:W-:Y:S08]  /*1b5f0*/  @!UPT UIADD3 URZ, URZ, URZ, URZ ;  /* 0x0000003f3f3ff290 */ /* 0x000ff0000fffe03f */
[----:B------:R-:W-:Y:S02]  /*1b600*/  IMAD.MOV.U32 R6, RZ, RZ, R12 ;  /* 0x000000ffff067224 */ /* 0x000fe400078e000c */
[----:B------:R-:W-:Y:S02]  /*1b610*/  IMAD.MOV.U32 R5, RZ, RZ, R13 ;  /* 0x000000ffff057224 */ /* 0x000fe400078e000d */
[----:B------:R-:W4:Y:S01]  /*1b620*/  LDL.LU.64 R12, [R1+0x1430] ;  /* 0x00143000010c7983 */ /* 0x000f220000300a00 */
[----:B------:R-:W-:Y:S02]  /*1b630*/  IMAD.MOV.U32 R25, RZ, RZ, R3 ;  /* 0x000000ffff197224 */ /* 0x000fe400078e0003 */
[----:B------:R-:W-:Y:S02]  /*1b640*/  IMAD.MOV.U32 R4, RZ, RZ, R14 ;  /* 0x000000ffff047224 */ /* 0x000fe400078e000e */
[----:B------:R-:W-:Y:S02]  /*1b650*/  IMAD.MOV.U32 R3, RZ, RZ, R15 ;  /* 0x000000ffff037224 */ /* 0x000fe400078e000f */
[----:B------:R-:W3:Y:S01]  /*1b660*/  LDL.LU.64 R14, [R1+0x1428] ;  /* 0x00142800010e7983 */ /* 0x000ee20000300a00 */
[----:B----4-:R-:W-:Y:S01]  /*1b670*/  HMMA.16816.F32 R16, R8, R12, R16 ;  /* 0x0000000c0810723c */ /* 0x010fe20000001810 */
[----:B------:R-:W-:-:S02]  /*1b680*/  IMAD.MOV.U32 R23, RZ, RZ, R12 ;  /* 0x000000ffff177224 */ /* 0x000fc400078e000c */
[----:B------:R-:W-:Y:S02]  /*1b690*/  IMAD.MOV.U32 R22, RZ, RZ, R13 ;  /* 0x000000ffff167224 */ /* 0x000fe400078e000d */
[----:B------:R-:W3:Y:S02]  /*1b6a0*/  LDL.LU.64 R12, [R1+0x1420] ;  /* 0x00142000010c7983 */ /* 0x000ee40000300a00 */
[----:B------:R-:W-:Y:S02]  /*1b6b0*/  IMAD.MOV.U32 R8, RZ, RZ, R23 ;  /* 0x000000ffff087224 */ /* 0x000fe400078e0017 */
[----:B------:R-:W-:Y:S11]  /*1b6c0*/  IMAD.MOV.U32 R9, RZ, RZ, R22 ;  /* 0x000000ffff097224 */ /* 0x000ff600078e0016 */
[----:B------:R-:W-:Y:S03]  /*1b6d0*/  @!UPT UIADD3 URZ, URZ, URZ, URZ ;  /* 0x0000003f3f3ff290 */ /* 0x000fe6000fffe03f */
[----:B------:R-:W-:Y:S01]  /*1b6e0*/  STL.64 [R1+0x13c0], R18 ;  /* 0x0013c01201007387 */ /* 0x000fe20000100a00 */
[----:B------:R0:W-:Y:S02]  /*1b6f0*/  STL.64 [R1+0x13b8], R16 ;  /* 0x0013b81001007387 */ /* 0x0001e40000100a00 */
[----:B0-----:R-:W-:Y:S02]  /*1b700*/  IMAD.MOV.U32 R16, RZ, RZ, R2 ;  /* 0x000000ffff107224 */ /* 0x001fe400078e0002 */
[----:B------:R-:W-:Y:S01]  /*1b710*/  IMAD.MOV.U32 R17, RZ, RZ, R0 ;  /* 0x000000ffff117224 */ /* 0x000fe200078e0000 */
[C---:B---3--:R-:W-:Y:S01]  /*1b720*/  HMMA.16816.F32 R20, R12.reuse, R20, R24 ;  /* 0x000000140c14723c */ /* 0x048fe20000001818 */
[----:B------:R-:W2:Y:S11]  /*1b730*/  LDL.LU.64 R24, [R1+0x1418] ;  /* 0x0014180001187983 */ /* 0x000eb60000300a00 */
[----:B------:R-:W-:Y:S11]  /*1b740*/  @!UPT UIADD3 URZ, URZ, URZ, URZ ;  /* 0x0000003f3f3ff290 */ /* 0x000ff6000fffe03f */
[----:B------:R-:W-:Y:S01]  /*1b750*/  STL [R1+0x20], R20 ;  /* 0x0000201401007387 */ /* 0x000fe20000100800 */
[----:B------:R0:W-:Y:S02]  /*1b760*/  STL [R1+0x2c], R23 ;  /* 0x00002c1701007387 */ /* 0x0001e40000100800 */
[----:B------:R-:W-:Y:S02]  /*1b770*/  IMAD.MOV.U32 R2, RZ, RZ, R22 ;  /* 0x000000ffff027224 */ /* 0x000fe400078e0016 */
[----:B------:R-:W-:Y:S01]  /*1b780*/  IMAD.MOV.U32 R0, RZ, RZ, R21 ;  /* 0x000000ffff007224 */ /* 0x000fe200078e0015 */
        /* <DEDUP_REMOVED lines=8> */
[----:B0-----:R-:W3:Y:S01]  /*1b810*/  LDL.LU.64 R26, [R1+0x13f0] ;  /* 0x0013f000011a7983 */ /* 0x001ee20000300a00 */
[----:B------:R-:W3:Y:S02]  /*1b820*/  LDL.LU.64 R24, [R1+0x13e8] ;  /* 0x0013e80001187983 */ /* 0x000ee40000300a00 */
[C---:B---3--:R-:W-:Y:S11]  /*1b830*/  HMMA.16816.F32 R24, R12.reuse, R16, R24 ;  /* 0x000000100c18723c */ /* 0x048ff60000001818 */
[----:B------:R-:W-:Y:S11]  /*1b840*/  @!UPT UIADD3 URZ, URZ, URZ, URZ ;  /* 0x0000003f3f3ff290 */ /* 0x000ff6000fffe03f */
[----:B------:R-:W-:Y:S01]  /*1b850*/  @!UPT UIADD3 URZ, URZ, URZ, URZ ;  /* 0x0000003f3f3ff290 */ /* 0x000fe2000fffe03f */
[----:B------:R0:W-:Y:S01]  /*1b860*/  STL.64 [R1+0x1398], R26 ;  /* 0x0013981a01007387 */ /* 0x0001e20000100a00 */
[----:B------:R1:W-:Y:S03]  /*1b870*/  STL.64 [R1+0x1390], R24 ;  /* 0x0013901801007387 */ /* 0x0003e60000100a00 */
[----:B0-----:R-:W3:Y:S01]  /*1b880*/  LDL.LU R26, [R1+0xb8] ;  /* 0x0000b800011a7983 */ /* 0x001ee20000300800 */
[----:B------:R-:W3:Y:S01]  /*1b890*/  LDL.LU R27, [R1+0xbc] ;  /* 0x0000bc00011b7983 */ /* 0x000ee20000300800 */
[----:B--2---:R-:W-:Y:S01]  /*1b8a0*/  HMMA.16816.F32 R20, R12, R8, R20 ;  /* 0x000000080c14723c */ /* 0x004fe20000001814 */
[----:B------:R-:W0:Y:S01]  /*1b8b0*/  LDSM.16.MT88.4 R8, [R29+0x3000] ;  /* 0x003000001d08783b */ /* 0x000e220000004200 */
[----:B---3--:R2:W-:Y:S03]  /*1b8c0*/  STL.64 [R1+0x13d0], R26 ;  /* 0x0013d01a01007387 */ /* 0x0085e60000100a00 */
[----:B------:R-:W3:Y:S02]  /*1b8d0*/  LDL R15, [R1+0xadc] ;  /* 0x000adc00010f7983 */ /* 0x000ee40000100800 */
[----:B------:R-:W-:-:S02]  /*1b8e0*/  IMAD.MOV.U32 R16, RZ, RZ, R6 ;  /* 0x000000ffff107224 */ /* 0x000fc400078e0006 */
[----:B------:R-:W-:Y:S02]  /*1b8f0*/  IMAD.MOV.U32 R17, RZ, RZ, R5 ;  /* 0x000000ffff117224 */ /* 0x000fe400078e0005 */
[----:B------:R-:W-:Y:S01]  /*1b900*/  IMAD.MOV.U32 R18, RZ, RZ, R4 ;  /* 0x000000ffff127224 */ /* 0x000fe200078e0004 */
[----:B-1----:R-:W4:Y:S01]  /*1b910*/  LDL.LU R24, [R1+0x50] ;  /* 0x0000500001187983 */ /* 0x002f220000300800 */
[----:B------:R-:W4:Y:S02]  /*1b920*/  LDL.LU R25, [R1+0x54] ;  /* 0x0000540001197983 */ /* 0x000f240000300800 */
[----:B--2---:R-:W-:Y:S01]  /*1b930*/  IMAD.MOV.U32 R27, RZ, RZ, R7 ;  /* 0x000000ffff1b7224 */ /* 0x004fe200078e0007 */
[----:B------:R-:W4:Y:S07]  /*1b940*/  LDL.LU R26, [R1+0x58] ;  /* 0x00005800011a7983 */ /* 0x000f2e0000300800 */
[----:B------:R1:W-:Y:S02]  /*1b950*/  STL.64 [R1+0x1388], R22 ;  /* 0x0013881601007387 */ /* 0x0003e40000100a00 */
[----:B------:R-:W-:Y:S01]  /*1b960*/  STL.64 [R1+0x1380], R20 ;  /* 0x0013801401007387 */ /* 0x000fe20000100a00 */
[----:B-1----:R-:W2:Y:S01]  /*1b970*/  LDL.LU R22, [R1+0xf8] ;  /* 0x0000f80001167983 */ /* 0x002ea20000300800 */
[----:B------:R-:W2:Y:S02]  /*1b980*/  LDL.LU R23, [R1+0xfc] ;  /* 0x0000fc0001177983 */ /* 0x000ea40000300800 */
[----:B------:R-:W-:Y:S02]  /*1b990*/  STL [R1+0x1374], R29 ;  /* 0x0013741d01007387 */ /* 0x000fe40000100800 */
[----:B0-----:R-:W-:Y:S01]  /*1b9a0*/  STL [R1+0x136c], R8 ;  /* 0x00136c0801007387 */ /* 0x001fe20000100800 */
[----:B------:R-:W-:Y:S01]  /*1b9b0*/  STL [R1+0x1368], R9 ;  /* 0x0013680901007387 */ /* 0x000fe20000100800 */
[----:B------:R0:W-:Y:S02]  /*1b9c0*/  STL [R1+0x1364], R10 ;  /* 0x0013640a01007387 */ /* 0x0001e40000100800 */
[----:B------:R1:W-:Y:S01]  /*1b9d0*/  STL [R1+0x1360], R11 ;  /* 0x0013600b01007387 */ /* 0x0003e20000100800 */
[----:B0-----:R-:W4:Y:S01]  /*1b9e0*/  LDL.LU R10, [R1+0x88] ;  /* 0x00008800010a7983 */ /* 0x001f220000300800 */
[----:B-1----:R-:W4:Y:S02]  /*1b9f0*/  LDL.LU R11, [R1+0x8c] ;  /* 0x00008c00010b7983 */ /* 0x002f240000300800 */
        /* <DEDUP_REMOVED lines=8> */
[----:B------:R-:W1:Y:S04]  /*1ba80*/  LDSM.16.M88.4 R12, [R15+0xe080] ;  /* 0x00e080000f0c783b */ /* 0x000e680000000200 */
[----:B0-----:R-:W-:Y:S01]  /*1ba90*/  STL.64 [R1+0xa0], R4 ;  /* 0x0000a00401007387 */ /* 0x001fe20000100a00 */
[----:B------:R0:W-:Y:S02]  /*1baa0*/  STL [R1+0xa8], R6 ;  /* 0x0000a80601007387 */ /* 0x0001e40000100800 */
[----:B------:R-:W-:-:S02]  /*1bab0*/  IMAD.MOV.U32 R3, RZ, RZ, R7 ;  /* 0x000000ffff037224 */ /* 0x000fc400078e0007 */
[----:B0-----:R-:W4:Y:S01]  /*1bac0*/  LDL.LU.64 R6, [R1+0x13e0] ;  /* 0x0013e00001067983 */ /* 0x001f220000300a00 */
[----:B------:R-:W4:Y:S02]  /*1bad0*/  LDL.LU.64 R4, [R1+0x13d8] ;  /* 0x0013d80001047983 */ /* 0x000f240000300a00 */
[----:B------:R-:W-:Y:S02]  /*1bae0*/  STL [R1+0x12c8], R3 ;  /* 0x0012c80301007387 */ /* 0x000fe40000100800 */
[----:B-1----:R-:W-:Y:S01]  /*1baf0*/  STL.64 [R1+0xc0], R12 ;  /* 0x0000c00c01007387 */ /* 0x002fe20000100a00 */
[----:B------:R-:W-:Y:S02]  /*1bb00*/  STL.64 [R1+0xc8], R14 ;  /* 0x0000c80e01007387 */ /* 0x000fe40000100a00 */
[----:B------:R-:W0:Y:S04]  /*1bb10*/  LDSM.16.MT88.4 R12, [R28+0x3000] ;  /* 0x003000001c0c783b */ /* 0x000e280000004200 */
[----:B------:R-:W-:Y:S01]  /*1bb20*/  STL [R1+0x1370], R28 ;  /* 0x0013701c01007387 */ /* 0x000fe20000100800 */
[----:B0-----:R-:W-:Y:S01]  /*1bb30*/  STL.64 [R1+0x1320], R14 ;  /* 0x0013200e01007387 */ /* 0x001fe20000100a00 */
[----:B------:R0:W-:Y:S03]  /*1bb40*/  STL.64 [R1+0x1318], R12 ;  /* 0x0013180c01007387 */ /* 0x0001e60000100a00 */
[----:B0-----:R-:W3:Y:S01]  /*1bb50*/  LDL.LU R12, [R1+0x30] ;  /* 0x00003000010c7983 */ /* 0x001ee20000300800 */
[----:B------:R-:W3:Y:S02]  /*1bb60*/  LDL.LU R13, [R1+0x34] ;  /* 0x00003400010d7983 */ /* 0x000ee40000300800 */
[----:B------:R-:W3:Y:S02]  /*1bb70*/  LDL.LU R14, [R1+0x38] ;  /* 0x00003800010e7983 */ /* 0x000ee40000300800 */
[----:B------:R-:W3:Y:S01]  /*1bb80*/  LDL.LU R15, [R1+0x3c] ;  /* 0x00003c00010f7983 */ /* 0x000ee20000300800 */
[C---:B----4-:R-:W-:Y:S11]  /*1bb90*/  HMMA.16816.F32 R24, R4.reuse, R10, R24 ;  /* 0x0000000a0418723c */ /* 0x050ff60000001818 */
[----:B------:R-:W-:Y:S11]  /*1bba0*/  @!UPT UIADD3 URZ, URZ, URZ, URZ ;  /* 0x0000003f3f3ff290 */ /* 0x000ff6000fffe03f */
[----:B------:R-:W-:Y:S01]  /*1bbb0*/  @!UPT UIADD3 URZ, URZ, URZ, URZ ;  /* 0x0000003f3f3ff290 */ /* 0x000fe2000fffe03f */
[----:B------:R-:W-:Y:S01]  /*1bbc0*/  STL.64 [R1+0x50], R24 ;  /* 0x0000501801007387 */ /* 0x000fe20000100a00 */
[----:B------:R0:W-:Y:S03]  /*1bbd0*/  STL.64 [R1+0x58], R26 ;  /* 0x0000581a01007387 */ /* 0x0001e60000100a00 */
[----:B0-----:R-:W3:Y:S01]  /*1bbe0*/  LDL.LU.64 R26, [R1+0x13d0] ;  /* 0x0013d000011a7983 */ /* 0x001ee20000300a00 */
[C---:B--2---:R-:W-:Y:S01]  /*1bbf0*/  HMMA.16816.F32 R16, R4.reuse, R22, R16 ;  /* 0x000000160410723c */ /* 0x044fe20000001810 */
[----:B------:R-:W-:Y:S11]  /*1bc00*/  IMAD.MOV.U32 R25, RZ, RZ, R0 ;  /* 0x000000ffff197224 */ /* 0x000ff600078e0000 */
[----:B------:R-:W-:Y:S11]  /*1bc10*/  @!UPT UIADD3 URZ, URZ, URZ, URZ ;  /* 0x0000003f3f3ff290 */ /* 0x000ff6000fffe03f */
[----:B------:R-:W-:Y:S01]  /*1bc20*/  @!UPT UIADD3 URZ, URZ, URZ, URZ ;  /* 0x0000003f3f3ff290 */ /* 0x000fe2000fffe03f */
[----:B------:R-:W-:Y:S01]  /*1bc30*/  IMAD.MOV.U32 R29, RZ, RZ, R17 ;  /* 0x000000ffff1d7224 */ /* 0x000fe200078e0011 */
[----:B---3--:R-:W-:Y:S11]  /*1bc40*/  HMMA.16816.F32 R12, R4, R26, R12 ;  /* 0x0000001a040c723c */ /* 0x008ff6000000180c */
[----:B------:R-:W-:Y:S11]  /*1bc50*/  @!UPT UIADD3 URZ, URZ, URZ, URZ ;  /* 0x0000003f3f3ff290 */ /* 0x000ff6000fffe03f */
[----:B------:R-:W-:Y:S01]  /*1bc60*/  @!UPT UIADD3 URZ, URZ, URZ, URZ ;  /* 0x0000003f3f3ff290 */ /* 0x000fe2000fffe03f */
[----:B------:R-:W-:Y:S01]  /*1bc70*/  STL.64 [R1+0x30], R12 ;  /* 0x0000300c01007387 */ /* 0x000fe20000100a00 */
[----:B------:R-:W-:Y:S02]  /*1bc80*/  STL [R1+0x38], R14 ;  /* 0x0000380e01007387 */ /* 0x000fe40000100800 */
[----:B------:R0:W-:Y:S02]  /*1bc90*/  STL.64 [R1+0x13a0], R26 ;  /* 0x0013a01a01007387 */ /* 0x0001e40000100a00 */
[----:B------:R-:W2:Y:S01]  /*1bca0*/  LDL.LU R24, [R1+0x20] ;  /* 0x0000200001187983 */ /* 0x000ea20000300800 */
[----:B------:R-:W3:Y:S01]  /*1bcb0*/  LDL.LU R0, [R1+0x13cc] ;  /* 0x0013cc0001007983 */ /* 0x000ee20000300800 */
[----:B------:R-:W-:Y:S02]  /*1bcc0*/  IMAD.MOV.U32 R28, RZ, RZ, R15 ;  /* 0x000000ffff1c7224 */ /* 0x000fe400078e000f */
[----:B------:R-:W-:Y:S02]  /*1bcd0*/  IMAD.MOV.U32 R15, RZ, RZ, R19 ;  /* 0x000000ffff0f7224 */ /* 0x000fe400078e0013 */
[----:B0-----:R-:W-:-:S02]  /*1bce0*/  IMAD.MOV.U32 R26, RZ, RZ, R2 ;  /* 0x000000ffff1a7224 */ /* 0x001fc400078e0002 */
[----:B------:R-:W4:Y:S01]  /*1bcf0*/  LDL.LU R2, [R1+0x13c8] ;  /* 0x0013c80001027983 */ /* 0x000f220000300800 */
[----:B------:R-:W2:Y:S02]  /*1bd00*/  LDL.LU R27, [R1+0x2c] ;  /* 0x00002c00011b7983 */ /* 0x000ea40000300800 */
[----:B------:R-:W-:Y:S02]  /*1bd10*/  IMAD.MOV.U32 R14, RZ, RZ, R18 ;  /* 0x000000ffff0e7224 */ /* 0x000fe400078e0012 */
[----:B------:R0:W-:Y:S01]  /*1bd20*/  STL [R1+0x40], R16 ;  /* 0x0000401001007387 */ /* 0x0001e20000100800 */
[----:B------:R-:W2:Y:S04]  /*1bd30*/  LDL.LU.64 R18, [R1+0x13c0] ;  /* 0x0013c00001127983 */ /* 0x000ea80000300a00 */
[----:B0-----:R-:W2:Y:S01]  /*1bd40*/  LDL.LU.64 R16, [R1+0x13b8] ;  /* 0x0013b80001107983 */ /* 0x001ea20000300a00 */
[----:B------:R3:W-:Y:S02]  /*1bd50*/  STL.64 [R1+0x1378], R14 ;  /* 0x0013780e01007387 */ /* 0x0007e40000100a00 */
[----:B---3--:R-:W-:-:S02]  /*1bd60*/  IMAD.MOV.U32 R15, RZ, RZ, R0 ;  /* 0x000000ffff0f7224 */ /* 0x008fc400078e0000 */
[----:B----4-:R-:W-:-:S07]  /*1bd70*/  IMAD.MOV.U32 R14, RZ, RZ, R2 ;  /* 0x000000ffff0e7224 */ /* 0x010fce00078e0002 */
[----:B--2---:R-:W-:Y:S01]  /*1bd80*/  HMMA.16816.F32 R4, R4, R14, R16 ;  /* 0x0000000e0404723c */ /* 0x004fe20000001810 */
[----:B------:R-:W2:Y:S01]  /*1bd90*/  LDL.LU.64 R18, [R1+0x13b0] ;  /* 0x0013b00001127983 */ /* 0x000ea20000300a00 */
[----:B------:R-:W2:Y:S11]  /*1bda0*/  LDL.LU.64 R16, [R1+0x13a8] ;  /* 0x0013a80001107983 */ /* 0x000eb60000300a00 */
[----:B------:R-:W-:Y:S10]  /*1bdb0*/  @!UPT UIADD3 URZ, URZ, URZ, URZ ;  /* 0x0000003f3f3ff290 */ /* 0x000ff4000fffe03f */
[----:B------:R0:W-:Y:S01]  /*1bdc0*/  STL [R1+0x10], R4 ;  /* 0x0000100401007387 */ /* 0x0001e20000100800 */
[----:B------:R-:W-:Y:S02]  /*1bdd0*/  IMAD.MOV.U32 R3, RZ, RZ, R5 ;  /* 0x000000ffff037224 */ /* 0x000fe400078e0005 */
[----:B------:R-:W-:Y:S02]  /*1bde0*/  IMAD.MOV.U32 R2, RZ, RZ, R6 ;  /* 0x000000ffff027224 */ /* 0x000fe400078e0006 */
[----:B------:R-:W-:Y:S01]  /*1bdf0*/  IMAD.MOV.U32 R0, RZ, RZ, R7 ;  /* 0x000000ffff007224 */ /* 0x000fe200078e0007 */
[----:B0-----:R-:W3:Y:S01]  /*1be00*/  LDL.LU R4, [R1] ;  /* 0x0000000001047983 */ /* 0x001ee20000300800 */
[----:B------:R-:W3:Y:S02]  /*1be10*/  LDL.LU R5, [R1+0x4] ;  /* 0x0000040001057983 */ /* 0x000ee40000300800 */
[----:B------:R-:W3:Y:S02]  /*1be20*/  LDL.LU R6, [R1+0x8] ;  /* 0x0000080001067983 */ /* 0x000ee40000300800 */
[----:B------:R-:W3:Y:S01]  /*1be30*/  LDL.LU R7, [R1+0xc] ;  /* 0x00000c0001077983 */ /* 0x000ee20000300800 */
[C---:B--2---:R-:W-:Y:S11]  /*1be40*/  HMMA.16816.F32 R24, R16.reuse, R10, R24 ;  /* 0x0000000a1018723c */ /* 0x044ff60000001818 */
[----:B------:R-:W-:Y:S11]  /*1be50*/  @!UPT UIADD3 URZ, URZ, URZ, URZ ;  /* 0x0000003f3f3ff290 */ /* 0x000ff6000fffe03f */
[----:B------:R-:W-:Y:S02]  /*1be60*/  @!UPT UIADD3 URZ, URZ, URZ, URZ ;  /* 0x0000003f3f3ff290 */ /* 0x000fe4000fffe03f */
[----:B------:R-:W-:Y:S02]  /*1be70*/  IMAD.MOV.U32 R10, RZ, RZ, R26 ;  /* 0x000000ffff0a7224 */ /* 0x000fe400078e001a */
[----:B------:R-:W-:Y:S02]  /*1be80*/  IMAD.MOV.U32 R11, RZ, RZ, R27 ;  /* 0x000000ffff0b7224 */ /* 0x000fe400078e001b */
[----:B------:R-:W3:Y:S01]  /*1be90*/  LDL.LU.64 R26, [R1+0x13a0] ;  /* 0x0013a000011a7983 */ /* 0x000ee20000300a00 */
[----:B------:R-:W-:Y:S02]  /*1bea0*/  IMAD.MOV.U32 R8, RZ, RZ, R24 ;  /* 0x000000ffff087224 */ /* 0x000fe400078e0018 */
[----:B------:R-:W-:Y:S02]  /*1beb0*/  IMAD.MOV.U32 R9, RZ, RZ, R25 ;  /* 0x000000ffff097224 */ /* 0x000fe400078e0019 */
[C---:B---3--:R-:W-:Y:S11]  /*1bec0*/  HMMA.16816.F32 R24, R16.reuse, R26, R4 ;  /* 0x0000001a1018723c */ /* 0x048ff60000001804 */
[----:B------:R-:W-:Y:S11]  /*1bed0*/  @!UPT UIADD3 URZ, URZ, URZ, URZ ;  /* 0x0000003f3f3ff290 */ /* 0x000ff6000fffe03f */
[----:B------:R-:W-:Y:S02]  /*1bee0*/  @!UPT UIADD3 URZ, URZ, URZ, URZ ;  /* 0x0000003f3f3ff290 */ /* 0x000fe4000fffe03f */
[----:B------:R-:W-:Y:S02]  /*1bef0*/  IMAD.MOV.U32 R5, RZ, RZ, R26 ;  /* 0x000000ffff057224 */ /* 0x000fe400078e001a */
[----:B------:R-:W-:Y:S02]  /*1bf00*/  IMAD.MOV.U32 R4, RZ, RZ, R27 ;  /* 0x000000ffff047224 */ /* 0x000fe400078e001b */
[----:B------:R-:W-:Y:S02]  /*1bf10*/  IMAD.MOV.U32 R7, RZ, RZ, R24 ;  /* 0x000000ffff077224 */ /* 0x000fe400078e0018 */
[----:B------:R-:W-:Y:S01]  /*1bf20*/  IMAD.MOV.U32 R6, RZ, RZ, R25 ;  /* 0x000000ffff067224 */ /* 0x000fe200078e0019 */
[----:B------:R-:W2:Y:S01]  /*1bf30*/  LDL.LU.64 R26, [R1+0x1398] ;  /* 0x00139800011a7983 */ /* 0x000ea20000300a00 */
[----:B------:R-:W2:Y:S02]  /*1bf40*/  LDL.LU.64 R24, [R1+0x1390] ;  /* 0x0013900001187983 */ /* 0x000ea40000300a00 */
[C---:B--2---:R-:W-:Y:S01]  /*1bf50*/  HMMA.16816.F32 R24, R16.reuse, R22, R24 ;  /* 0x000000161018723c */ /* 0x044fe20000001818 */
        /* <DEDUP_REMOVED lines=8> */
[----:B------:R-:W2:Y:S11]  /*1bfe0*/  LDL.LU.64 R14, [R1+0x1378] ;  /* 0x00137800010e7983 */ /* 0x000eb60000300a00 */
[----:B------:R-:W-:Y:S10]  /*1bff0*/  @!UPT UIADD3 URZ, URZ, URZ, URZ ;  /* 0x0000003f3f3ff290 */ /* 0x000ff4000fffe03f */
[----:B------:R0:W-:Y:S01]  /*1c000*/  STL.64 [R1+0x12f0], R22 ;  /* 0x0012f01601007387 */ /* 0x0001e20000100a00 */
[----:B------:R1:W-:Y:S02]  /*1c010*/  STL.64 [R1+0x12e8], R20 ;  /* 0x0012e81401007387 */ /* 0x0003e40000100a00 */
[----:B------:R-:W4:Y:S02]  /*1c020*/  LDL R12, [R1+0xc0] ;  /* 0x0000c000010c7983 */ /* 0x000f240000100800 */
[----:B------:R-:W4:Y:S02]  /*1c030*/  LDL R13, [R1+0xc4] ;  /* 0x0000c400010d7983 */ /* 0x000f240000100800 */
[----:B0-----:R-:W-:Y:S02]  /*1c040*/  IMAD.MOV.U32 R22, RZ, RZ, R5 ;  /* 0x000000ffff167224 */ /* 0x001fe400078e0005 */
[----:B------:R-:W-:Y:S02]  /*1c050*/  IMAD.MOV.U32 R23, RZ, RZ, R4 ;  /* 0x000000ffff177224 */ /* 0x000fe400078e0004 */
[----:B-1----:R-:W-:-:S02]  /*1c060*/  IMAD.MOV.U32 R20, RZ, RZ, R7 ;  /* 0x000000ffff147224 */ /* 0x002fc400078e0007 */
[----:B------:R-:W-:Y:S01]  /*1c070*/  IMAD.MOV.U32 R21, RZ, RZ, R6 ;  /* 0x000000ffff157224 */ /* 0x000fe200078e0006 */
[----:B----4-:R-:W-:Y:S01]  /*1c080*/  STL.64 [R1+0x1338], R12 ;  /* 0x0013380c01007387 */ /* 0x010fe20000100a00 */
[----:B------:R-:W-:Y:S03]  /*1c090*/  STL.64 [R1+0x1300], R22 ;  /* 0x0013001601007387 */ /* 0x000fe60000100a00 */
[----:B------:R0:W-:Y:S02]  /*1c0a0*/  STL.64 [R1+0x12f8], R20 ;  /* 0x0012f81401007387 */ /* 0x0001e40000100a00 */
[----:B0-----:R-:W4:Y:S01]  /*1c0b0*/  LDL.LU R20, [R1+0x70] ;  /* 0x0000700001147983 */ /* 0x001f220000300800 */
[----:B------:R-:W4:Y:S02]  /*1c0c0*/  LDL.LU R21, [R1+0x74] ;  /* 0x0000740001157983 */ /* 0x000f240000300800 */
[----:B------:R-:W3:Y:S02]  /*1c0d0*/  LDL.LU R12, [R1+0x40] ;  /* 0x00004000010c7983 */ /* 0x000ee40000300800 */
[----:B------:R-:W-:-:S02]  /*1c0e0*/  IMAD.MOV.U32 R13, RZ, RZ, R29 ;  /* 0x000000ffff0d7224 */ /* 0x000fc400078e001d */
[----:B------:R-:W4:Y:S01]  /*1c0f0*/  LDL.LU R29, [R1+0x1374] ;  /* 0x00137400011d7983 */ /* 0x000f220000300800 */
[----:B--2---:R0:W-:Y:S02]  /*1c100*/  STL.64 [R1+0x1358], R14 ;  /* 0x0013580e01007387 */ /* 0x0041e40000100a00 */
[----:B0-----:R-:W-:Y:S01]  /*1c110*/  IMAD.MOV.U32 R15, RZ, RZ, R28 ;  /* 0x000000ffff0f7224 */ /* 0x001fe200078e001c */
[----:B---3--:R0:W-:Y:S04]  /*1c120*/  STL.64 [R1+0x1350], R12 ;  /* 0x0013500c01007387 */ /* 0x0081e80000100a00 */
[----:B----4-:R-:W1:Y:S04]  /*1c130*/  LDSM.16.MT88.4 R4, [R29+0x3800] ;  /* 0x003800001d04783b */ /* 0x010e680000004200 */
[----:B0-----:R-:W2:Y:S01]  /*1c140*/  LDL.LU R12, [R1+0x30] ;  /* 0x00003000010c7983 */ /* 0x001ea20000300800 */
[----:B------:R-:W2:Y:S02]  /*1c150*/  LDL.LU R13, [R1+0x34] ;  /* 0x00003400010d7983 */ /* 0x000ea40000300800 */
[----:B------:R-:W2:Y:S02]  /*1c160*/  LDL.LU R14, [R1+0x38] ;  /* 0x00003800010e7983 */ /* 0x000ea40000300800 */
[----:B------:R-:W3:Y:S01]  /*1c170*/  LDL.LU R28, [R1+0x1370] ;  /* 0x00137000011c7983 */ /* 0x000ee20000300800 */
[----:B-1----:R0:W-:Y:S01]  /*1c180*/  STL [R1+0x12d0], R4 ;  /* 0x0012d00401007387 */ /* 0x0021e20000100800 */
[----:B------:R1:W-:Y:S02]  /*1c190*/  STL [R1+0x12cc], R5 ;  /* 0x0012cc0501007387 */ /* 0x0003e40000100800 */
[----:B------:R-:W-:Y:S02]  /*1c1a0*/  STL [R1+0x12c4], R29 ;  /* 0x0012c41d01007387 */ /* 0x000fe40000100800 */
[----:B------:R4:W-:Y:S01]  /*1c1b0*/  STL [R1+0x12c0], R6 ;  /* 0x0012c00601007387 */ /* 0x0009e20000100800 */
[----:B------:R4:W-:Y:S04]  /*1c1c0*/  STL [R1+0x12bc], R7 ;  /* 0x0012bc0701007387 */ /* 0x0009e80000100800 */
[----:B0-----:R-:W2:Y:S01]  /*1c1d0*/  LDL.LU R4, [R1+0x50] ;  /* 0x0000500001047983 */ /* 0x001ea20000300800 */
[----:B-1----:R-:W2:Y:S02]  /*1c1e0*/  LDL.LU R5, [R1+0x54] ;  /* 0x0000540001057983 */ /* 0x002ea40000300800 */
[----:B----4-:R-:W2:Y:S01]  /*1c1f0*/  LDL.LU R6, [R1+0x58] ;  /* 0x0000580001067983 */ /* 0x010ea20000300800 */
[----:B------:R-:W2:Y:S04]  /*1c200*/  LDL.LU R7, [R1+0x5c] ;  /* 0x00005c0001077983 */ /* 0x000ea80000300800 */
[----:B---3--:R-:W0:Y:S04]  /*1c210*/  LDSM.16.MT88.4 R16, [R28+0x3800] ;  /* 0x003800001c10783b */ /* 0x008e280000004200 */
[----:B------:R-:W-:Y:S04]  /*1c220*/  STL [R1+0x12d4], R28 ;  /* 0x0012d41c01007387 */ /* 0x000fe80000100800 */
[----:B0-----:R0:W-:Y:S01]  /*1c230*/  STL [R1+0x1280], R19 ;  /* 0x0012801301007387 */ /* 0x0011e20000100800 */
[----:B------:R1:W-:Y:S02]  /*1c240*/  STL [R1+0x1310], R18 ;  /* 0x0013101201007387 */ /* 0x0003e40000100800 */
[----:B------:R3:W-:Y:S02]  /*1c250*/  STL.64 [R1+0x1308], R16 ;  /* 0x0013081001007387 */ /* 0x0007e40000100a00 */
[----:B0-----:R-:W-:-:S02]  /*1c260*/  IMAD.MOV.U32 R19, RZ, RZ, R11 ;  /* 0x000000ffff137224 */ /* 0x001fc400078e000b */
[----:B-1----:R-:W-:Y:S02]  /*1c270*/  IMAD.MOV.U32 R18, RZ, RZ, R10 ;  /* 0x000000ffff127224 */ /* 0x002fe400078e000a */
[----:B---3--:R-:W-:Y:S02]  /*1c280*/  IMAD.MOV.U32 R16, RZ, RZ, R8 ;  /* 0x000000ffff107224 */ /* 0x008fe400078e0008 */
[----:B------:R-:W-:Y:S01]  /*1c290*/  IMAD.MOV.U32 R17, RZ, RZ, R9 ;  /* 0x000000ffff117224 */ /* 0x000fe200078e0009 */
[----:B------:R-:W2:Y:S01]  /*1c2a0*/  LDL.LU R8, [R1+0x136c] ;  /* 0x00136c0001087983 */ /* 0x000ea20000300800 */
[----:B------:R-:W2:Y:S02]  /*1c2b0*/  LDL.LU R9, [R1+0x1368] ;  /* 0x0013680001097983 */ /* 0x000ea40000300800 */
[----:B------:R-:W2:Y:S02]  /*1c2c0*/  LDL.LU R10, [R1+0x1364] ;  /* 0x00136400010a7983 */ /* 0x000ea40000300800 */
[----:B------:R-:W2:Y:S01]  /*1c2d0*/  LDL.LU R11, [R1+0x1360] ;  /* 0x00136000010b7983 */ /* 0x000ea20000300800 */
[----:B------:R-:W-:Y:S01]  /*1c2e0*/  STL.64 [R1+0x1330], R18 ;  /* 0x0013301201007387 */ /* 0x000fe20000100a00 */
[----:B------:R0:W-:Y:S03]  /*1c2f0*/  STL.64 [R1+0x1328], R16 ;  /* 0x0013281001007387 */ /* 0x0001e60000100a00 */
[----:B0-----:R-:W3:Y:S01]  /*1c300*/  LDL.LU R16, [R1+0x10] ;  /* 0x0000100001107983 */ /* 0x001ee20000300800 */
[----:B------:R-:W-:-:S02]  /*1c310*/  IMAD.MOV.U32 R18, RZ, RZ, R2 ;  /* 0x000000ffff127224 */ /* 0x000fc400078e0002 */
[----:B------:R-:W-:Y:S02]  /*1c320*/  IMAD.MOV.U32 R19, RZ, RZ, R0 ;  /* 0x000000ffff137224 */ /* 0x000fe400078e0000 */
[----:B------:R-:W-:-:S03]  /*1c330*/  IMAD.MOV.U32 R17, RZ, RZ, R3 ;  /* 0x000000ffff117224 */ /* 0x000fc600078e0003 */
[----:B------:R-:W-:Y:S01]  /*1c340*/  STL.64 [R1+0x1348], R18 ;  /* 0x0013481201007387 */ /* 0x000fe20000100a00 */
[C---:B--2---:R-:W-:Y:S08]  /*1c350*/  HMMA.16816.F32 R4, R8.reuse, R20, R4 ;  /* 0x000000140804723c */ /* 0x044ff00000001804 */
[----:B------:R-:W-:Y:S01]  /*1c360*/  HMMA.16816.F32 R12, R8, R24, R12 ;  /* 0x00000018080c723c */ /* 0x000fe2000000180c */
[----:B---3--:R0:W-:Y:S04]  /*1c370*/  STL.64 [R1+0x1340], R16 ;  /* 0x0013401001007387 */ /* 0x0081e80000100a00 */
[----:B0-----:R-:W2:Y:S10]  /*1c380*/  LDL.LU.64 R16, [R1+0xa0] ;  /* 0x0000a00001107983 */ /* 0x001eb40000300a00 */
[----:B------:R-:W-:Y:S02]  /*1c390*/  STL.64 [R1+0x50], R4 ;  /* 0x0000500401007387 */ /* 0x000fe40000100a00 */
[----:B------:R0:W-:Y:S07]  /*1c3a0*/  STL.64 [R1+0x58], R6 ;  /* 0x0000580601007387 */ /* 0x0001ee0000100a00 */
[----:B------:R-:W-:-:S02]  /*1c3b0*/  IMAD.MOV.U32 R3, RZ, RZ, R12 ;  /* 0x000000ffff037224 */ /* 0x000fc400078e000c */
[----:B------:R-:W-:Y:S02]  /*1c3c0*/  IMAD.MOV.U32 R29, RZ, RZ, R13 ;  /* 0x000000ffff1d7224 */ /* 0x000fe400078e000d */
[----:B0-----:R-:W-:Y:S02]  /*1c3d0*/  IMAD.MOV.U32 R6, RZ, RZ, R14 ;  /* 0x000000ffff067224 */ /* 0x001fe400078e000e */
[----:B------:R-:W-:Y:S02]  /*1c3e0*/  IMAD.MOV.U32 R7, RZ, RZ, R15 ;  /* 0x000000ffff077224 */ /* 0x000fe400078e000f */
[----:B------:R-:W2:Y:S01]  /*1c3f0*/  LDL.LU.64 R14, [R1+0x1358] ;  /* 0x00135800010e7983 */ /* 0x000ea20000300a00 */
[----:B------:R-:W2:Y:S02]  /*1c400*/  LDL.LU.64 R12, [R1+0x1350] ;  /* 0x00135000010c7983 */ /* 0x000ea40000300a00 */
[----:B------:R-:W3:Y:S01]  /*1c410*/  LDL.LU.64 R18, [R1+0x1348] ;  /* 0x0013480001127983 */ /* 0x000ee20000300a00 */
[----:B--2---:R-:W-:Y:S01]  /*1c420*/  HMMA.16816.F32 R12, R8, R16, R12 ;  /* 0x00000010080c723c */ /* 0x004fe2000000180c */
[----:B------:R-:W-:-:S02]  /*1c430*/  IMAD.MOV.U32 R2, RZ, RZ, R16 ;  /* 0x000000ffff027224 */ /* 0x000fc400078e0010 */
[----:B------:R-:W-:Y:S02]  /*1c440*/  IMAD.MOV.U32 R0, RZ, RZ, R17 ;  /* 0x000000ffff007224 */ /* 0x000fe400078e0011 */
[----:B------:R-:W3:Y:S11]  /*1c450*/  LDL.LU.64 R16, [R1+0x1340] ;  /* 0x0013400001107983 */ /* 0x000ef60000300a00 */
[----:B------:R-:W-:Y:S07]  /*1c460*/  @!UPT UIADD3 URZ, URZ, URZ, URZ ;  /* 0x0000003f3f3ff290 */ /* 0x000fee000fffe03f */
[----:B------:R0:W-:Y:S01]  /*1c470*/  STL [R1+0x40], R12 ;  /* 0x0000400c01007387 */ /* 0x0001e20000100800 */
[----:B------:R-:W-:-:S03]  /*1c480*/  IMAD.MOV.U32 R28, RZ, RZ, R13 ;  /* 0x000000ffff1c7224 */ /* 0x000fc600078e000d */
[----:B0-----:R-:W3:Y:S01]  /*1c490*/  LDL.LU.64 R12, [R1+0x1338] ;  /* 0x00133800010c7983 */ /* 0x001ee20000300a00 */
[----:B------:R-:W-:Y:S02]  /*1c4a0*/  IMAD.MOV.U32 R4, RZ, RZ, R14 ;  /* 0x000000ffff047224 */ /* 0x000fe400078e000e */
[----:B------:R-:W-:Y:S01]  /*1c4b0*/  IMAD.MOV.U32 R5, RZ, RZ, R15 ;  /* 0x000000ffff057224 */ /* 0x000fe200078e000f */
[----:B---3--:R-:W-:Y:S01]  /*1c4c0*/  HMMA.16816.F32 R8, R8, R12, R16 ;  /* 0x0000000c0808723c */ /* 0x008fe20000001810 */
[----:B------:R-:W2:Y:S01]  /*1c4d0*/  LDL.LU.64 R18, [R1+0x1330] ;  /* 0x0013300001127983 */ /* 0x000ea20000300a00 */
[----:B------:R-:W2:Y:S02]  /*1c4e0*/  LDL.LU.64 R16, [R1+0x1328] ;  /* 0x0013280001107983 */ /* 0x000ea40000300a00 */
[----:B------:R-:W2:Y:S02]  /*1c4f0*/  LDL.LU.64 R14, [R1+0x1320] ;  /* 0x00132000010e7983 */ /* 0x000ea40000300a00 */
[----:B------:R-:W2:Y:S11]  /*1c500*/  LDL.LU.64 R12, [R1+0x1318] ;  /* 0x00131800010c7983 */ /* 0x000eb60000300a00 */
[----:B------:R-:W-:Y:S06]  /*1c510*/  @!UPT UIADD3 URZ, URZ, URZ, URZ ;  /* 0x0000003f3f3ff290 */ /* 0x000fec000fffe03f */
[----:B------:R0:W-:Y:S01]  /*1c520*/  STL.64 [R1+0x10], R8 ;  /* 0x0000100801007387 */ /* 0x0001e20000100a00 */
[----:B------:R-:W-:Y:S02]  /*1c530*/  STL.64 [R1+0x18], R10 ;  /* 0x0000180a01007387 */ /* 0x000fe40000100a00 */
[----:B0-----:R-:W-:Y:S02]  /*1c540*/  IMAD.MOV.U32 R8, RZ, RZ, R2 ;  /* 0x000000ffff087224 */ /* 0x001fe400078e0002 */
[----:B------:R-:W-:Y:S01]  /*1c550*/  IMAD.MOV.U32 R9, RZ, RZ, R0 ;  /* 0x000000ffff097224 */ /* 0x000fe200078e0000 */
[C---:B--2---:R-:W-:Y:S01]  /*1c560*/  HMMA.16816.F32 R20, R12.reuse, R20, R16 ;  /* 0x000000140c14723c */ /* 0x044fe20000001810 */
[----:B------:R-:W2:Y:S01]  /*1c570*/  LDL.LU R18, [R1+0x1310] ;  /* 0x0013100001127983 */ /* 0x000ea20000300800 */
[----:B------:R-:W3:Y:S11]  /*1c580*/  LDL.LU.64 R16, [R1+0x1308] ;  /* 0x0013080001107983 */ /* 0x000ef60000300a00 */
[----:B------:R-:W-:Y:S10]  /*1c590*/  @!UPT UIADD3 URZ, URZ, URZ, URZ ;  /* 0x0000003f3f3ff290 */ /* 0x000ff4000fffe03f */
[----:B------:R0:W-:Y:S01]  /*1c5a0*/  STL.64 [R1+0x20], R20 ;  /* 0x0000201401007387 */ /* 0x0001e20000100a00 */
[----:B------:R-:W-:Y:S02]  /*1c5b0*/  IMAD.MOV.U32 R2, RZ, RZ, R22 ;  /* 0x000000ffff027224 */ /* 0x000fe400078e0016 */
[----:B------:R-:W-:Y:S02]  /*1c5c0*/  IMAD.MOV.U32 R0, RZ, RZ, R23 ;  /* 0x000000ffff007224 */ /* 0x000fe400078e0017 */
[----:B------:R-:W4:Y:S04]  /*1c5d0*/  LDL.LU.64 R22, [R1+0x1300] ;  /* 0x0013000001167983 */ /* 0x000f280000300a00 */
[----:B0-----:R-:W4:Y:S02]  /*1c5e0*/  LDL.LU.64 R20, [R1+0x12f8] ;  /* 0x0012f80001147983 */ /* 0x001f240000300a00 */
[C---:B----4-:R-:W-:Y:S02]  /*1c5f0*/  HMMA.16816.F32 R24, R12.reuse, R24, R20 ;  /* 0x000000180c18723c */ /* 0x050fe40000001814 */
[----:B------:R-:W4:Y:S01]  /*1c600*/  LDL.LU.64 R22, [R1+0x12f0] ;  /* 0x0012f00001167983 */ /* 0x000f220000300a00 */
[----:B------:R-:W4:Y:S11]  /*1c610*/  LDL.LU.64 R20, [R1+0x12e8] ;  /* 0x0012e80001147983 */ /* 0x000f360000300a00 */
[----:B------:R-:W-:Y:S09]  /*1c620*/  @!UPT UIADD3 URZ, URZ, URZ, URZ ;  /* 0x0000003f3f3ff290 */ /* 0x000ff2000fffe03f */
[----:B------:R-:W-:Y:S01]  /*1c630*/  STL [R1+0x4], R25 ;  /* 0x0000041901007387 */ /* 0x000fe20000100800 */
[----:B------:R0:W-:Y:S02]  /*1c640*/  STL.64 [R1+0x8], R26 ;  /* 0x0000081a01007387 */ /* 0x0001e40000100a00 */
[----:B------:R-:W-:Y:S01]  /*1c650*/  IMAD.MOV.U32 R19, RZ, RZ, R24 ;  /* 0x000000ffff137224 */ /* 0x000fe200078e0018 */
[----:B0-----:R-:W4:Y:S01]  /*1c660*/  LDL.LU.64 R26, [R1+0x12e0] ;  /* 0x0012e000011a7983 */ /* 0x001f220000300a00 */
[----:B------:R-:W4:Y:S03]  /*1c670*/  LDL.LU.64 R24, [R1+0x12d8] ;  /* 0x0012d80001187983 */ /* 0x000f260000300a00 */
[----:B--2---:R-:W-:Y:S02]  /*1c680*/  STL.64 [R1+0x1290], R18 ;  /* 0x0012901201007387 */ /* 0x004fe40000100a00 */
[----:B---3--:R0:W-:Y:S02]  /*1c690*/  STL.64 [R1+0x1288], R16 ;  /* 0x0012881001007387 */ /* 0x0081e40000100a00 */
[----:B0-----:R-:W2:Y:S01]  /*1c6a0*/  LDL.LU.64 R16, [R1+0xc0] ;  /* 0x0000c00001107983 */ /* 0x001ea20000300a00 */
[----:B------:R-:W3:Y:S01]  /*1c6b0*/  LDL.LU.64 R18, [R1+0xc8] ;  /* 0x0000c80001127983 */ /* 0x000ee20000300a00 */
[C---:B----4-:R-:W-:Y:S11]  /*1c6c0*/  HMMA.16816.F32 R24, R12.reuse, R8, R24 ;  /* 0x000000080c18723c */ /* 0x050ff60000001818 */
[----:B------:R-:W-:Y:S11]  /*1c6d0*/  @!UPT UIADD3 URZ, URZ, URZ, URZ ;  /* 0x0000003f3f3ff290 */ /* 0x000ff6000fffe03f */
[----:B------:R-:W-:Y:S01]  /*1c6e0*/  @!UPT UIADD3 URZ, URZ, URZ, URZ ;  /* 0x0000003f3f3ff290 */ /* 0x000fe2000fffe03f */
[----:B------:R0:W-:Y:S01]  /*1c6f0*/  STL.64 [R1+0x1268], R26 ;  /* 0x0012681a01007387 */ /* 0x0001e20000100a00 */
[----:B------:R-:W-:Y:S03]  /*1c700*/  STL.64 [R1+0x1260], R24 ;  /* 0x0012601801007387 */ /* 0x000fe60000100a00 */
[----:B0-----:R-:W4:Y:S01]  /*1c710*/  LDL.LU R26, [R1+0x98] ;  /* 0x00009800011a7983 */ /* 0x001f220000300800 */
[----:B------:R-:W4:Y:S01]  /*1c720*/  LDL.LU R27, [R1+0x9c] ;  /* 0x00009c00011b7983 */ /* 0x000f220000300800 */
[----:B--2---:R-:W-:Y:S02]  /*1c730*/  HMMA.16816.F32 R20, R12, R16, R20 ;  /* 0x000000100c14723c */ /* 0x004fe40000001814 */
[----:B----4-:R0:W-:Y:S04]  /*1c740*/  STL.64 [R1+0x12b0], R26 ;  /* 0x0012b01a01007387 */ /* 0x0101e80000100a00 */
[----:B0-----:R-:W2:Y:S01]  /*1c750*/  LDL.LU.64 R26, [R1+0x78] ;  /* 0x00007800011a7983 */ /* 0x001ea20000300a00 */
[----:B---3--:R0:W-:Y:S02]  /*1c760*/  STL.64 [R1+0x1298], R18 ;  /* 0x0012981201007387 */ /* 0x0081e40000100a00 */
[----:B------:R-:W3:Y:S02]  /*1c770*/  LDL.LU R16, [R1+0x40] ;  /* 0x0000400001107983 */ /* 0x000ee40000300800 */
[----:B------:R-:W-:-:S02]  /*1c780*/  IMAD.MOV.U32 R17, RZ, RZ, R28 ;  /* 0x000000ffff117224 */ /* 0x000fc400078e001c */
[----:B------:R-:W4:Y:S01]  /*1c790*/  LDL.LU R28, [R1+0x12d4] ;  /* 0x0012d400011c7983 */ /* 0x000f220000300800 */
[----:B0-----:R-:W-:Y:S02]  /*1c7a0*/  IMAD.MOV.U32 R18, RZ, RZ, R4 ;  /* 0x000000ffff127224 */ /* 0x001fe400078e0004 */
[----:B------:R-:W-:Y:S01]  /*1c7b0*/  IMAD.MOV.U32 R19, RZ, RZ, R5 ;  /* 0x000000ffff137224 */ /* 0x000fe200078e0005 */
[----:B------:R-:W2:Y:S01]  /*1c7c0*/  LDL.LU R4, [R1+0x12d0] ;  /* 0x0012d00001047983 */ /* 0x000ea20000300800 */
[----:B------:R-:W2:Y:S03]  /*1c7d0*/  LDL.LU R5, [R1+0x12cc] ;  /* 0x0012cc0001057983 */ /* 0x000ea60000300800 */
[----:B------:R-:W-:Y:S04]  /*1c7e0*/  STL.64 [R1+0x12a8], R18 ;  /* 0x0012a81201007387 */ /* 0x000fe80000100a00 */
[----:B---3--:R0:W-:Y:S02]  /*1c7f0*/  STL.64 [R1+0x12a0], R16 ;  /* 0x0012a01001007387 */ /* 0x0081e40000100a00 */
[----:B0-----:R-:W-:-:S02]  /*1c800*/  IMAD.MOV.U32 R16, RZ, RZ, R3 ;  /* 0x000000ffff107224 */ /* 0x001fc400078e0003 */
[----:B------:R-:W3:Y:S01]  /*1c810*/  LDL.LU R3, [R1+0x12c8] ;  /* 0x0012c80001037983 */ /* 0x000ee20000300800 */
[----:B------:R-:W-:Y:S02]  /*1c820*/  IMAD.MOV.U32 R17, RZ, RZ, R29 ;  /* 0x000000ffff117224 */ /* 0x000fe400078e001d */
[----:B------:R-:W2:Y:S02]  /*1c830*/  LDL.LU R29, [R1+0x12c4] ;  /* 0x0012c400011d7983 */ /* 0x000ea40000300800 */
[----:B------:R-:W-:Y:S02]  /*1c840*/  IMAD.MOV.U32 R18, RZ, RZ, R6 ;  /* 0x000000ffff127224 */ /* 0x000fe400078e0006 */
[----:B------:R-:W-:Y:S01]  /*1c850*/  IMAD.MOV.U32 R19, RZ, RZ, R7 ;  /* 0x000000ffff137224 */ /* 0x000fe200078e0007 */
[----:B------:R-:W4:Y:S01]  /*1c860*/  LDL.LU R6, [R1+0x12c0] ;  /* 0x0012c00001067983 */ /* 0x000f220000300800 */
[----:B------:R-:W4:Y:S02]  /*1c870*/  LDL.LU R7, [R1+0x12bc] ;  /* 0x0012bc0001077983 */ /* 0x000f240000300800 */
[----:B------:R0:W-:Y:S02]  /*1c880*/  STL.64 [R1+0x1258], R22 ;  /* 0x0012581601007387 */ /* 0x0001e40000100a00 */
[----:B------:R-:W-:Y:S01]  /*1c890*/  STL.64 [R1+0x1250], R20 ;  /* 0x0012501401007387 */ /* 0x000fe20000100a00 */
[----:B0-----:R-:W4:Y:S01]  /*1c8a0*/  LDL.LU R22, [R1+0xa8] ;  /* 0x0000a80001167983 */ /* 0x001f220000300800 */
[----:B---3--:R-:W-:-:S03]  /*1c8b0*/  IMAD.MOV.U32 R23, RZ, RZ, R3 ;  /* 0x000000ffff177224 */ /* 0x008fc600078e0003 */
[----:B------:R-:W3:Y:S04]  /*1c8c0*/  LDL.LU R3, [R1+0x12b8] ;  /* 0x0012b80001037983 */ /* 0x000ee80000300800 */
[----:B--2---:R-:W0:Y:S04]  /*1c8d0*/  LDSM.16.MT88.4 R8, [R29+0x4000] ;  /* 0x004000001d08783b */ /* 0x004e280000004200 */
[----:B0-----:R0:W-:Y:S01]  /*1c8e0*/  STL [R1+0x1248], R8 ;  /* 0x0012480801007387 */ /* 0x0011e20000100800 */
[----:B------:R1:W-:Y:S02]  /*1c8f0*/  STL [R1+0x1244], R9 ;  /* 0x0012440901007387 */ /* 0x0003e40000100800 */
[----:B------:R2:W-:Y:S02]  /*1c900*/  STL [R1+0x1240], R10 ;  /* 0x0012400a01007387 */ /* 0x0005e40000100800 */
[----:B------:R4:W-:Y:S01]  /*1c910*/  STL [R1+0x123c], R11 ;  /* 0x00123c0b01007387 */ /* 0x0009e20000100800 */
[----:B0-----:R-:W3:Y:S01]  /*1c920*/  LDL.LU R8, [R1+0x50] ;  /* 0x0000500001087983 */ /* 0x001ee20000300800 */
[----:B-1----:R-:W3:Y:S02]  /*1c930*/  LDL.LU R9, [R1+0x54] ;  /* 0x0000540001097983 */ /* 0x002ee40000300800 */
[----:B--2---:R-:W2:Y:S02]  /*1c940*/  LDL.LU R10, [R1+0x58] ;  /* 0x00005800010a7983 */ /* 0x004ea40000300800 */
[----:B----4-:R-:W2:Y:S01]  /*1c950*/  LDL.LU R11, [R1+0x5c] ;  /* 0x00005c00010b7983 */ /* 0x010ea20000300800 */
[----:B------:R-:W-:Y:S04]  /*1c960*/  STL [R1+0x1238], R29 ;  /* 0x0012381d01007387 */ /* 0x000fe80000100800 */
        /* <DEDUP_REMOVED lines=9> */
[----:B------:R-:W0:Y:S04]  /*1ca00*/  LDSM.16.M88.4 R12, [R3+0xe100] ;  /* 0x00e10000030c783b */ /* 0x000e280000000200 */
[----:B------:R1:W-:Y:S01]  /*1ca10*/  STL [R1+0x10b0], R3 ;  /* 0x0010b00301007387 */ /* 0x0003e20000100800 */
[----:B--2---:R-:W-:Y:S01]  /*1ca20*/  HMMA.16816.F32 R8, R4, R26, R8 ;  /* 0x0000001a0408723c */ /* 0x004fe20000001808 */
[----:B0-----:R-:W-:Y:S01]  /*1ca30*/  STL.64 [R1+0x100], R12 ;  /* 0x0001000c01007387 */ /* 0x001fe20000100a00 */
[----:B------:R-:W-:Y:S02]  /*1ca40*/  STL.64 [R1+0x108], R14 ;  /* 0x0001080e01007387 */ /* 0x000fe40000100a00 */
[----:B------:R-:W0:Y:S04]  /*1ca50*/  LDSM.16.MT88.4 R12, [R28+0x4000] ;  /* 0x004000001c0c783b */ /* 0x000e280000004200 */
[----:B------:R-:W-:Y:S02]  /*1ca60*/  STL [R1+0x124c], R28 ;  /* 0x00124c1c01007387 */ /* 0x000fe40000100800 */
[----:B-1----:R-:W-:Y:S01]  /*1ca70*/  IMAD.MOV.U32 R3, RZ, RZ, R27 ;  /* 0x000000ffff037224 */ /* 0x002fe200078e001b */
[----:B0-----:R-:W-:Y:S01]  /*1ca80*/  STL.64 [R1+0x1208], R14 ;  /* 0x0012080e01007387 */ /* 0x001fe20000100a00 */
[----:B------:R0:W-:Y:S03]  /*1ca90*/  STL.64 [R1+0x1200], R12 ;  /* 0x0012000c01007387 */ /* 0x0001e60000100a00 */
[----:B0-----:R-:W2:Y:S01]  /*1caa0*/  LDL.LU R12, [R1+0x10] ;  /* 0x00001000010c7983 */ /* 0x001ea20000300800 */
[----:B------:R-:W2:Y:S02]  /*1cab0*/  LDL.LU R13, [R1+0x14] ;  /* 0x00001400010d7983 */ /* 0x000ea40000300800 */
[----:B------:R-:W2:Y:S02]  /*1cac0*/  LDL.LU R14, [R1+0x18] ;  /* 0x00001800010e7983 */ /* 0x000ea40000300800 */
[----:B------:R-:W2:Y:S03]  /*1cad0*/  LDL.LU R15, [R1+0x1c] ;  /* 0x00001c00010f7983 */ /* 0x000ea60000300800 */
[----:B------:R0:W-:Y:S01]  /*1cae0*/  STL.64 [R1+0x60], R8 ;  /* 0x0000600801007387 */ /* 0x0001e20000100a00 */
[----:B------:R1:W-:Y:S02]  /*1caf0*/  STL.64 [R1+0x68], R10 ;  /* 0x0000680a01007387 */ /* 0x0003e40000100a00 */
[----:B0-----:R-:W-:-:S02]  /*1cb00*/  IMAD.MOV.U32 R8, RZ, RZ, R26 ;  /* 0x000000ffff087224 */ /* 0x001fc400078e001a */
[----:B------:R-:W3:Y:S02]  /*1cb10*/  LDL.LU.64 R26, [R1+0x12b0] ;  /* 0x0012b000011a7983 */ /* 0x000ee40000300a00 */
[C---:B---3--:R-:W-:Y:S11]  /*1cb20*/  HMMA.16816.F32 R16, R4.reuse, R26, R16 ;  /* 0x0000001a0410723c */ /* 0x048ff60000001810 */
[----:B------:R-:W-:Y:S11]  /*1cb30*/  @!UPT UIADD3 URZ, URZ, URZ, URZ ;  /* 0x0000003f3f3ff290 */ /* 0x000ff6000fffe03f */
[----:B------:R-:W-:Y:S02]  /*1cb40*/  @!UPT UIADD3 URZ, URZ, URZ, URZ ;  /* 0x0000003f3f3ff290 */ /* 0x000fe4000fffe03f */
[----:B-1----:R-:W-:Y:S02]  /*1cb50*/  IMAD.MOV.U32 R11, RZ, RZ, R18 ;  /* 0x000000ffff0b7224 */ /* 0x002fe400078e0012 */
[----:B------:R-:W-:Y:S02]  /*1cb60*/  IMAD.MOV.U32 R29, RZ, RZ, R19 ;  /* 0x000000ffff1d7224 */ /* 0x000fe400078e0013 */
[----:B------:R-:W-:Y:S02]  /*1cb70*/  IMAD.MOV.U32 R9, RZ, RZ, R16 ;  /* 0x000000ffff097224 */ /* 0x000fe400078e0010 */
[----:B------:R-:W-:Y:S01]  /*1cb80*/  IMAD.MOV.U32 R10, RZ, RZ, R17 ;  /* 0x000000ffff0a7224 */ /* 0x000fe200078e0011 */
[----:B------:R-:W3:Y:S01]  /*1cb90*/  LDL.LU.64 R18, [R1+0x12a8] ;  /* 0x0012a80001127983 */ /* 0x000ee20000300a00 */
[----:B------:R-:W3:Y:S02]  /*1cba0*/  LDL.LU.64 R16, [R1+0x12a0] ;  /* 0x0012a00001107983 */ /* 0x000ee40000300a00 */
[----:B------:R0:W-:Y:S02]  /*1cbb0*/  STL.64 [R1+0x1270], R26 ;  /* 0x0012701a01007387 */ /* 0x0001e40000100a00 */
[----:B0-----:R-:W-:Y:S01]  /*1cbc0*/  IMAD.MOV.U32 R26, RZ, RZ, R8 ;  /* 0x000000ffff1a7224 */ /* 0x001fe200078e0008 */
[----:B---3--:R-:W-:Y:S11]  /*1cbd0*/  HMMA.16816.F32 R16, R4, R22, R16 ;  /* 0x000000160410723c */ /* 0x008ff60000001810 */
[----:B------:R-:W-:Y:S11]  /*1cbe0*/  @!UPT UIADD3 URZ, URZ, URZ, URZ ;  /* 0x0000003f3f3ff290 */ /* 0x000ff6000fffe03f */
[----:B------:R-:W-:Y:S01]  /*1cbf0*/  @!UPT UIADD3 URZ, URZ, URZ, URZ ;  /* 0x0000003f3f3ff290 */ /* 0x000fe2000fffe03f */
[----:B------:R-:W-:Y:S01]  /*1cc00*/  STL.64 [R1+0x50], R16 ;  /* 0x0000501001007387 */ /* 0x000fe20000100a00 */
[----:B------:R-:W-:Y:S02]  /*1cc10*/  IMAD.MOV.U32 R28, RZ, RZ, R18 ;  /* 0x000000ffff1c7224 */ /* 0x000fe400078e0012 */
[----:B------:R-:W-:Y:S02]  /*1cc20*/  IMAD.MOV.U32 R8, RZ, RZ, R19 ;  /* 0x000000ffff087224 */ /* 0x000fe400078e0013 */
[----:B------:R-:W2:Y:S01]  /*1cc30*/  LDL.LU.64 R18, [R1+0x1298] ;  /* 0x0012980001127983 */ /* 0x000ea20000300a00 */
[----:B------:R0:W-:Y:S02]  /*1cc40*/  STL.64 [R1+0x1278], R22 ;  /* 0x0012781601007387 */ /* 0x0001e40000100a00 */
[----:B------:R-:W3:Y:S02]  /*1cc50*/  LDL.LU R20, [R1+0x20] ;  /* 0x0000200001147983 */ /* 0x000ee40000300800 */
[----:B------:R-:W3:Y:S02]  /*1cc60*/  LDL.LU R21, [R1+0x24] ;  /* 0x0000240001157983 */ /* 0x000ee40000300800 */
[----:B0-----:R-:W-:-:S02]  /*1cc70*/  IMAD.MOV.U32 R22, RZ, RZ, R2 ;  /* 0x000000ffff167224 */ /* 0x001fc400078e0002 */
[----:B------:R-:W-:Y:S01]  /*1cc80*/  IMAD.MOV.U32 R23, RZ, RZ, R0 ;  /* 0x000000ffff177224 */ /* 0x000fe200078e0000 */
[----:B--2---:R-:W-:Y:S01]  /*1cc90*/  HMMA.16816.F32 R12, R4, R18, R12 ;  /* 0x00000012040c723c */ /* 0x004fe2000000180c */
[----:B------:R-:W-:Y:S02]  /*1cca0*/  IMAD.MOV.U32 R2, RZ, RZ, R18 ;  /* 0x000000ffff027224 */ /* 0x000fe400078e0012 */
[----:B------:R-:W-:Y:S02]  /*1ccb0*/  IMAD.MOV.U32 R0, RZ, RZ, R19 ;  /* 0x000000ffff007224 */ /* 0x000fe400078e0013 */
[----:B------:R-:W2:Y:S01]  /*1ccc0*/  LDL.LU.64 R18, [R1+0x1290] ;  /* 0x0012900001127983 */ /* 0x000ea20000300a00 */
[----:B------:R-:W3:Y:S02]  /*1ccd0*/  LDL.LU.64 R16, [R1+0x1288] ;  /* 0x0012880001107983 */ /* 0x000ee40000300a00 */
[----:B------:R-:W-:Y:S02]  /*1cce0*/  IMAD.MOV.U32 R27, RZ, RZ, R3 ;  /* 0x000000ffff1b7224 */ /* 0x000fe400078e0003 */
[----:B--2---:R-:W-:-:S02]  /*1ccf0*/  IMAD.MOV.U32 R4, RZ, RZ, R19 ;  /* 0x000000ffff047224 */ /* 0x004fc400078e0013 */
[----:B------:R-:W3:Y:S01]  /*1cd00*/  LDL.LU R19, [R1+0x1280] ;  /* 0x0012800001137983 */ /* 0x000ee20000300800 */
[----:B------:R-:W2:Y:S02]  /*1cd10*/  LDL.LU R5, [R1+0x4] ;  /* 0x0000040001057983 */ /* 0x000ea40000300800 */
[----:B------:R-:W2:Y:S02]  /*1cd20*/  LDL.LU R6, [R1+0x8] ;  /* 0x0000080001067983 */ /* 0x000ea40000300800 */
[----:B------:R-:W2:Y:S06]  /*1cd30*/  LDL.LU R7, [R1+0xc] ;  /* 0x00000c0001077983 */ /* 0x000eac0000300800 */
[----:B------:R0:W-:Y:S01]  /*1cd40*/  STL.64 [R1+0x1218], R14 ;  /* 0x0012180e01007387 */ /* 0x0001e20000100a00 */
[----:B------:R-:W-:Y:S02]  /*1cd50*/  STL.64 [R1+0x1210], R12 ;  /* 0x0012100c01007387 */ /* 0x000fe40000100a00 */
[----:B0-----:R-:W-:-:S02]  /*1cd60*/  IMAD.MOV.U32 R14, RZ, RZ, R2 ;  /* 0x000000ffff0e7224 */ /* 0x001fc400078e0002 */
[----:B------:R-:W-:Y:S01]  /*1cd70*/  IMAD.MOV.U32 R15, RZ, RZ, R0 ;  /* 0x000000ffff0f7224 */ /* 0x000fe200078e0000 */
        /* <DEDUP_REMOVED lines=24> */
[----:B------:R-:W3:Y:S03]  /*1cf00*/  LDL.LU R25, [R1+0xe4] ;  /* 0x0000e40001197983 */ /* 0x000ee60000300800 */
[----:B---3--:R0:W-:Y:S04]  /*1cf10*/  STL.64 [R1+0x1230], R24 ;  /* 0x0012301801007387 */ /* 0x0081e80000100a00 */
[----:B0-----:R-:W3:Y:S01]  /*1cf20*/  LDL.LU R24, [R1+0x60] ;  /* 0x0000600001187983 */ /* 0x001ee20000300800 */
[----:B------:R-:W3:Y:S02]  /*1cf30*/  LDL.LU R25, [R1+0x64] ;  /* 0x0000640001197983 */ /* 0x000ee40000300800 */
[----:B------:R-:W3:Y:S02]  /*1cf40*/  LDL.LU R26, [R1+0x68] ;  /* 0x00006800011a7983 */ /* 0x000ee40000300800 */
[----:B------:R-:W3:Y:S01]  /*1cf50*/  LDL.LU R27, [R1+0x6c] ;  /* 0x00006c00011b7983 */ /* 0x000ee20000300800 */
[----:B------:R-:W4:Y:S01]  /*1cf60*/  LDL.LU R12, [R1+0x50] ;  /* 0x00005000010c7983 */ /* 0x000f220000300800 */
[----:B------:R-:W4:Y:S01]  /*1cf70*/  LDL.LU R13, [R1+0x54] ;  /* 0x00005400010d7983 */ /* 0x000f220000300800 */
[----:B--2---:R-:W-:Y:S07]  /*1cf80*/  HMMA.16816.F32 R20, R16, R14, R20 ;  /* 0x0000000e1014723c */ /* 0x004fee0000001814 */
[----:B------:R-:W-:-:S02]  /*1cf90*/  IMAD.MOV.U32 R14, RZ, RZ, R28 ;  /* 0x000000ffff0e7224 */ /* 0x000fc400078e001c */
[----:B------:R-:W-:Y:S01]  /*1cfa0*/  IMAD.MOV.U32 R15, RZ, RZ, R8 ;  /* 0x000000ffff0f7224 */ /* 0x000fe200078e0008 */
[----:B------:R-:W2:Y:S01]  /*1cfb0*/  LDL.LU R28, [R1+0x124c] ;  /* 0x00124c00011c7983 */ /* 0x000ea20000300800 */
[----:B------:R-:W3:Y:S03]  /*1cfc0*/  LDL.LU R8, [R1+0x1248] ;  /* 0x0012480001087983 */ /* 0x000ee60000300800 */
[----:B------:R0:W-:Y:S02]  /*1cfd0*/  STL.64 [R1+0x1228], R14 ;  /* 0x0012280e01007387 */ /* 0x0001e40000100a00 */
[----:B0-----:R-:W-:Y:S02]  /*1cfe0*/  IMAD.MOV.U32 R14, RZ, RZ, R11 ;  /* 0x000000ffff0e7224 */ /* 0x001fe400078e000b */
[----:B------:R-:W-:Y:S01]  /*1cff0*/  IMAD.MOV.U32 R15, RZ, RZ, R29 ;  /* 0x000000ffff0f7224 */ /* 0x000fe200078e001d */
[----:B----4-:R0:W-:Y:S04]  /*1d000*/  STL.64 [R1+0x1220], R12 ;  /* 0x0012200c01007387 */ /* 0x0101e80000100a00 */
[----:B--2---:R-:W-:Y:S01]  /*1d010*/  LDSM.16.MT88.4 R16, [R28+0x4800] ;  /* 0x004800001c10783b */ /* 0x004fe20000004200 */
[----:B0-----:R-:W-:-:S02]  /*1d020*/  IMAD.MOV.U32 R12, RZ, RZ, R9 ;  /* 0x000000ffff0c7224 */ /* 0x001fc400078e0009 */
[----:B------:R-:W-:Y:S01]  /*1d030*/  IMAD.MOV.U32 R13, RZ, RZ, R10 ;  /* 0x000000ffff0d7224 */ /* 0x000fe200078e000a */
[----:B------:R-:W3:Y:S01]  /*1d040*/  LDL.LU R9, [R1+0x1244] ;  /* 0x0012440001097983 */ /* 0x000ee20000300800 */
[----:B------:R-:W3:Y:S02]  /*1d050*/  LDL.LU R10, [R1+0x1240] ;  /* 0x00124000010a7983 */ /* 0x000ee40000300800 */
[----:B------:R-:W3:Y:S02]  /*1d060*/  LDL.LU R11, [R1+0x123c] ;  /* 0x00123c00010b7983 */ /* 0x000ee40000300800 */
[----:B------:R-:W2:Y:S01]  /*1d070*/  LDL.LU R29, [R1+0x1238] ;  /* 0x00123800011d7983 */ /* 0x000ea20000300800 */
[----:B------:R0:W-:Y:S01]  /*1d080*/  STL.64 [R1+0x11e0], R22 ;  /* 0x0011e01601007387 */ /* 0x0001e20000100a00 */
[----:B------:R1:W-:Y:S02]  /*1d090*/  STL.64 [R1+0x11d8], R20 ;  /* 0x0011d81401007387 */ /* 0x0003e40000100a00 */
[----:B0-----:R-:W-:-:S02]  /*1d0a0*/  IMAD.MOV.U32 R22, RZ, RZ, R5 ;  /* 0x000000ffff167224 */ /* 0x001fc400078e0005 */
[----:B------:R-:W-:Y:S02]  /*1d0b0*/  IMAD.MOV.U32 R23, RZ, RZ, R4 ;  /* 0x000000ffff177224 */ /* 0x000fe400078e0004 */
[----:B-1----:R-:W-:Y:S02]  /*1d0c0*/  IMAD.MOV.U32 R20, RZ, RZ, R7 ;  /* 0x000000ffff147224 */ /* 0x002fe400078e0007 */
[----:B------:R-:W-:Y:S01]  /*1d0d0*/  IMAD.MOV.U32 R21, RZ, RZ, R6 ;  /* 0x000000ffff157224 */ /* 0x000fe200078e0006 */
[----:B------:R-:W-:Y:S04]  /*1d0e0*/  STL.64 [R1+0x11f0], R22 ;  /* 0x0011f01601007387 */ /* 0x000fe80000100a00 */
[----:B------:R0:W-:Y:S02]  /*1d0f0*/  STL.64 [R1+0x11e8], R20 ;  /* 0x0011e81401007387 */ /* 0x0001e40000100a00 */
[----:B0-----:R-:W3:Y:S01]  /*1d100*/  LDL.LU R20, [R1+0x80] ;  /* 0x0000800001147983 */ /* 0x001ee20000300800 */
[----:B------:R-:W3:Y:S03]  /*1d110*/  LDL.LU R21, [R1+0x84] ;  /* 0x0000840001157983 */ /* 0x000ee60000300800 */
[----:B--2---:R-:W0:Y:S04]  /*1d120*/  LDSM.16.MT88.4 R4, [R29+0x4800] ;  /* 0x004800001d04783b */ /* 0x004e280000004200 */
[----:B------:R-:W-:Y:S01]  /*1d130*/  STL [R1+0x11c4], R29 ;  /* 0x0011c41d01007387 */ /* 0x000fe20000100800 */
[C---:B---3--:R-:W-:Y:S03]  /*1d140*/  HMMA.16816.F32 R24, R8.reuse, R20, R24 ;  /* 0x000000140818723c */ /* 0x048fe60000001818 */
[----:B0-----:R-:W-:Y:S01]  /*1d150*/  STL [R1+0x11bc], R4 ;  /* 0x0011bc0401007387 */ /* 0x001fe20000100800 */
[----:B------:R0:W-:Y:S02]  /*1d160*/  STL [R1+0x11b8], R5 ;  /* 0x0011b80501007387 */ /* 0x0001e40000100800 */
[----:B------:R-:W-:Y:S02]  /*1d170*/  STL [R1+0x11b4], R6 ;  /* 0x0011b40601007387 */ /* 0x000fe40000100800 */
[----:B------:R-:W-:Y:S01]  /*1d180*/  STL [R1+0x11b0], R7 ;  /* 0x0011b00701007387 */ /* 0x000fe20000100800 */
[----:B0-----:R-:W2:Y:S01]  /*1d190*/  LDL.LU.64 R4, [R1+0xf0] ;  /* 0x0000f00001047983 */ /* 0x001ea20000300a00 */
[----:B------:R-:W-:Y:S02]  /*1d1a0*/  STL [R1+0x11c0], R28 ;  /* 0x0011c01c01007387 */ /* 0x000fe40000100800 */
[----:B------:R-:W-:Y:S02]  /*1d1b0*/  STL.64 [R1+0x1190], R18 ;  /* 0x0011901201007387 */ /* 0x000fe40000100a00 */
[----:B------:R0:W-:Y:S02]  /*1d1c0*/  STL.64 [R1+0x1188], R16 ;  /* 0x0011881001007387 */ /* 0x0001e40000100a00 */
[----:B0-----:R-:W3:Y:S01]  /*1d1d0*/  LDL.LU.64 R16, [R1+0x100] ;  /* 0x0001000001107983 */ /* 0x001ee20000300a00 */
[----:B------:R-:W4:Y:S06]  /*1d1e0*/  LDL.LU.64 R18, [R1+0x108] ;  /* 0x0001080001127983 */ /* 0x000f2c0000300a00 */
[----:B------:R0:W-:Y:S02]  /*1d1f0*/  STL.64 [R1+0x60], R24 ;  /* 0x0000601801007387 */ /* 0x0001e40000100a00 */
[----:B------:R-:W-:Y:S01]  /*1d200*/  STL.64 [R1+0x68], R26 ;  /* 0x0000681a01007387 */ /* 0x000fe20000100a00 */
[----:B0-----:R-:W2:Y:S02]  /*1d210*/  LDL.LU.64 R24, [R1+0x1230] ;  /* 0x0012300001187983 */ /* 0x001ea40000300a00 */
[----:B--2---:R-:W-:Y:S11]  /*1d220*/  HMMA.16816.F32 R12, R8, R24, R12 ;  /* 0x00000018080c723c */ /* 0x004ff6000000180c */
[----:B------:R-:W-:Y:S11]  /*1d230*/  @!UPT UIADD3 URZ, URZ, URZ, URZ ;  /* 0x0000003f3f3ff290 */ /* 0x000ff6000fffe03f */
[----:B------:R-:W-:Y:S01]  /*1d240*/  @!UPT UIADD3 URZ, URZ, URZ, URZ ;  /* 0x0000003f3f3ff290 */ /* 0x000fe2000fffe03f */
[----:B------:R0:W-:Y:S01]  /*1d250*/  STL.64 [R1+0x40], R12 ;  /* 0x0000400c01007387 */ /* 0x0001e20000100a00 */
[----:B------:R-:W-:Y:S02]  /*1d260*/  IMAD.MOV.U32 R29, RZ, RZ, R14 ;  /* 0x000000ffff1d7224 */ /* 0x000fe400078e000e */
[----:B------:R-:W-:Y:S02]  /*1d270*/  IMAD.MOV.U32 R28, RZ, RZ, R15 ;  /* 0x000000ffff1c7224 */ /* 0x000fe400078e000f */
[----:B------:R-:W2:Y:S04]  /*1d280*/  LDL.LU.64 R14, [R1+0x1228] ;  /* 0x00122800010e7983 */ /* 0x000ea80000300a00 */
[----:B0-----:R-:W2:Y:S01]  /*1d290*/  LDL.LU.64 R12, [R1+0x1220] ;  /* 0x00122000010c7983 */ /* 0x001ea20000300a00 */
[----:B------:R0:W-:Y:S02]  /*1d2a0*/  STL.64 [R1+0x11f8], R24 ;  /* 0x0011f81801007387 */ /* 0x0001e40000100a00 */
[----:B------:R-:W-:-:S02]  /*1d2b0*/  IMAD.MOV.U32 R26, RZ, RZ, R2 ;  /* 0x000000ffff1a7224 */ /* 0x000fc400078e0002 */
[----:B------:R-:W-:Y:S02]  /*1d2c0*/  IMAD.MOV.U32 R27, RZ, RZ, R0 ;  /* 0x000000ffff1b7224 */ /* 0x000fe400078e0000 */
[----:B------:R-:W-:Y:S02]  /*1d2d0*/  IMAD.MOV.U32 R2, RZ, RZ, R4 ;  /* 0x000000ffff027224 */ /* 0x000fe400078e0004 */
[----:B------:R-:W-:Y:S01]  /*1d2e0*/  IMAD.MOV.U32 R0, RZ, RZ, R5 ;  /* 0x000000ffff007224 */ /* 0x000fe200078e0005 */
[----:B0-----:R-:W3:Y:S01]  /*1d2f0*/  LDL.LU R24, [R1+0x20] ;  /* 0x0000200001187983 */ /* 0x001ee20000300800 */
        /* <DEDUP_REMOVED lines=9> */
[----:B------:R-:W-:Y:S01]  /*1d390*/  IMAD.MOV.U32 R25, RZ, RZ, R3 ;  /* 0x000000ffff197224 */ /* 0x000fe200078e0003 */
[----:B---3--:R-:W-:Y:S01]  /*1d3a0*/  HMMA.16816.F32 R8, R8, R16, R12 ;  /* 0x000000100808723c */ /* 0x008fe2000000180c */
[----:B------:R-:W2:Y:S01]  /*1d3b0*/  LDL.LU.64 R14, [R1+0x1208] ;  /* 0x00120800010e7983 */ /* 0x000ea20000300a00 */
[----:B------:R-:W2:Y:S11]  /*1d3c0*/  LDL.LU.64 R12, [R1+0x1200] ;  /* 0x00120000010c7983 */ /* 0x000eb60000300a00 */
[----:B------:R-:W-:Y:S10]  /*1d3d0*/  @!UPT UIADD3 URZ, URZ, URZ, URZ ;  /* 0x0000003f3f3ff290 */ /* 0x000ff4000fffe03f */
[----:B------:R-:W-:Y:S01]  /*1d3e0*/  STL.64 [R1+0x10], R8 ;  /* 0x0000100801007387 */ /* 0x000fe20000100a00 */
[----:B------:R-:W-:Y:S01]  /*1d3f0*/  STL.64 [R1+0x18], R10 ;  /* 0x0000180a01007387 */ /* 0x000fe20000100a00 */
[C---:B--2---:R-:W-:Y:S02]  /*1d400*/  HMMA.16816.F32 R20, R12.reuse, R20, R24 ;  /* 0x000000140c14723c */ /* 0x044fe40000001818 */
[----:B------:R-:W2:Y:S11]  /*1d410*/  LDL.LU.64 R24, [R1+0x11f8] ;  /* 0x0011f80001187983 */ /* 0x000eb60000300a00 */
[----:B------:R-:W-:Y:S10]  /*1d420*/  @!UPT UIADD3 URZ, URZ, URZ, URZ ;  /* 0x0000003f3f3ff290 */ /* 0x000ff4000fffe03f */
[----:B------:R-:W-:Y:S01]  /*1d430*/  STL.64 [R1+0x30], R20 ;  /* 0x0000301401007387 */ /* 0x000fe20000100a00 */
[----:B------:R0:W-:Y:S03]  /*1d440*/  STL.64 [R1+0x38], R22 ;  /* 0x0000381601007387 */ /* 0x0001e60000100a00 */
[----:B0-----:R-:W2:Y:S01]  /*1d450*/  LDL.LU.64 R22, [R1+0x11f0] ;  /* 0x0011f00001167983 */ /* 0x001ea20000300a00 */
[----:B------:R-:W2:Y:S02]  /*1d460*/  LDL.LU.64 R20, [R1+0x11e8] ;  /* 0x0011e80001147983 */ /* 0x000ea40000300a00 */
[----:B------:R-:W-:Y:S02]  /*1d470*/  IMAD.MOV.U32 R8, RZ, RZ, R2 ;  /* 0x000000ffff087224 */ /* 0x000fe400078e0002 */
[----:B------:R-:W-:Y:S01]  /*1d480*/  IMAD.MOV.U32 R9, RZ, RZ, R0 ;  /* 0x000000ffff097224 */ /* 0x000fe200078e0000 */
[C---:B--2---:R-:W-:Y:S01]  /*1d490*/  HMMA.16816.F32 R24, R12.reuse, R24, R20 ;  /* 0x000000180c18723c */ /* 0x044fe20000001814 */
[----:B------:R-:W2:Y:S01]  /*1d4a0*/  LDL.LU.64 R22, [R1+0x11e0] ;  /* 0x0011e00001167983 */ /* 0x000ea20000300a00 */
[----:B------:R-:W2:Y:S11]  /*1d4b0*/  LDL.LU.64 R20, [R1+0x11d8] ;  /* 0x0011d80001147983 */ /* 0x000eb60000300a00 */
[----:B------:R-:W-:Y:S10]  /*1d4c0*/  @!UPT UIADD3 URZ, URZ, URZ, URZ ;  /* 0x0000003f3f3ff290 */ /* 0x000ff4000fffe03f */
[----:B------:R0:W-:Y:S01]  /*1d4d0*/  STL [R1], R24 ;  /* 0x0000001801007387 */ /* 0x0001e20000100800 */
[----:B------:R-:W-:Y:S02]  /*1d4e0*/  IMAD.MOV.U32 R2, RZ, RZ, R26 ;  /* 0x000000ffff027224 */ /* 0x000fe400078e001a */
[----:B------:R-:W-:Y:S02]  /*1d4f0*/  IMAD.MOV.U32 R0, RZ, RZ, R27 ;  /* 0x000000ffff007224 */ /* 0x000fe400078e001b */
[----:B------:R-:W-:Y:S01]  /*1d500*/  IMAD.MOV.U32 R3, RZ, RZ, R25 ;  /* 0x000000ffff037224 */ /* 0x000fe200078e0019 */
[----:B------:R-:W3:Y:S04]  /*1d510*/  LDL.LU.64 R26, [R1+0x11d0] ;  /* 0x0011d000011a7983 */ /* 0x000ee80000300a00 */
[----:B0-----:R-:W3:Y:S01]  /*1d520*/  LDL.LU.64 R24, [R1+0x11c8] ;  /* 0x0011c80001187983 */ /* 0x001ee20000300a00 */
[C---:B--2---:R-:W-:Y:S08]  /*1d530*/  HMMA.16816.F32 R20, R12.reuse, R16, R20 ;  /* 0x000000100c14723c */ /* 0x044ff00000001814 */
[----:B---3--:R-:W-:Y:S11]  /*1d540*/  HMMA.16816.F32 R24, R12, R8, R24 ;  /* 0x000000080c18723c */ /* 0x008ff60000001818 */
[----:B------:R-:W-:Y:S11]  /*1d550*/  @!UPT UIADD3 URZ, URZ, URZ, URZ ;  /* 0x0000003f3f3ff290 */ /* 0x000ff6000fffe03f */
[----:B------:R-:W-:Y:S01]  /*1d560*/  @!UPT UIADD3 URZ, URZ, URZ, URZ ;  /* 0x0000003f3f3ff290 */ /* 0x000fe2000fffe03f */
[----:B------:R-:W-:Y:S01]  /*1d570*/  STL.64 [R1+0x1170], R26 ;  /* 0x0011701a01007387 */ /* 0x000fe20000100a00 */
[----:B------:R0:W-:Y:S03]  /*1d580*/  STL.64 [R1+0x1168], R24 ;  /* 0x0011681801007387 */ /* 0x0001e60000100a00 */
[----:B0-----:R-:W2:Y:S01]  /*1d590*/  LDL R25, [R1+0xadc] ;  /* 0x000adc0001197983 */ /* 0x001ea20000100800 */
[----:B------:R-:W3:Y:S02]  /*1d5a0*/  LDL.LU R26, [R1+0xe8] ;  /* 0x0000e800011a7983 */ /* 0x000ee40000300800 */
[----:B------:R-:W3:Y:S02]  /*1d5b0*/  LDL.LU R27, [R1+0xec] ;  /* 0x0000ec00011b7983 */ /* 0x000ee40000300800 */
[----:B----4-:R-:W-:Y:S01]  /*1d5c0*/  STL.64 [R1+0x11a0], R18 ;  /* 0x0011a01201007387 */ /* 0x010fe20000100a00 */
[----:B------:R0:W-:Y:S01]  /*1d5d0*/  STL.64 [R1+0x1160], R22 ;  /* 0x0011601601007387 */ /* 0x0001e20000100a00 */
[----:B------:R1:W-:Y:S03]  /*1d5e0*/  STL.64 [R1+0x1158], R20 ;  /* 0x0011581401007387 */ /* 0x0003e60000100a00 */
[----:B0-----:R-:W4:Y:S01]  /*1d5f0*/  LDL.LU R22, [R1+0xf8] ;  /* 0x0000f80001167983 */ /* 0x001f220000300800 */
[----:B------:R-:W4:Y:S02]  /*1d600*/  LDL.LU R23, [R1+0xfc] ;  /* 0x0000fc0001177983 */ /* 0x000f240000300800 */
[----:B------:R-:W-:-:S02]  /*1d610*/  IMAD.MOV.U32 R16, RZ, RZ, R4 ;  /* 0x000000ffff107224 */ /* 0x000fc400078e0004 */
[----:B------:R-:W-:Y:S01]  /*1d620*/  IMAD.MOV.U32 R17, RZ, RZ, R5 ;  /* 0x000000ffff117224 */ /* 0x000fe200078e0005 */
[----:B--2---:R-:W-:Y:S04]  /*1d630*/  LDSM.16.M88.4 R12, [R25+0x8100] ;  /* 0x00810000190c783b */ /* 0x004fe80000000200 */
[----:B----4-:R0:W-:Y:S01]  /*1d640*/  STL.64 [R1+0x11a8], R22 ;  /* 0x0011a81601007387 */ /* 0x0101e20000100a00 */
[----:B-1----:R-:W3:Y:S02]  /*1d650*/  LDL.LU R20, [R1+0x40] ;  /* 0x0000400001147983 */ /* 0x002ee40000300800 */
[----:B------:R-:W3:Y:S02]  /*1d660*/  LDL.LU R21, [R1+0x44] ;  /* 0x0000440001157983 */ /* 0x000ee40000300800 */
[----:B0-----:R-:W-:-:S02]  /*1d670*/  IMAD.MOV.U32 R22, RZ, RZ, R29 ;  /* 0x000000ffff167224 */ /* 0x001fc400078e001d */
[----:B------:R-:W2:Y:S01]  /*1d680*/  LDL.LU R29, [R1+0x11c4] ;  /* 0x0011c400011d7983 */ /* 0x000ea20000300800 */
[----:B------:R-:W-:Y:S02]  /*1d690*/  IMAD.MOV.U32 R23, RZ, RZ, R28 ;  /* 0x000000ffff177224 */ /* 0x000fe400078e001c */
[----:B------:R-:W2:Y:S02]  /*1d6a0*/  LDL.LU R28, [R1+0x11c0] ;  /* 0x0011c000011c7983 */ /* 0x000ea40000300800 */
[----:B------:R-:W3:Y:S01]  /*1d6b0*/  LDL.LU R4, [R1+0x11bc] ;  /* 0x0011bc0001047983 */ /* 0x000ee20000300800 */
[----:B------:R-:W3:Y:S01]  /*1d6c0*/  LDL.LU R5, [R1+0x11b8] ;  /* 0x0011b80001057983 */ /* 0x000ee20000300800 */
[----:B------:R-:W-:Y:S02]  /*1d6d0*/  IMAD.MOV.U32 R18, RZ, RZ, R6 ;  /* 0x000000ffff127224 */ /* 0x000fe400078e0006 */
[----:B------:R-:W3:Y:S02]  /*1d6e0*/  LDL.LU R6, [R1+0x11b4] ;  /* 0x0011b40001067983 */ /* 0x000ee40000300800 */
[----:B------:R-:W-:-:S02]  /*1d6f0*/  IMAD.MOV.U32 R19, RZ, RZ, R7 ;  /* 0x000000ffff137224 */ /* 0x000fc400078e0007 */
[----:B------:R-:W3:Y:S04]  /*1d700*/  LDL.LU R7, [R1+0x11b0] ;  /* 0x0011b00001077983 */ /* 0x000ee80000300800 */
[----:B--2---:R-:W0:Y:S04]  /*1d710*/  LDSM.16.MT88.4 R8, [R29+0x5000] ;  /* 0x005000001d08783b */ /* 0x004e280000004200 */
[----:B0-----:R0:W-:Y:S01]  /*1d720*/  STL [R1+0x114c], R8 ;  /* 0x00114c0801007387 */ /* 0x0011e20000100800 */
[----:B------:R1:W-:Y:S02]  /*1d730*/  STL [R1+0x1148], R9 ;  /* 0x0011480901007387 */ /* 0x0003e40000100800 */
[----:B------:R2:W-:Y:S02]  /*1d740*/  STL [R1+0x1144], R10 ;  /* 0x0011440a01007387 */ /* 0x0005e40000100800 */
[----:B------:R3:W-:Y:S01]  /*1d750*/  STL [R1+0x1140], R11 ;  /* 0x0011400b01007387 */ /* 0x0007e20000100800 */
[----:B0-----:R-:W4:Y:S01]  /*1d760*/  LDL.LU R8, [R1+0x60] ;  /* 0x0000600001087983 */ /* 0x001f220000300800 */
[----:B-1----:R-:W4:Y:S02]  /*1d770*/  LDL.LU R9, [R1+0x64] ;  /* 0x0000640001097983 */ /* 0x002f240000300800 */
[----:B--2---:R-:W4:Y:S02]  /*1d780*/  LDL.LU R10, [R1+0x68] ;  /* 0x00006800010a7983 */ /* 0x004f240000300800 */
[----:B---3--:R-:W4:Y:S01]  /*1d790*/  LDL.LU R11, [R1+0x6c] ;  /* 0x00006c00010b7983 */ /* 0x008f220000300800 */
[----:B------:R-:W-:Y:S01]  /*1d7a0*/  STL.64 [R1+0xa0], R12 ;  /* 0x0000a00c01007387 */ /* 0x000fe20000100a00 */
[----:B------:R-:W-:Y:S02]  /*1d7b0*/  STL.64 [R1+0xa8], R14 ;  /* 0x0000a80e01007387 */ /* 0x000fe40000100a00 */
[----:B------:R-:W0:Y:S02]  /*1d7c0*/  LDSM.16.M88.4 R12, [R25+0xa100] ;  /* 0x00a10000190c783b */ /* 0x000e240000000200 */
[----:B0-----:R-:W-:Y:S02]  /*1d7d0*/  STL.64 [R1+0xb0], R12 ;  /* 0x0000b00c01007387 */ /* 0x001fe40000100a00 */
[----:B------:R-:W-:Y:S02]  /*1d7e0*/  STL.64 [R1+0xb8], R14 ;  /* 0x0000b80e01007387 */ /* 0x000fe40000100a00 */
[----:B------:R-:W0:Y:S02]  /*1d7f0*/  LDSM.16.M88.4 R12, [R25+0xc100] ;  /* 0x00c10000190c783b */ /* 0x000e240000000200 */
[----:B0-----:R-:W-:Y:S02]  /*1d800*/  STL.64 [R1+0xc0], R12 ;  /* 0x0000c00c01007387 */ /* 0x001fe40000100a00 */
[----:B------:R-:W-:Y:S02]  /*1d810*/  STL.64 [R1+0xc8], R14 ;  /* 0x0000c80e01007387 */ /* 0x000fe40000100a00 */
[----:B------:R-:W0:Y:S02]  /*1d820*/  LDSM.16.M88.4 R12, [R25+0xe100] ;  /* 0x00e10000190c783b */ /* 0x000e240000000200 */
[----:B0-----:R-:W-:Y:S02]  /*1d830*/  STL.64 [R1+0xd0], R12 ;  /* 0x0000d00c01007387 */ /* 0x001fe40000100a00 */
[----:B------:R-:W-:Y:S02]  /*1d840*/  STL.64 [R1+0xd8], R14 ;  /* 0x0000d80e01007387 */ /* 0x000fe40000100a00 */
[----:B------:R-:W0:Y:S04]  /*1d850*/  LDSM.16.MT88.4 R12, [R28+0x5000] ;  /* 0x005000001c0c783b */ /* 0x000e280000004200 */
[----:B------:R-:W-:Y:S01]  /*1d860*/  STL [R1+0x1150], R28 ;  /* 0x0011501c01007387 */ /* 0x000fe20000100800 */
[----:B0-----:R-:W-:Y:S01]  /*1d870*/  STL [R1+0x1104], R12 ;  /* 0x0011040c01007387 */ /* 0x001fe20000100800 */
[----:B------:R-:W-:Y:S02]  /*1d880*/  STL [R1+0x1100], R13 ;  /* 0x0011000d01007387 */ /* 0x000fe40000100800 */
[----:B------:R0:W-:Y:S02]  /*1d890*/  STL [R1+0x10fc], R14 ;  /* 0x0010fc0e01007387 */ /* 0x0001e40000100800 */
[----:B------:R1:W-:Y:S01]  /*1d8a0*/  STL [R1+0x10f8], R15 ;  /* 0x0010f80f01007387 */ /* 0x0003e20000100800 */
[----:B0-----:R-:W4:Y:S01]  /*1d8b0*/  LDL.LU R14, [R1+0x88] ;  /* 0x00008800010e7983 */ /* 0x001f220000300800 */
[----:B-1----:R-:W4:Y:S01]  /*1d8c0*/  LDL.LU R15, [R1+0x8c] ;  /* 0x00008c00010f7983 */ /* 0x002f220000300800 */
[C---:B------:R-:W-:Y:S08]  /*1d8d0*/  HMMA.16816.F32 R20, R4.reuse, R26, R20 ;  /* 0x0000001a0414723c */ /* 0x040ff00000001814 */
[C---:B----4-:R-:W-:Y:S01]  /*1d8e0*/  HMMA.16816.F32 R8, R4.reuse, R14, R8 ;  /* 0x0000000e0408723c */ /* 0x050fe20000001808 */
[----:B------:R0:W-:Y:S01]  /*1d8f0*/  STL.64 [R1+0x1198], R14 ;  /* 0x0011980e01007387 */ /* 0x0001e20000100a00 */
[----:B------:R-:W2:Y:S11]  /*1d900*/  LDL.LU R12, [R1+0x10] ;  /* 0x00001000010c7983 */ /* 0x000eb60000300800 */
[----:B------:R-:W-:Y:S10]  /*1d910*/  @!UPT UIADD3 URZ, URZ, URZ, URZ ;  /* 0x0000003f3f3ff290 */ /* 0x000ff4000fffe03f */
[----:B------:R1:W-:Y:S01]  /*1d920*/  STL.64 [R1+0x60], R8 ;  /* 0x0000600801007387 */ /* 0x0003e20000100a00 */
[----:B------:R3:W-:Y:S02]  /*1d930*/  STL.64 [R1+0x68], R10 ;  /* 0x0000680a01007387 */ /* 0x0007e40000100a00 */
[----:B------:R-:W2:Y:S02]  /*1d940*/  LDL.LU R13, [R1+0x14] ;  /* 0x00001400010d7983 */ /* 0x000ea40000300800 */
[----:B0-----:R-:W2:Y:S01]  /*1d950*/  LDL.LU R14, [R1+0x18] ;  /* 0x00001800010e7983 */ /* 0x001ea20000300800 */
[----:B------:R-:W2:Y:S01]  /*1d960*/  LDL.LU R15, [R1+0x1c] ;  /* 0x00001c00010f7983 */ /* 0x000ea20000300800 */
[----:B-1----:R-:W-:Y:S02]  /*1d970*/  IMAD.MOV.U32 R9, RZ, RZ, R22 ;  /* 0x000000ffff097224 */ /* 0x002fe400078e0016 */
[----:B---3--:R-:W-:Y:S02]  /*1d980*/  IMAD.MOV.U32 R10, RZ, RZ, R23 ;  /* 0x000000ffff0a7224 */ /* 0x008fe400078e0017 */
[----:B------:R-:W3:Y:S01]  /*1d990*/  LDL.LU.64 R22, [R1+0x11a8] ;  /* 0x0011a80001167983 */ /* 0x000ee20000300a00 */
[----:B------:R0:W-:Y:S02]  /*1d9a0*/  STL.64 [R1+0x1180], R26 ;  /* 0x0011801a01007387 */ /* 0x0001e40000100a00 */
[----:B------:R-:W4:Y:S02]  /*1d9b0*/  LDL.LU R24, [R1+0x30] ;  /* 0x0000300001187983 */ /* 0x000f240000300800 */
[----:B------:R-:W4:Y:S01]  /*1d9c0*/  LDL.LU R25, [R1+0x34] ;  /* 0x0000340001197983 */ /* 0x000f220000300800 */
[----:B0-----:R-:W4:Y:S01]  /*1d9d0*/  LDL.LU R26, [R1+0x38] ;  /* 0x00003800011a7983 */ /* 0x001f220000300800 */
[----:B------:R-:W4:Y:S01]  /*1d9e0*/  LDL.LU R27, [R1+0x3c] ;  /* 0x00003c00011b7983 */ /* 0x000f220000300800 */
[C---:B---3--:R-:W-:Y:S11]  /*1d9f0*/  HMMA.16816.F32 R16, R4.reuse, R22, R16 ;  /* 0x000000160410723c */ /* 0x048ff60000001810 */
[----:B------:R-:W-:Y:S11]  /*1da00*/  @!UPT UIADD3 URZ, URZ, URZ, URZ ;  /* 0x0000003f3f3ff290 */ /* 0x000ff6000fffe03f */
[----:B------:R-:W-:Y:S01]  /*1da10*/  @!UPT UIADD3 URZ, URZ, URZ, URZ ;  /* 0x0000003f3f3ff290 */ /* 0x000fe2000fffe03f */
[----:B------:R-:W-:Y:S01]  /*1da20*/  STL.64 [R1+0x50], R16 ;  /* 0x0000501001007387 */ /* 0x000fe20000100a00 */
[----:B------:R0:W-:Y:S03]  /*1da30*/  STL.64 [R1+0x58], R18 ;  /* 0x0000581201007387 */ /* 0x0001e60000100a00 */
[----:B0-----:R-:W2:Y:S01]  /*1da40*/  LDL.LU.64 R18, [R1+0x11a0] ;  /* 0x0011a00001127983 */ /* 0x001ea20000300a00 */
[----:B------:R-:W-:Y:S02]  /*1da50*/  IMAD.MOV.U32 R28, RZ, RZ, R20 ;  /* 0x000000ffff1c7224 */ /* 0x000fe400078e0014 */
[----:B------:R0:W-:Y:S02]  /*1da60*/  STL.64 [R1+0x1178], R22 ;  /* 0x0011781601007387 */ /* 0x0001e40000100a00 */
[----:B------:R-:W3:Y:S01]  /*1da70*/  LDL.LU R20, [R1] ;  /* 0x0000000001147983 */ /* 0x000ee20000300800 */
[----:B--2---:R-:W-:Y:S01]  /*1da80*/  HMMA.16816.F32 R4, R4, R18, R12 ;  /* 0x000000120404723c */ /* 0x004fe2000000180c */
[----:B------:R-:W4:Y:S06]  /*1da90*/  LDL.LU.64 R14, [R1+0x1198] ;  /* 0x00119800010e7983 */ /* 0x000f2c0000300a00 */
[----:B------:R-:W-:-:S02]  /*1daa0*/  IMAD.MOV.U32 R13, RZ, RZ, R18 ;  /* 0x000000ffff0d7224 */ /* 0x000fc400078e0012 */
[----:B------:R-:W-:Y:S02]  /*1dab0*/  IMAD.MOV.U32 R12, RZ, RZ, R19 ;  /* 0x000000ffff0c7224 */ /* 0x000fe400078e0013 */
[----:B------:R-:W4:Y:S01]  /*1dac0*/  LDL.LU.64 R18, [R1+0x1190] ;  /* 0x0011900001127983 */ /* 0x000f220000300a00 */
[----:B------:R-:W4:Y:S02]  /*1dad0*/  LDL.LU.64 R16, [R1+0x1188] ;  /* 0x0011880001107983 */ /* 0x000f240000300a00 */
[----:B0-----:R-:W-:-:S10]  /*1dae0*/  IMAD.MOV.U32 R22, RZ, RZ, R2 ;  /* 0x000000ffff167224 */ /* 0x001fd400078e0002 */
[----:B------:R-:W-:Y:S02]  /*1daf0*/  IMAD.MOV.U32 R2, RZ, RZ, R6 ;  /* 0x000000ffff027224 */ /* 0x000fe400078e0006 */
[----:B------:R-:W-:Y:S01]  /*1db00*/  IMAD.MOV.U32 R6, RZ, RZ, R13 ;  /* 0x000000ffff067224 */ /* 0x000fe200078e000d */
[----:B----4-:R-:W-:Y:S11]  /*1db10*/  HMMA.16816.F32 R24, R16, R14, R24 ;  /* 0x0000000e1018723c */ /* 0x010ff60000001818 */
[----:B------:R-:W-:Y:S11]  /*1db20*/  @!UPT UIADD3 URZ, URZ, URZ, URZ ;  /* 0x0000003f3f3ff290 */ /* 0x000ff6000fffe03f */
[----:B------:R-:W-:Y:S01]  /*1db30*/  @!UPT UIADD3 URZ, URZ, URZ, URZ ;  /* 0x0000003f3f3ff290 */ /* 0x000fe2000fffe03f */
[----:B------:R3:W-:Y:S01]  /*1db40*/  STL [R1+0x30], R24 ;  /* 0x0000301801007387 */ /* 0x0007e20000100800 */
[----:B------:R-:W-:Y:S02]  /*1db50*/  IMAD.MOV.U32 R13, RZ, RZ, R26 ;  /* 0x000000ffff0d7224 */ /* 0x000fe400078e001a */
[----:B------:R-:W-:Y:S02]  /*1db60*/  IMAD.MOV.U32 R14, RZ, RZ, R27 ;  /* 0x000000ffff0e7224 */ /* 0x000fe400078e001b */
[----:B------:R-:W3:Y:S01]  /*1db70*/  LDL.LU.64 R26, [R1+0x1180] ;  /* 0x00118000011a7983 */ /* 0x000ee20000300a00 */
[----:B------:R-:W-:Y:S02]  /*1db80*/  IMAD.MOV.U32 R8, RZ, RZ, R21 ;  /* 0x000000ffff087224 */ /* 0x000fe400078e0015 */
[----:B------:R-:W-:Y:S02]  /*1db90*/  IMAD.MOV.U32 R21, RZ, RZ, R3 ;  /* 0x000000ffff157224 */ /* 0x000fe400078e0003 */
[----:B------:R-:W-:-:S02]  /*1dba0*/  IMAD.MOV.U32 R23, RZ, RZ, R0 ;  /* 0x000000ffff177224 */ /* 0x000fc400078e0000 */
[----:B------:R-:W-:Y:S02]  /*1dbb0*/  IMAD.MOV.U32 R0, RZ, RZ, R7 ;  /* 0x000000ffff007224 */ /* 0x000fe400078e0007 */
[----:B------:R-:W-:Y:S02]  /*1dbc0*/  IMAD.MOV.U32 R7, RZ, RZ, R12 ;  /* 0x000000ffff077224 */ /* 0x000fe400078e000c */
[----:B------:R-:W-:Y:S02]  /*1dbd0*/  IMAD.MOV.U32 R12, RZ, RZ, R25 ;  /* 0x000000ffff0c7224 */ /* 0x000fe400078e0019 */
[C---:B---3--:R-:W-:Y:S01]  /*1dbe0*/  HMMA.16816.F32 R24, R16.reuse, R26, R20 ;  /* 0x0000001a1018723c */ /* 0x048fe20000001814 */
        /* <DEDUP_REMOVED lines=9> */
[----:B------:R-:W-:Y:S11]  /*1dc80*/  @!UPT UIADD3 URZ, URZ, URZ, URZ ;  /* 0x0000003f3f3ff290 */ /* 0x000ff6000fffe03f */
[----:B------:R-:W-:Y:S01]  /*1dc90*/  IMAD.MOV.U32 R15, RZ, RZ, R24 ;  /* 0x000000ffff0f7224 */ /* 0x000fe200078e0018 */
[----:B------:R-:W-:Y:S01]  /*1dca0*/  STL [R1+0x4], R25 ;  /* 0x0000041901007387 */ /* 0x000fe20000100800 */
[----:B------:R-:W-:Y:S03]  /*1dcb0*/  STL.64 [R1+0x8], R26 ;  /* 0x0000081a01007387 */ /* 0x000fe60000100a00 */
[----:B------:R-:W-:Y:S01]  /*1dcc0*/  STL.64 [R1+0x1110], R14 ;  /* 0x0011100e01007387 */ /* 0x000fe20000100a00 */
[----:B------:R-:W-:Y:S01]  /*1dcd0*/  STL.64 [R1+0x1108], R12 ;  /* 0x0011080c01007387 */ /* 0x000fe20000100a00 */
[----:B--2---:R-:W-:Y:S11]  /*1dce0*/  HMMA.16816.F32 R20, R16, R6, R20 ;  /* 0x000000061014723c */ /* 0x004ff60000001814 */
[----:B------:R-:W-:Y:S11]  /*1dcf0*/  @!UPT UIADD3 URZ, URZ, URZ, URZ ;  /* 0x0000003f3f3ff290 */ /* 0x000ff6000fffe03f */
[----:B------:R-:W-:Y:S01]  /*1dd00*/  @!UPT UIADD3 URZ, URZ, URZ, URZ ;  /* 0x0000003f3f3ff290 */ /* 0x000fe2000fffe03f */
[----:B------:R-:W-:Y:S01]  /*1dd10*/  STL [R1+0x10c0], R20 ;  /* 0x0010c01401007387 */ /* 0x000fe20000100800 */
[----:B------:R0:W-:Y:S02]  /*1dd20*/  STL [R1+0x10bc], R21 ;  /* 0x0010bc1501007387 */ /* 0x0001e40000100800 */
[----:B------:R-:W-:Y:S02]  /*1dd30*/  STL [R1+0x10b8], R22 ;  /* 0x0010b81601007387 */ /* 0x000fe40000100800 */
[----:B------:R-:W-:Y:S01]  /*1dd40*/  STL [R1+0x10b4], R23 ;  /* 0x0010b41701007387 */ /* 0x000fe20000100800 */
[----:B0-----:R-:W2:Y:S01]  /*1dd50*/  LDL.LU.64 R20, [R1+0xb0] ;  /* 0x0000b00001147983 */ /* 0x001ea20000300a00 */
[----:B------:R-:W-:Y:S02]  /*1dd60*/  IMAD.MOV.U32 R11, RZ, RZ, R4 ;  /* 0x000000ffff0b7224 */ /* 0x000fe400078e0004 */
[----:B------:R-:W-:Y:S02]  /*1dd70*/  IMAD.MOV.U32 R3, RZ, RZ, R5 ;  /* 0x000000ffff037224 */ /* 0x000fe400078e0005 */
[----:B------:R-:W0:Y:S04]  /*1dd80*/  LDSM.16.MT88.4 R4, [R29+0x5800] ;  /* 0x005800001d04783b */ /* 0x000e280000004200 */
[----:B--2---:R1:W-:Y:S04]  /*1dd90*/  STL.64 [R1+0x1128], R20 ;  /* 0x0011281401007387 */ /* 0x0043e80000100a00 */
[----:B-1----:R-:W2:Y:S01]  /*1dda0*/  LDL.LU R20, [R1+0x60] ;  /* 0x0000600001147983 */ /* 0x002ea20000300800 */
[----:B------:R-:W2:Y:S02]  /*1ddb0*/  LDL.LU R21, [R1+0x64] ;  /* 0x0000640001157983 */ /* 0x000ea40000300800 */
[----:B------:R-:W2:Y:S02]  /*1ddc0*/  LDL.LU R22, [R1+0x68] ;  /* 0x0000680001167983 */ /* 0x000ea40000300800 */
[----:B------:R-:W2:Y:S01]  /*1ddd0*/  LDL.LU R23, [R1+0x6c] ;  /* 0x00006c0001177983 */ /* 0x000ea20000300800 */
[----:B------:R-:W-:Y:S01]  /*1dde0*/  STL [R1+0x10c4], R29 ;  /* 0x0010c41d01007387 */ /* 0x000fe20000100800 */
[----:B0-----:R0:W-:Y:S02]  /*1ddf0*/  STL [R1+0x10ac], R4 ;  /* 0x0010ac0401007387 */ /* 0x0011e40000100800 */
[----:B------:R1:W-:Y:S02]  /*1de00*/  STL [R1+0x10a8], R5 ;  /* 0x0010a80501007387 */ /* 0x0003e40000100800 */
[----:B------:R-:W-:Y:S01]  /*1de10*/  STL [R1+0x10a4], R6 ;  /* 0x0010a40601007387 */ /* 0x000fe20000100800 */
[----:B------:R-:W-:Y:S04]  /*1de20*/  STL [R1+0x10a0], R7 ;  /* 0x0010a00701007387 */ /* 0x000fe80000100800 */
[----:B0-----:R-:W3:Y:S01]  /*1de30*/  LDL.LU R4, [R1+0xc0] ;  /* 0x0000c00001047983 */ /* 0x001ee20000300800 */
[----:B-1----:R-:W3:Y:S02]  /*1de40*/  LDL.LU R5, [R1+0xc4] ;  /* 0x0000c40001057983 */ /* 0x002ee40000300800 */
[----:B------:R-:W4:Y:S02]  /*1de50*/  LDL.LU R12, [R1+0x50] ;  /* 0x00005000010c7983 */ /* 0x000f240000300800 */
[----:B------:R-:W4:Y:S01]  /*1de60*/  LDL.LU R13, [R1+0x54] ;  /* 0x00005400010d7983 */ /* 0x000f220000300800 */
[----:B------:R-:W2:Y:S01]  /*1de70*/  LDL.LU R14, [R1+0x58] ;  /* 0x00005800010e7983 */ /* 0x000ea20000300800 */
[----:B------:R-:W2:Y:S03]  /*1de80*/  LDL.LU R15, [R1+0x5c] ;  /* 0x00005c00010f7983 */ /* 0x000ea60000300800 */
[----:B--2---:R-:W-:Y:S01]  /*1de90*/  STL.64 [R1+0x1120], R14 ;  /* 0x0011200e01007387 */ /* 0x004fe20000100a00 */
[----:B----4-:R0:W-:Y:S02]  /*1dea0*/  STL.64 [R1+0x1118], R12 ;  /* 0x0011180c01007387 */ /* 0x0101e40000100a00 */
[----:B0-----:R-:W-:-:S02]  /*1deb0*/  IMAD.MOV.U32 R12, RZ, RZ, R28 ;  /* 0x000000ffff0c7224 */ /* 0x001fc400078e001c */
[----:B------:R-:W2:Y:S01]  /*1dec0*/  LDL.LU R28, [R1+0x1150] ;  /* 0x00115000011c7983 */ /* 0x000ea20000300800 */
[----:B------:R-:W-:Y:S02]  /*1ded0*/  IMAD.MOV.U32 R14, RZ, RZ, R9 ;  /* 0x000000ffff0e7224 */ /* 0x000fe400078e0009 */
[----:B------:R-:W-:Y:S02]  /*1dee0*/  IMAD.MOV.U32 R15, RZ, RZ, R10 ;  /* 0x000000ffff0f7224 */ /* 0x000fe400078e000a */
[----:B------:R-:W-:Y:S02]  /*1def0*/  IMAD.MOV.U32 R13, RZ, RZ, R8 ;  /* 0x000000ffff0d7224 */ /* 0x000fe400078e0008 */
[----:B------:R-:W4:Y:S01]  /*1df00*/  LDL.LU R8, [R1+0x114c] ;  /* 0x00114c0001087983 */ /* 0x000f220000300800 */
[----:B------:R-:W4:Y:S02]  /*1df10*/  LDL.LU R9, [R1+0x1148] ;  /* 0x0011480001097983 */ /* 0x000f240000300800 */
[----:B------:R-:W4:Y:S02]  /*1df20*/  LDL.LU R10, [R1+0x1144] ;  /* 0x00114400010a7983 */ /* 0x000f240000300800 */
[----:B------:R-:W-:Y:S01]  /*1df30*/  STL.64 [R1+0x1138], R14 ;  /* 0x0011380e01007387 */ /* 0x000fe20000100a00 */
[----:B------:R0:W-:Y:S01]  /*1df40*/  STL.64 [R1+0x1130], R12 ;  /* 0x0011300c01007387 */ /* 0x0001e20000100a00 */
[----:B------:R-:W-:-:S03]  /*1df50*/  IMAD.MOV.U32 R24, RZ, RZ, R11 ;  /* 0x000000ffff187224 */ /* 0x000fc600078e000b */
[----:B0-----:R-:W4:Y:S01]  /*1df60*/  LDL.LU.64 R12, [R1+0xa0] ;  /* 0x0000a000010c7983 */ /* 0x001f220000300a00 */
[----:B------:R-:W4:Y:S03]  /*1df70*/  LDL.LU R11, [R1+0x1140] ;  /* 0x00114000010b7983 */ /* 0x000f260000300800 */
[----:B--2---:R-:W0:Y:S04]  /*1df80*/  LDSM.16.MT88.4 R16, [R28+0x5800] ;  /* 0x005800001c10783b */ /* 0x004e280000004200 */
[----:B------:R-:W-:Y:S04]  /*1df90*/  STL [R1+0x10c8], R28 ;  /* 0x0010c81c01007387 */ /* 0x000fe80000100800 */
[----:B0-----:R-:W-:Y:S01]  /*1dfa0*/  STL.64 [R1+0x1060], R18 ;  /* 0x0010601201007387 */ /* 0x001fe20000100a00 */
[----:B------:R0:W-:Y:S03]  /*1dfb0*/  STL.64 [R1+0x1058], R16 ;  /* 0x0010581001007387 */ /* 0x0001e60000100a00 */
[----:B0-----:R-:W2:Y:S01]  /*1dfc0*/  LDL.LU.64 R16, [R1+0xd0] ;  /* 0x0000d00001107983 */ /* 0x001ea20000300a00 */
[----:B------:R-:W2:Y:S01]  /*1dfd0*/  LDL.LU.64 R18, [R1+0xd8] ;  /* 0x0000d80001127983 */ /* 0x000ea20000300a00 */
[----:B----4-:R-:W-:Y:S01]  /*1dfe0*/  HMMA.16816.F32 R20, R8, R12, R20 ;  /* 0x0000000c0814723c */ /* 0x010fe20000001814 */
[----:B------:R-:W-:-:S02]  /*1dff0*/  IMAD.MOV.U32 R7, RZ, RZ, R12 ;  /* 0x000000ffff077224 */ /* 0x000fc400078e000c */
[----:B------:R-:W-:Y:S01]  /*1e000*/  IMAD.MOV.U32 R6, RZ, RZ, R13 ;  /* 0x000000ffff067224 */ /* 0x000fe200078e000d */
[----:B--2---:R-:W-:Y:S01]  /*1e010*/  STL [R1+0x106c], R18 ;  /* 0x00106c1201007387 */ /* 0x004fe20000100800 */
[----:B------:R-:W-:Y:S02]  /*1e020*/  STL [R1+0x1068], R19 ;  /* 0x0010681301007387 */ /* 0x000fe40000100800 */
[----:B------:R-:W2:Y:S02]  /*1e030*/  LDL.LU.64 R14, [R1+0x1138] ;  /* 0x00113800010e7983 */ /* 0x000ea40000300a00 */
[----:B------:R-:W2:Y:S11]  /*1e040*/  LDL.LU.64 R12, [R1+0x1130] ;  /* 0x00113000010c7983 */ /* 0x000eb60000300a00 */
[----:B------:R-:W-:Y:S03]  /*1e050*/  @!UPT UIADD3 URZ, URZ, URZ, URZ ;  /* 0x0000003f3f3ff290 */ /* 0x000fe6000fffe03f */
[----:B------:R0:W-:Y:S01]  /*1e060*/  STL.64 [R1+0x70], R20 ;  /* 0x0000701401007387 */ /* 0x0001e20000100a00 */
[----:B------:R1:W-:Y:S03]  /*1e070*/  STL [R1+0x78], R22 ;  /* 0x0000781601007387 */ /* 0x0003e60000100800 */
[----:B0-----:R-:W2:Y:S01]  /*1e080*/  LDL.LU.64 R20, [R1+0x1128] ;  /* 0x0011280001147983 */ /* 0x001ea20000300a00 */
[----:B------:R-:W-:Y:S02]  /*1e090*/  IMAD.MOV.U32 R25, RZ, RZ, R3 ;  /* 0x000000ffff197224 */ /* 0x000fe400078e0003 */
[----:B------:R-:W-:Y:S02]  /*1e0a0*/  IMAD.MOV.U32 R3, RZ, RZ, R23 ;  /* 0x000000ffff037224 */ /* 0x000fe400078e0017 */
[----:B------:R-:W-:Y:S02]  /*1e0b0*/  IMAD.MOV.U32 R26, RZ, RZ, R2 ;  /* 0x000000ffff1a7224 */ /* 0x000fe400078e0002 */
[----:B------:R-:W-:Y:S01]  /*1e0c0*/  IMAD.MOV.U32 R27, RZ, RZ, R0 ;  /* 0x000000ffff1b7224 */ /* 0x000fe200078e0000 */
[----:B------:R-:W-:Y:S01]  /*1e0d0*/  STL [R1+0x10cc], R3 ;  /* 0x0010cc0301007387 */ /* 0x000fe20000100800 */
[----:B--2---:R-:W-:Y:S01]  /*1e0e0*/  HMMA.16816.F32 R12, R8, R20, R12 ;  /* 0x00000014080c723c */ /* 0x004fe2000000180c */
[----:B------:R-:W-:-:S02]  /*1e0f0*/  IMAD.MOV.U32 R2, RZ, RZ, R20 ;  /* 0x000000ffff027224 */ /* 0x000fc400078e0014 */
[----:B------:R-:W-:Y:S11]  /*1e100*/  IMAD.MOV.U32 R0, RZ, RZ, R21 ;  /* 0x000000ffff007224 */ /* 0x000ff600078e0015 */
[----:B------:R-:W-:Y:S10]  /*1e110*/  @!UPT UIADD3 URZ, URZ, URZ, URZ ;  /* 0x0000003f3f3ff290 */ /* 0x000ff4000fffe03f */
[----:B-1----:R-:W-:Y:S02]  /*1e120*/  IMAD.MOV.U32 R22, RZ, RZ, R14 ;  /* 0x000000ffff167224 */ /* 0x002fe400078e000e */
[----:B------:R-:W-:Y:S02]  /*1e130*/  IMAD.MOV.U32 R23, RZ, RZ, R15 ;  /* 0x000000ffff177224 */ /* 0x000fe400078e000f */
[----:B------:R-:W-:Y:S02]  /*1e140*/  IMAD.MOV.U32 R20, RZ, RZ, R12 ;  /* 0x000000ffff147224 */ /* 0x000fe400078e000c */
[----:B------:R-:W-:Y:S01]  /*1e150*/  IMAD.MOV.U32 R21, RZ, RZ, R13 ;  /* 0x000000ffff157224 */ /* 0x000fe200078e000d */
[----:B------:R-:W3:Y:S01]  /*1e160*/  LDL.LU.64 R14, [R1+0x1120] ;  /* 0x00112000010e7983 */ /* 0x000ee20000300a00 */
[----:B------:R-:W3:Y:S02]  /*1e170*/  LDL.LU.64 R12, [R1+0x1118] ;  /* 0x00111800010c7983 */ /* 0x000ee40000300a00 */
[----:B------:R-:W-:Y:S01]  /*1e180*/  STL.64 [R1+0x10d8], R22 ;  /* 0x0010d81601007387 */ /* 0x000fe20000100a00 */
[----:B------:R0:W-:Y:S04]  /*1e190*/  STL.64 [R1+0x10d0], R20 ;  /* 0x0010d01401007387 */ /* 0x0001e80000100a00 */
[----:B0-----:R-:W2:Y:S01]  /*1e1a0*/  LDL.LU R20, [R1+0x10] ;  /* 0x0000100001147983 */ /* 0x001ea20000300800 */
[----:B------:R-:W2:Y:S02]  /*1e1b0*/  LDL.LU R21, [R1+0x14] ;  /* 0x0000140001157983 */ /* 0x000ea40000300800 */
[----:B------:R-:W4:Y:S02]  /*1e1c0*/  LDL.LU R22, [R1+0x18] ;  /* 0x0000180001167983 */ /* 0x000f240000300800 */
[----:B------:R-:W4:Y:S01]  /*1e1d0*/  LDL.LU R23, [R1+0x1c] ;  /* 0x00001c0001177983 */ /* 0x000f220000300800 */
[----:B---3--:R-:W-:Y:S01]  /*1e1e0*/  HMMA.16816.F32 R12, R8, R4, R12 ;  /* 0x00000004080c723c */ /* 0x008fe2000000180c */
[----:B----4-:R-:W-:Y:S01]  /*1e1f0*/  STL.64 [R1+0x10e8], R22 ;  /* 0x0010e81601007387 */ /* 0x010fe20000100a00 */
[----:B--2---:R-:W-:Y:S11]  /*1e200*/  STL.64 [R1+0x10e0], R20 ;  /* 0x0010e01401007387 */ /* 0x004ff60000100a00 */
[----:B------:R-:W-:Y:S10]  /*1e210*/  @!UPT UIADD3 URZ, URZ, URZ, URZ ;  /* 0x0000003f3f3ff290 */ /* 0x000ff4000fffe03f */
[----:B------:R0:W-:Y:S01]  /*1e220*/  STL [R1+0x80], R12 ;  /* 0x0000800c01007387 */ /* 0x0001e20000100800 */
[----:B------:R-:W-:Y:S02]  /*1e230*/  IMAD.MOV.U32 R28, RZ, RZ, R14 ;  /* 0x000000ffff1c7224 */ /* 0x000fe400078e000e */
[----:B------:R-:W-:Y:S02]  /*1e240*/  IMAD.MOV.U32 R29, RZ, RZ, R15 ;  /* 0x000000ffff1d7224 */ /* 0x000fe400078e000f */
[----:B------:R-:W-:Y:S01]  /*1e250*/  IMAD.MOV.U32 R3, RZ, RZ, R13 ;  /* 0x000000ffff037224 */ /* 0x000fe200078e000d */
[----:B------:R-:W2:Y:S04]  /*1e260*/  LDL.LU.64 R14, [R1+0x1110] ;  /* 0x00111000010e7983 */ /* 0x000ea80000300a00 */
[----:B0-----:R-:W3:Y:S01]  /*1e270*/  LDL.LU.64 R12, [R1+0x1108] ;  /* 0x00110800010c7983 */ /* 0x001ee20000300a00 */
[----:B------:R0:W-:Y:S02]  /*1e280*/  STL.64 [R1+0x10f0], R4 ;  /* 0x0010f00401007387 */ /* 0x0001e40000100a00 */
[----:B------:R-:W-:-:S02]  /*1e290*/  IMAD.MOV.U32 R21, RZ, RZ, R6 ;  /* 0x000000ffff157224 */ /* 0x000fc400078e0006 */
[----:B------:R-:W-:Y:S01]  /*1e2a0*/  IMAD.MOV.U32 R20, RZ, RZ, R7 ;  /* 0x000000ffff147224 */ /* 0x000fe200078e0007 */
[----:B------:R-:W-:Y:S01]  /*1e2b0*/  HMMA.16816.F32 R24, R8, R16, R24 ;  /* 0x000000100818723c */ /* 0x000fe20000001818 */
[----:B0-----:R-:W4:Y:S01]  /*1e2c0*/  LDL.LU R4, [R1+0x30] ;  /* 0x0000300001047983 */ /* 0x001f220000300800 */
[----:B--2---:R-:W-:-:S05]  /*1e2d0*/  IMAD.MOV.U32 R7, RZ, RZ, R14 ;  /* 0x000000ffff077224 */ /* 0x004fca00078e000e */
[----:B------:R-:W-:Y:S02]  /*1e2e0*/  IMAD.MOV.U32 R8, RZ, RZ, R15 ;  /* 0x000000ffff087224 */ /* 0x000fe400078e000f */
[----:B---3--:R-:W-:Y:S02]  /*1e2f0*/  IMAD.MOV.U32 R5, RZ, RZ, R12 ;  /* 0x000000ffff057224 */ /* 0x008fe400078e000c */
[----:B------:R-:W-:Y:S01]  /*1e300*/  IMAD.MOV.U32 R6, RZ, RZ, R13 ;  /* 0x000000ffff067224 */ /* 0x000fe200078e000d */
[----:B------:R-:W4:Y:S01]  /*1e310*/  LDL.LU R12, [R1+0x1104] ;  /* 0x00110400010c7983 */ /* 0x000f220000300800 */
[----:B------:R-:W4:Y:S02]  /*1e320*/  LDL.LU R13, [R1+0x1100] ;  /* 0x00110000010d7983 */ /* 0x000f240000300800 */
[----:B------:R-:W4:Y:S02]  /*1e330*/  LDL.LU R14, [R1+0x10fc] ;  /* 0x0010fc00010e7983 */ /* 0x000f240000300800 */
[----:B------:R-:W4:Y:S01]  /*1e340*/  LDL.LU R15, [R1+0x10f8] ;  /* 0x0010f800010f7983 */ /* 0x000f220000300800 */
[----:B------:R-:W2:Y:S01]  /*1e350*/  LDL.LU R9, [R1+0x4] ;  /* 0x0000040001097983 */ /* 0x000ea20000300800 */
[----:B------:R-:W2:Y:S02]  /*1e360*/  LDL.LU R10, [R1+0x8] ;  /* 0x00000800010a7983 */ /* 0x000ea40000300800 */
[----:B------:R-:W2:Y:S02]  /*1e370*/  LDL.LU R11, [R1+0xc] ;  /* 0x00000c00010b7983 */ /* 0x000ea40000300800 */
[----:B------:R-:W-:Y:S01]  /*1e380*/  STL.64 [R1+0x1078], R26 ;  /* 0x0010781a01007387 */ /* 0x000fe20000100a00 */
[----:B------:R-:W-:Y:S01]  /*1e390*/  STL.64 [R1+0x1070], R24 ;  /* 0x0010701801007387 */ /* 0x000fe20000100a00 */
[----:B----4-:R-:W-:Y:S03]  /*1e3a0*/  HMMA.16816.F32 R20, R12, R20, R4 ;  /* 0x000000140c14723c */ /* 0x010fe60000001804 */
[----:B------:R-:W2:Y:S11]  /*1e3b0*/  LDL.LU.64 R4, [R1+0x10f0] ;  /* 0x0010f00001047983 */ /* 0x000eb60000300a00 */
[----:B------:R-:W-:Y:S09]  /*1e3c0*/  @!UPT UIADD3 URZ, URZ, URZ, URZ ;  /* 0x0000003f3f3ff290 */ /* 0x000ff2000fffe03f */
[----:B------:R-:W-:Y:S01]  /*1e3d0*/  STL [R1+0x50], R20 ;  /* 0x0000501401007387 */ /* 0x000fe20000100800 */
[----:B------:R0:W-:Y:S02]  /*1e3e0*/  STL [R1+0x5c], R23 ;  /* 0x00005c1701007387 */ /* 0x0001e40000100800 */
[----:B------:R-:W-:Y:S02]  /*1e3f0*/  IMAD.MOV.U32 R19, RZ, RZ, R22 ;  /* 0x000000ffff137224 */ /* 0x000fe400078e0016 */
[----:B------:R-:W-:Y:S01]  /*1e400*/  IMAD.MOV.U32 R18, RZ, RZ, R21 ;  /* 0x000000ffff127224 */ /* 0x000fe200078e0015 */
[----:B0-----:R-:W3:Y:S01]  /*1e410*/  LDL.LU.64 R22, [R1+0x10e8] ;  /* 0x0010e80001167983 */ /* 0x001ee20000300a00 */
[----:B------:R-:W3:Y:S02]  /*1e420*/  LDL.LU.64 R20, [R1+0x10e0] ;  /* 0x0010e00001147983 */ /* 0x000ee40000300a00 */
[----:B------:R-:W-:Y:S02]  /*1e430*/  IMAD.MOV.U32 R24, RZ, RZ, R2 ;  /* 0x000000ffff187224 */ /* 0x000fe400078e0002 */
[----:B------:R-:W-:-:S07]  /*1e440*/  IMAD.MOV.U32 R25, RZ, RZ, R0 ;  /* 0x000000ffff197224 */ /* 0x000fce00078e0000 */
[----:B---3--:R-:W-:Y:S01]  /*1e450*/  HMMA.16816.F32 R24, R12, R24, R20 ;  /* 0x000000180c18723c */ /* 0x008fe20000001814 */
[----:B------:R-:W3:Y:S01]  /*1e460*/  LDL.LU.64 R22, [R1+0x10d8] ;  /* 0x0010d80001167983 */ /* 0x000ee20000300a00 */
[----:B------:R-:W4:Y:S11]  /*1e470*/  LDL.LU.64 R20, [R1+0x10d0] ;  /* 0x0010d00001147983 */ /* 0x000f360000300a00 */
[----:B------:R-:W-:Y:S10]  /*1e480*/  @!UPT UIADD3 URZ, URZ, URZ, URZ ;  /* 0x0000003f3f3ff290 */ /* 0x000ff4000fffe03f */
[----:B------:R0:W-:Y:S04]  /*1e490*/  STL.64 [R1+0x40], R24 ;  /* 0x0000401801007387 */ /* 0x0001e80000100a00 */
[----:B0-----:R-:W2:Y:S01]  /*1e4a0*/  LDL.LU R24, [R1+0x80] ;  /* 0x0000800001187983 */ /* 0x001ea20000300800 */
[----:B------:R-:W-:Y:S02]  /*1e4b0*/  IMAD.MOV.U32 R25, RZ, RZ, R3 ;  /* 0x000000ffff197224 */ /* 0x000fe400078e0003 */
[----:B------:R-:W4:Y:S02]  /*1e4c0*/  LDL.LU R3, [R1+0x10cc] ;  /* 0x0010cc0001037983 */ /* 0x000f240000300800 */
[----:B------:R-:W-:Y:S02]  /*1e4d0*/  IMAD.MOV.U32 R2, RZ, RZ, R26 ;  /* 0x000000ffff027224 */ /* 0x000fe400078e001a */
[----:B------:R-:W-:-:S02]  /*1e4e0*/  IMAD.MOV.U32 R0, RZ, RZ, R27 ;  /* 0x000000ffff007224 */ /* 0x000fc400078e001b */
[----:B------:R-:W-:Y:S02]  /*1e4f0*/  IMAD.MOV.U32 R26, RZ, RZ, R28 ;  /* 0x000000ffff1a7224 */ /* 0x000fe400078e001c */
[----:B------:R-:W-:Y:S01]  /*1e500*/  IMAD.MOV.U32 R27, RZ, RZ, R29 ;  /* 0x000000ffff1b7224 */ /* 0x000fe200078e001d */
[----:B------:R-:W4:Y:S01]  /*1e510*/  LDL.LU R28, [R1+0x10c8] ;  /* 0x0010c800011c7983 */ /* 0x000f220000300800 */
[----:B------:R-:W4:Y:S03]  /*1e520*/  LDL.LU R29, [R1+0x10c4] ;  /* 0x0010c400011d7983 */ /* 0x000f260000300800 */
[----:B------:R3:W-:Y:S02]  /*1e530*/  STL.64 [R1+0x1088], R26 ;  /* 0x0010881a01007387 */ /* 0x0007e40000100a00 */
[----:B---3--:R-:W-:Y:S02]  /*1e540*/  IMAD.MOV.U32 R26, RZ, RZ, R22 ;  /* 0x000000ffff1a7224 */ /* 0x008fe400078e0016 */
[----:B------:R-:W-:Y:S01]  /*1e550*/  IMAD.MOV.U32 R27, RZ, RZ, R23 ;  /* 0x000000ffff1b7224 */ /* 0x000fe200078e0017 */
[----:B--2---:R4:W-:Y:S02]  /*1e560*/  STL.64 [R1+0x1080], R24 ;  /* 0x0010801801007387 */ /* 0x0049e40000100a00 */
[----:B----4-:R-:W-:-:S02]  /*1e570*/  IMAD.MOV.U32 R24, RZ, RZ, R20 ;  /* 0x000000ffff187224 */ /* 0x010fc400078e0014 */
        /* <DEDUP_REMOVED lines=8> */
[----:B------:R-:W3:Y:S02]  /*1e600*/  LDL.LU R25, [R1+0x74] ;  /* 0x0000740001197983 */ /* 0x000ee40000300800 */
[----:B------:R-:W3:Y:S02]  /*1e610*/  LDL.LU R26, [R1+0x78] ;  /* 0x00007800011a7983 */ /* 0x000ee40000300800 */
[----:B------:R-:W-:-:S02]  /*1e620*/  IMAD.MOV.U32 R27, RZ, RZ, R3 ;  /* 0x000000ffff1b7224 */ /* 0x000fc400078e0003 */
[----:B------:R-:W4:Y:S01]  /*1e630*/  LDL.LU R3, [R1+0x10b0] ;  /* 0x0010b00001037983 */ /* 0x000f220000300800 */
[C---:B------:R-:W-:Y:S11]  /*1e640*/  HMMA.16816.F32 R8, R12.reuse, R4, R8 ;  /* 0x000000040c08723c */ /* 0x040ff60000001808 */
[----:B------:R-:W-:Y:S11]  /*1e650*/  @!UPT UIADD3 URZ, URZ, URZ, URZ ;  /* 0x0000003f3f3ff290 */ /* 0x000ff6000fffe03f */
[----:B------:R-:W-:Y:S02]  /*1e660*/  @!UPT UIADD3 URZ, URZ, URZ, URZ ;  /* 0x0000003f3f3ff290 */ /* 0x000fe4000fffe03f */
[----:B------:R-:W-:Y:S02]  /*1e670*/  IMAD.MOV.U32 R4, RZ, RZ, R8 ;  /* 0x000000ffff047224 */ /* 0x000fe400078e0008 */
[----:B------:R-:W-:Y:S02]  /*1e680*/  IMAD.MOV.U32 R5, RZ, RZ, R9 ;  /* 0x000000ffff057224 */ /* 0x000fe400078e0009 */
[----:B------:R-:W-:Y:S02]  /*1e690*/  IMAD.MOV.U32 R6, RZ, RZ, R10 ;  /* 0x000000ffff067224 */ /* 0x000fe400078e000a */
[----:B------:R-:W-:Y:S02]  /*1e6a0*/  IMAD.MOV.U32 R7, RZ, RZ, R11 ;  /* 0x000000ffff077224 */ /* 0x000fe400078e000b */
[----:B------:R-:W0:Y:S01]  /*1e6b0*/  LDSM.16.MT88.4 R8, [R29+0x6000] ;  /* 0x006000001d08783b */ /* 0x000e220000004200 */
[----:B--2---:R-:W-:Y:S03]  /*1e6c0*/  HMMA.16816.F32 R20, R12, R16, R20 ;  /* 0x000000100c14723c */ /* 0x004fe60000001814 */
[----:B----4-:R-:W1:Y:S11]  /*1e6d0*/  LDSM.16.M88.4 R12, [R3+0x8180] ;  /* 0x00818000030c783b */ /* 0x010e760000000200 */
[----:B------:R-:W-:Y:S09]  /*1e6e0*/  @!UPT UIADD3 URZ, URZ, URZ, URZ ;  /* 0x0000003f3f3ff290 */ /* 0x000ff2000fffe03f */
[----:B------:R-:W-:Y:S01]  /*1e6f0*/  STL.64 [R1+0x1020], R22 ;  /* 0x0010201601007387 */ /* 0x000fe20000100a00 */
[----:B------:R-:W-:Y:S02]  /*1e700*/  STL.64 [R1+0x1018], R20 ;  /* 0x0010181401007387 */ /* 0x000fe40000100a00 */
[----:B------:R-:W-:Y:S02]  /*1e710*/  STL [R1+0x100c], R29 ;  /* 0x00100c1d01007387 */ /* 0x000fe40000100800 */
[----:B0-----:R-:W-:Y:S01]  /*1e720*/  STL [R1+0x1004], R8 ;  /* 0x0010040801007387 */ /* 0x001fe20000100800 */
[----:B------:R-:W-:Y:S01]  /*1e730*/  STL [R1+0x1000], R9 ;  /* 0x0010000901007387 */ /* 0x000fe20000100800 */
[----:B------:R-:W-:Y:S02]  /*1e740*/  STL [R1+0xffc], R10 ;  /* 0x000ffc0a01007387 */ /* 0x000fe40000100800 */
[----:B------:R0:W-:Y:S01]  /*1e750*/  STL [R1+0xff8], R11 ;  /* 0x000ff80b01007387 */ /* 0x0001e20000100800 */
[----:B------:R-:W2:Y:S04]  /*1e760*/  LDSM.16.M88.4 R20, [R3+0xa180] ;  /* 0x00a180000314783b */ /* 0x000ea80000000200 */
[----:B0-----:R-:W4:Y:S04]  /*1e770*/  LDL.LU.64 R10, [R1+0xa8] ;  /* 0x0000a800010a7983 */ /* 0x001f280000300a00 */
[----:B-1----:R-:W-:Y:S01]  /*1e780*/  STL.64 [R1+0x100], R12 ;  /* 0x0001000c01007387 */ /* 0x002fe20000100a00 */
[----:B------:R-:W-:Y:S02]  /*1e790*/  STL.64 [R1+0x108], R14 ;  /* 0x0001080e01007387 */ /* 0x000fe40000100a00 */
[----:B------:R-:W0:Y:S01]  /*1e7a0*/  LDSM.16.M88.4 R12, [R3+0xc180] ;  /* 0x00c18000030c783b */ /* 0x000e220000000200 */
[----:B--2---:R1:W-:Y:S03]  /*1e7b0*/  STL.64 [R1+0x110], R20 ;  /* 0x0001101401007387 */ /* 0x0043e60000100a00 */
[----:B------:R2:W-:Y:S02]  /*1e7c0*/  STL.64 [R1+0x118], R22 ;  /* 0x0001181601007387 */ /* 0x0005e40000100a00 */
[----:B-1----:R-:W-:-:S02]  /*1e7d0*/  IMAD.MOV.U32 R20, RZ, RZ, R4 ;  /* 0x000000ffff147224 */ /* 0x002fc400078e0004 */
[----:B------:R-:W3:Y:S01]  /*1e7e0*/  LDL.LU R4, [R1+0x10ac] ;  /* 0x0010ac0001047983 */ /* 0x000ee20000300800 */
[----:B------:R-:W-:Y:S02]  /*1e7f0*/  IMAD.MOV.U32 R21, RZ, RZ, R5 ;  /* 0x000000ffff157224 */ /* 0x000fe400078e0005 */
[----:B--2---:R-:W-:Y:S02]  /*1e800*/  IMAD.MOV.U32 R22, RZ, RZ, R6 ;  /* 0x000000ffff167224 */ /* 0x004fe400078e0006 */
[----:B------:R-:W-:Y:S01]  /*1e810*/  IMAD.MOV.U32 R23, RZ, RZ, R7 ;  /* 0x000000ffff177224 */ /* 0x000fe200078e0007 */
[----:B0-----:R-:W-:Y:S01]  /*1e820*/  STL.64 [R1+0x120], R12 ;  /* 0x0001200c01007387 */ /* 0x001fe20000100a00 */
[----:B------:R-:W-:Y:S02]  /*1e830*/  STL.64 [R1+0x128], R14 ;  /* 0x0001280e01007387 */ /* 0x000fe40000100a00 */
[----:B------:R-:W3:Y:S02]  /*1e840*/  LDL.LU R5, [R1+0x10a8] ;  /* 0x0010a80001057983 */ /* 0x000ee40000300800 */
[----:B------:R-:W3:Y:S01]  /*1e850*/  LDL.LU R6, [R1+0x10a4] ;  /* 0x0010a40001067983 */ /* 0x000ee20000300800 */
[----:B------:R-:W3:Y:S04]  /*1e860*/  LDL.LU R7, [R1+0x10a0] ;  /* 0x0010a00001077983 */ /* 0x000ee80000300800 */
[----:B------:R-:W0:Y:S01]  /*1e870*/  LDSM.16.M88.4 R12, [R3+0xe180] ;  /* 0x00e18000030c783b */ /* 0x000e220000000200 */
[----:B------:R1:W-:Y:S02]  /*1e880*/  STL.64 [R1+0x1030], R22 ;  /* 0x0010301601007387 */ /* 0x0003e40000100a00 */
[----:B------:R-:W-:Y:S01]  /*1e890*/  STL.64 [R1+0x1028], R20 ;  /* 0x0010281401007387 */ /* 0x000fe20000100a00 */
[----:B-1----:R-:W2:Y:S01]  /*1e8a0*/  LDL.LU R22, [R1+0xb8] ;  /* 0x0000b80001167983 */ /* 0x002ea20000300800 */
[----:B------:R-:W2:Y:S03]  /*1e8b0*/  LDL.LU R23, [R1+0xbc] ;  /* 0x0000bc0001177983 */ /* 0x000ea60000300800 */
[----:B0-----:R-:W-:Y:S01]  /*1e8c0*/  STL.64 [R1+0x130], R12 ;  /* 0x0001300c01007387 */ /* 0x001fe20000100a00 */
[----:B------:R-:W-:Y:S02]  /*1e8d0*/  STL.64 [R1+0x138], R14 ;  /* 0x0001380e01007387 */ /* 0x000fe40000100a00 */
[----:B------:R-:W0:Y:S04]  /*1e8e0*/  LDSM.16.MT88.4 R12, [R28+0x6000] ;  /* 0x006000001c0c783b */ /* 0x000e280000004200 */
[----:B------:R-:W-:Y:S01]  /*1e8f0*/  STL [R1+0x1008], R28 ;  /* 0x0010081c01007387 */ /* 0x000fe20000100800 */
[----:B0-----:R0:W-:Y:S01]  /*1e900*/  STL.64 [R1+0xfc8], R14 ;  /* 0x000fc80e01007387 */ /* 0x0011e20000100a00 */
[----:B------:R4:W-:Y:S03]  /*1e910*/  STL.64 [R1+0xfc0], R12 ;  /* 0x000fc00c01007387 */ /* 0x0009e60000100a00 */
[----:B0-----:R-:W2:Y:S01]  /*1e920*/  LDL.LU.64 R14, [R1+0xc8] ;  /* 0x0000c800010e7983 */ /* 0x001ea20000300a00 */
[----:B----4-:R-:W-:-:S02]  /*1e930*/  IMAD.MOV.U32 R12, RZ, RZ, R10 ;  /* 0x000000ffff0c7224 */ /* 0x010fc400078e000a */
[----:B------:R-:W-:Y:S01]  /*1e940*/  IMAD.MOV.U32 R3, RZ, RZ, R11 ;  /* 0x000000ffff037224 */ /* 0x000fe200078e000b */
        /* <DEDUP_REMOVED lines=8> */
[----:B------:R-:W2:Y:S03]  /*1e9d0*/  LDL.LU.64 R24, [R1+0x1090] ;  /* 0x0010900001187983 */ /* 0x000ea60000300a00 */
[----:B------:R-:W-:Y:S01]  /*1e9e0*/  STL [R1+0x1014], R9 ;  /* 0x0010140901007387 */ /* 0x000fe20000100800 */
[----:B------:R-:W-:Y:S01]  /*1e9f0*/  STL [R1+0x1010], R8 ;  /* 0x0010100801007387 */ /* 0x000fe20000100800 */
[----:B--2---:R-:W-:Y:S11]  /*1ea00*/  HMMA.16816.F32 R24, R4, R22, R24 ;  /* 0x000000160418723c */ /* 0x004ff60000001818 */
[----:B------:R-:W-:Y:S11]  /*1ea10*/  @!UPT UIADD3 URZ, URZ, URZ, URZ ;  /* 0x0000003f3f3ff290 */ /* 0x000ff6000fffe03f */
[----:B------:R-:W-:Y:S01]  /*1ea20*/  @!UPT UIADD3 URZ, URZ, URZ, URZ ;  /* 0x0000003f3f3ff290 */ /* 0x000fe2000fffe03f */
[----:B------:R-:W-:Y:S01]  /*1ea30*/  STL [R1+0x70], R24 ;  /* 0x0000701801007387 */ /* 0x000fe20000100800 */
[----:B------:R0:W-:Y:S02]  /*1ea40*/  STL [R1+0x78], R26 ;  /* 0x0000781a01007387 */ /* 0x0001e40000100800 */
[----:B------:R-:W-:Y:S02]  /*1ea50*/  IMAD.MOV.U32 R28, RZ, RZ, R27 ;  /* 0x000000ffff1c7224 */ /* 0x000fe400078e001b */
[----:B------:R-:W-:Y:S01]  /*1ea60*/  IMAD.MOV.U32 R29, RZ, RZ, R25 ;  /* 0x000000ffff1d7224 */ /* 0x000fe200078e0019 */
[----:B0-----:R-:W2:Y:S01]  /*1ea70*/  LDL.LU.64 R26, [R1+0x1088] ;  /* 0x00108800011a7983 */ /* 0x001ea20000300a00 */
[----:B------:R-:W2:Y:S02]  /*1ea80*/  LDL.LU.64 R24, [R1+0x1080] ;  /* 0x0010800001187983 */ /* 0x000ea40000300a00 */
[----:B------:R0:W-:Y:S02]  /*1ea90*/  STL.64 [R1+0x1048], R22 ;  /* 0x0010481601007387 */ /* 0x0001e40000100a00 */
[----:B------:R-:W-:-:S02]  /*1eaa0*/  IMAD.MOV.U32 R20, RZ, RZ, R14 ;  /* 0x000000ffff147224 */ /* 0x000fc400078e000e */
[----:B------:R-:W-:Y:S02]  /*1eab0*/  IMAD.MOV.U32 R13, RZ, RZ, R18 ;  /* 0x000000ffff0d7224 */ /* 0x000fe400078e0012 */
[----:B0-----:R-:W-:Y:S02]  /*1eac0*/  IMAD.MOV.U32 R23, RZ, RZ, R3 ;  /* 0x000000ffff177224 */ /* 0x001fe400078e0003 */
[----:B------:R-:W-:Y:S02]  /*1ead0*/  IMAD.MOV.U32 R3, RZ, RZ, R15 ;  /* 0x000000ffff037224 */ /* 0x000fe400078e000f */
[----:B------:R-:W-:Y:S01]  /*1eae0*/  IMAD.MOV.U32 R22, RZ, RZ, R12 ;  /* 0x000000ffff167224 */ /* 0x000fe200078e000c */
[----:B--2---:R-:W-:Y:S11]  /*1eaf0*/  HMMA.16816.F32 R24, R4, R14, R24 ;  /* 0x0000000e0418723c */ /* 0x004ff60000001818 */
        /* <DEDUP_REMOVED lines=8> */
[----:B------:R0:W-:Y:S02]  /*1eb80*/  STL.64 [R1+0x1050], R14 ;  /* 0x0010500e01007387 */ /* 0x0001e40000100a00 */
[----:B------:R-:W3:Y:S01]  /*1eb90*/  LDL.LU R12, [R1+0x50] ;  /* 0x00005000010c7983 */ /* 0x000ee20000300800 */
[----:B------:R-:W2:Y:S01]  /*1eba0*/  LDL.LU R18, [R1+0x106c] ;  /* 0x00106c0001127983 */ /* 0x000ea20000300800 */
[----:B0-----:R-:W-:-:S03]  /*1ebb0*/  IMAD.MOV.U32 R14, RZ, RZ, R19 ;  /* 0x000000ffff0e7224 */ /* 0x001fc600078e0013 */
[----:B------:R-:W2:Y:S01]  /*1ebc0*/  LDL.LU R19, [R1+0x1068] ;  /* 0x0010680001137983 */ /* 0x000ea20000300800 */
[----:B------:R-:W3:Y:S02]  /*1ebd0*/  LDL.LU R15, [R1+0x5c] ;  /* 0x00005c00010f7983 */ /* 0x000ee40000300800 */
[----:B------:R-:W-:Y:S02]  /*1ebe0*/  STL.64 [R1+0x1040], R10 ;  /* 0x0010400a01007387 */ /* 0x000fe40000100a00 */
[----:B------:R0:W-:Y:S02]  /*1ebf0*/  STL.64 [R1+0x1038], R8 ;  /* 0x0010380801007387 */ /* 0x0001e40000100a00 */
[----:B0-----:R-:W4:Y:S01]  /*1ec00*/  LDL.LU R8, [R1+0x40] ;  /* 0x0000400001087983 */ /* 0x001f220000300800 */
[----:B------:R-:W4:Y:S02]  /*1ec10*/  LDL.LU R9, [R1+0x44] ;  /* 0x0000440001097983 */ /* 0x000f240000300800 */
[----:B------:R-:W-:-:S02]  /*1ec20*/  IMAD.MOV.U32 R10, RZ, RZ, R2 ;  /* 0x000000ffff0a7224 */ /* 0x000fc400078e0002 */
[----:B------:R-:W-:Y:S01]  /*1ec30*/  IMAD.MOV.U32 R11, RZ, RZ, R0 ;  /* 0x000000ffff0b7224 */ /* 0x000fe200078e0000 */
[----:B--2---:R-:W-:Y:S01]  /*1ec40*/  HMMA.16816.F32 R4, R4, R18, R24 ;  /* 0x000000120404723c */ /* 0x004fe20000001818 */
[----:B------:R-:W-:Y:S02]  /*1ec50*/  IMAD.MOV.U32 R2, RZ, RZ, R18 ;  /* 0x000000ffff027224 */ /* 0x000fe400078e0012 */
[----:B------:R-:W-:Y:S11]  /*1ec60*/  IMAD.MOV.U32 R0, RZ, RZ, R19 ;  /* 0x000000ffff007224 */ /* 0x000ff600078e0013 */
[----:B------:R-:W-:Y:S09]  /*1ec70*/  @!UPT UIADD3 URZ, URZ, URZ, URZ ;  /* 0x0000003f3f3ff290 */ /* 0x000ff2000fffe03f */
[----:B------:R-:W-:Y:S01]  /*1ec80*/  STL.64 [R1+0x20], R4 ;  /* 0x0000200401007387 */ /* 0x000fe20000100a00 */
[----:B------:R0:W-:Y:S02]  /*1ec90*/  STL.64 [R1+0x28], R6 ;  /* 0x0000280601007387 */ /* 0x0001e40000100a00 */
[----:B------:R-:W3:Y:S02]  /*1eca0*/  LDL.LU.64 R18, [R1+0x1060] ;  /* 0x0010600001127983 */ /* 0x000ee40000300a00 */
[----:B------:R-:W3:Y:S02]  /*1ecb0*/  LDL.LU.64 R16, [R1+0x1058] ;  /* 0x0010580001107983 */ /* 0x000ee40000300a00 */
[----:B------:R-:W-:Y:S02]  /*1ecc0*/  IMAD.MOV.U32 R26, RZ, RZ, R20 ;  /* 0x000000ffff1a7224 */ /* 0x000fe400078e0014 */
[----:B0-----:R-:W-:Y:S02]  /*1ecd0*/  IMAD.MOV.U32 R6, RZ, RZ, R2 ;  /* 0x000000ffff067224 */ /* 0x001fe400078e0002 */
[----:B------:R-:W-:Y:S01]  /*1ece0*/  IMAD.MOV.U32 R7, RZ, RZ, R0 ;  /* 0x000000ffff077224 */ /* 0x000fe200078e0000 */
[C---:B---3--:R-:W-:Y:S01]  /*1ecf0*/  HMMA.16816.F32 R20, R16.reuse, R22, R12 ;  /* 0x000000161014723c */ /* 0x048fe2000000180c */
[----:B------:R-:W2:Y:S11]  /*1ed00*/  LDL.LU.64 R14, [R1+0x1050] ;  /* 0x00105000010e7983 */ /* 0x000eb60000300a00 */
[----:B------:R-:W-:Y:S11]  /*1ed10*/  @!UPT UIADD3 URZ, URZ, URZ, URZ ;  /* 0x0000003f3f3ff290 */ /* 0x000ff6000fffe03f */
[----:B------:R4:W-:Y:S01]  /*1ed20*/  STL [R1+0x10], R20 ;  /* 0x0000101401007387 */ /* 0x0009e20000100800 */
[----:B------:R-:W-:Y:S02]  /*1ed30*/  IMAD.MOV.U32 R2, RZ, RZ, R22 ;  /* 0x000000ffff027224 */ /* 0x000fe400078e0016 */
[----:B------:R-:W-:Y:S02]  /*1ed40*/  IMAD.MOV.U32 R0, RZ, RZ, R23 ;  /* 0x000000ffff007224 */ /* 0x000fe400078e0017 */
[----:B------:R-:W4:Y:S01]  /*1ed50*/  LDL.LU.64 R22, [R1+0x1048] ;  /* 0x0010480001167983 */ /* 0x000f220000300a00 */
[----:B------:R-:W-:Y:S02]  /*1ed60*/  IMAD.MOV.U32 R27, RZ, RZ, R3 ;  /* 0x000000ffff1b7224 */ /* 0x000fe400078e0003 */
[----:B------:R-:W-:Y:S02]  /*1ed70*/  IMAD.MOV.U32 R3, RZ, RZ, R21 ;  /* 0x000000ffff037224 */ /* 0x000fe400078e0015 */
[C---:B----4-:R-:W-:Y:S01]  /*1ed80*/  HMMA.16816.F32 R20, R16.reuse, R22, R8 ;  /* 0x000000161014723c */ /* 0x050fe20000001808 */
[----:B------:R-:W3:Y:S01]  /*1ed90*/  LDL.LU.64 R10, [R1+0x1040] ;  /* 0x00104000010a7983 */ /* 0x000ee20000300a00 */
[----:B------:R-:W4:Y:S11]  /*1eda0*/  LDL.LU.64 R8, [R1+0x1038] ;  /* 0x0010380001087983 */ /* 0x000f360000300a00 */
[----:B------:R-:W-:Y:S10]  /*1edb0*/  @!UPT UIADD3 URZ, URZ, URZ, URZ ;  /* 0x0000003f3f3ff290 */ /* 0x000ff4000fffe03f */
[----:B------:R-:W-:Y:S01]  /*1edc0*/  STL.64 [R1], R20 ;  /* 0x0000001401007387 */ /* 0x000fe20000100a00 */
[----:B------:R0:W-:Y:S03]  /*1edd0*/  STL.64 [R1+0x8], R22 ;  /* 0x0000081601007387 */ /* 0x0001e60000100a00 */
[----:B0-----:R-:W2:Y:S01]  /*1ede0*/  LDL.LU.64 R22, [R1+0x1030] ;  /* 0x0010300001167983 */ /* 0x001ea20000300a00 */
[----:B------:R-:W2:Y:S02]  /*1edf0*/  LDL.LU.64 R20, [R1+0x1028] ;  /* 0x0010280001147983 */ /* 0x000ea40000300a00 */
[----:B--2---:R-:W-:Y:S01]  /*1ee00*/  HMMA.16816.F32 R24, R16, R26, R20 ;  /* 0x0000001a1018723c */ /* 0x004fe20000001814 */
[----:B------:R-:W2:Y:S01]  /*1ee10*/  LDL.LU.64 R22, [R1+0x1020] ;  /* 0x0010200001167983 */ /* 0x000ea20000300a00 */
[----:B------:R-:W2:Y:S11]  /*1ee20*/  LDL.LU.64 R20, [R1+0x1018] ;  /* 0x0010180001147983 */ /* 0x000eb60000300a00 */
[----:B------:R-:W-:Y:S10]  /*1ee30*/  @!UPT UIADD3 URZ, URZ, URZ, URZ ;  /* 0x0000003f3f3ff290 */ /* 0x000ff4000fffe03f */
[----:B------:R-:W-:Y:S01]  /*1ee40*/  STL.64 [R1+0xfa0], R26 ;  /* 0x000fa01a01007387 */ /* 0x000fe20000100a00 */
[----:B------:R0:W-:Y:S03]  /*1ee50*/  STL.64 [R1+0xf98], R24 ;  /* 0x000f981801007387 */ /* 0x0001e60000100a00 */
[----:B0-----:R-:W2:Y:S01]  /*1ee60*/  LDL.LU R24, [R1+0x110] ;  /* 0x0001100001187983 */ /* 0x001ea20000300800 */
[----:B------:R-:W2:Y:S02]  /*1ee70*/  LDL.LU R25, [R1+0x114] ;  /* 0x0001140001197983 */ /* 0x000ea40000300800 */
[----:B------:R-:W2:Y:S02]  /*1ee80*/  LDL.LU.64 R12, [R1+0x130] ;  /* 0x00013000010c7983 */ /* 0x000ea40000300a00 */
[----:B--2---:R4:W-:Y:S02]  /*1ee90*/  STL.64 [R1+0xfd0], R12 ;  /* 0x000fd00c01007387 */ /* 0x0049e40000100a00 */
[----:B----4-:R-:W-:-:S02]  /*1eea0*/  IMAD.MOV.U32 R12, RZ, RZ, R9 ;  /* 0x000000ffff0c7224 */ /* 0x010fc400078e0009 */
[----:B------:R-:W-:Y:S01]  /*1eeb0*/  IMAD.MOV.U32 R13, RZ, RZ, R8 ;  /* 0x000000ffff0d7224 */ /* 0x000fe200078e0008 */
[----:B------:R-:W2:Y:S01]  /*1eec0*/  LDL.LU R9, [R1+0x1014] ;  /* 0x0010140001097983 */ /* 0x000ea20000300800 */
[----:B------:R-:W4:Y:S02]  /*1eed0*/  LDL.LU R8, [R1+0x1010] ;  /* 0x0010100001087983 */ /* 0x000f240000300800 */
[----:B------:R-:W-:Y:S01]  /*1eee0*/  STL.64 [R1+0xff0], R14 ;  /* 0x000ff00e01007387 */ /* 0x000fe20000100a00 */
[----:B------:R0:W-:Y:S04]  /*1eef0*/  STL.64 [R1+0xfe8], R12 ;  /* 0x000fe80c01007387 */ /* 0x0001e80000100a00 */
[----:B0-----:R-:W2:Y:S01]  /*1ef00*/  LDL.LU R12, [R1+0x70] ;  /* 0x00007000010c7983 */ /* 0x001ea20000300800 */
[----:B------:R-:W-:-:S02]  /*1ef10*/  IMAD.MOV.U32 R13, RZ, RZ, R29 ;  /* 0x000000ffff0d7224 */ /* 0x000fc400078e001d */
[----:B------:R-:W2:Y:S02]  /*1ef20*/  LDL.LU R29, [R1+0x100c] ;  /* 0x00100c00011d7983 */ /* 0x000ea40000300800 */
[----:B------:R-:W3:Y:S02]  /*1ef30*/  LDL.LU R14, [R1+0x78] ;  /* 0x00007800010e7983 */ /* 0x000ee40000300800 */
[----:B------:R-:W-:Y:S02]  /*1ef40*/  IMAD.MOV.U32 R15, RZ, RZ, R28 ;  /* 0x000000ffff0f7224 */ /* 0x000fe400078e001c */
[----:B------:R-:W3:Y:S01]  /*1ef50*/  LDL.LU R28, [R1+0x1008] ;  /* 0x00100800011c7983 */ /* 0x000ee20000300800 */
[----:B------:R-:W-:Y:S11]  /*1ef60*/  HMMA.16816.F32 R16, R16, R6, R20 ;  /* 0x000000061010723c */ /* 0x000ff60000001814 */
[----:B------:R-:W-:Y:S11]  /*1ef70*/  @!UPT UIADD3 URZ, URZ, URZ, URZ ;  /* 0x0000003f3f3ff290 */ /* 0x000ff6000fffe03f */
[----:B------:R-:W-:Y:S01]  /*1ef80*/  @!UPT UIADD3 URZ, URZ, URZ, URZ ;  /* 0x0000003f3f3ff290 */ /* 0x000fe2000fffe03f */
[----:B------:R-:W-:Y:S01]  /*1ef90*/  STL.64 [R1+0xfb0], R18 ;  /* 0x000fb01201007387 */ /* 0x000fe20000100a00 */
[----:B------:R0:W-:Y:S03]  /*1efa0*/  STL.64 [R1+0xfa8], R16 ;  /* 0x000fa81001007387 */ /* 0x0001e60000100a00 */
[----:B0-----:R-:W4:Y:S01]  /*1efb0*/  LDL.LU R16, [R1+0x100] ;  /* 0x0001000001107983 */ /* 0x001f220000300800 */
[----:B------:R-:W4:Y:S03]  /*1efc0*/  LDL.LU R17, [R1+0x104] ;  /* 0x0001040001117983 */ /* 0x000f260000300800 */
[----:B--2---:R-:W0:Y:S04]  /*1efd0*/  LDSM.16.MT88.4 R20, [R29+0x6800] ;  /* 0x006800001d14783b */ /* 0x004e280000004200 */
[----:B---3--:R-:W1:Y:S04]  /*1efe0*/  LDSM.16.MT88.4 R4, [R28+0x6800] ;  /* 0x006800001c04783b */ /* 0x008e680000004200 */
[----:B------:R-:W-:Y:S04]  /*1eff0*/  STL [R1+0xf94], R29 ;  /* 0x000f941d01007387 */ /* 0x000fe80000100800 */
[----:B0-----:R4:W-:Y:S01]  /*1f000*/  STL [R1+0xf8c], R20 ;  /* 0x000f8c1401007387 */ /* 0x0019e20000100800 */
[----:B------:R0:W-:Y:S02]  /*1f010*/  STL [R1+0xf88], R21 ;  /* 0x000f881501007387 */ /* 0x0001e40000100800 */
[----:B------:R2:W-:Y:S02]  /*1f020*/  STL [R1+0xf84], R22 ;  /* 0x000f841601007387 */ /* 0x0005e40000100800 */
[----:B------:R3:W-:Y:S02]  /*1f030*/  STL [R1+0xf80], R23 ;  /* 0x000f801701007387 */ /* 0x0007e40000100800 */
[----:B----4-:R-:W-:-:S02]  /*1f040*/  IMAD.MOV.U32 R20, RZ, RZ, R8 ;  /* 0x000000ffff147224 */ /* 0x010fc400078e0008 */
[----:B0-----:R-:W-:Y:S01]  /*1f050*/  IMAD.MOV.U32 R21, RZ, RZ, R9 ;  /* 0x000000ffff157224 */ /* 0x001fe200078e0009 */
[----:B------:R-:W4:Y:S01]  /*1f060*/  LDL.LU R8, [R1+0x1004] ;  /* 0x0010040001087983 */ /* 0x000f220000300800 */
[----:B------:R-:W4:Y:S02]  /*1f070*/  LDL.LU R9, [R1+0x1000] ;  /* 0x0010000001097983 */ /* 0x000f240000300800 */
[----:B--2---:R-:W-:Y:S02]  /*1f080*/  IMAD.MOV.U32 R22, RZ, RZ, R10 ;  /* 0x000000ffff167224 */ /* 0x004fe400078e000a */
[----:B---3--:R-:W-:Y:S01]  /*1f090*/  IMAD.MOV.U32 R23, RZ, RZ, R11 ;  /* 0x000000ffff177224 */ /* 0x008fe200078e000b */
[----:B------:R-:W4:Y:S01]  /*1f0a0*/  LDL.LU R10, [R1+0xffc] ;  /* 0x000ffc00010a7983 */ /* 0x000f220000300800 */
[----:B------:R-:W4:Y:S02]  /*1f0b0*/  LDL.LU R11, [R1+0xff8] ;  /* 0x000ff800010b7983 */ /* 0x000f240000300800 */
[----:B------:R-:W-:Y:S02]  /*1f0c0*/  STL [R1+0xf90], R28 ;  /* 0x000f901c01007387 */ /* 0x000fe40000100800 */
[----:B-1----:R-:W-:Y:S01]  /*1f0d0*/  STL.64 [R1+0xf50], R6 ;  /* 0x000f500601007387 */ /* 0x002fe20000100a00 */
[----:B------:R0:W-:Y:S04]  /*1f0e0*/  STL.64 [R1+0xf48], R4 ;  /* 0x000f480401007387 */ /* 0x0001e80000100a00 */
[----:B0-----:R-:W2:Y:S01]  /*1f0f0*/  LDL.LU R4, [R1+0x20] ;  /* 0x0000200001047983 */ /* 0x001ea20000300800 */
[----:B------:R-:W2:Y:S02]  /*1f100*/  LDL.LU R5, [R1+0x24] ;  /* 0x0000240001057983 */ /* 0x000ea40000300800 */
[----:B------:R-:W3:Y:S02]  /*1f110*/  LDL.LU R6, [R1+0x28] ;  /* 0x0000280001067983 */ /* 0x000ee40000300800 */
[----:B------:R-:W3:Y:S01]  /*1f120*/  LDL.LU R7, [R1+0x2c] ;  /* 0x00002c0001077983 */ /* 0x000ee20000300800 */
[C---:B----4-:R-:W-:Y:S08]  /*1f130*/  HMMA.16816.F32 R20, R8.reuse, R16, R20 ;  /* 0x000000100814723c */ /* 0x050ff00000001814 */
[----:B------:R-:W-:Y:S01]  /*1f140*/  HMMA.16816.F32 R12, R8, R24, R12 ;  /* 0x00000018080c723c */ /* 0x000fe2000000180c */
[----:B---3--:R-:W-:Y:S01]  /*1f150*/  STL.64 [R1+0xfe0], R6 ;  /* 0x000fe00601007387 */ /* 0x008fe20000100a00 */
[----:B--2---:R0:W-:Y:S03]  /*1f160*/  STL.64 [R1+0xfd8], R4 ;  /* 0x000fd80401007387 */ /* 0x0041e60000100a00 */
[----:B0-----:R-:W2:Y:S10]  /*1f170*/  LDL.LU.64 R4, [R1+0x120] ;  /* 0x0001200001047983 */ /* 0x001eb40000300a00 */
[----:B------:R0:W-:Y:S02]  /*1f180*/  STL.64 [R1+0x90], R20 ;  /* 0x0000901401007387 */ /* 0x0001e40000100a00 */
[----:B------:R1:W-:Y:S07]  /*1f190*/  STL.64 [R1+0x98], R22 ;  /* 0x0000981601007387 */ /* 0x0003ee0000100a00 */
[----:B0-----:R-:W-:-:S02]  /*1f1a0*/  IMAD.MOV.U32 R20, RZ, RZ, R12 ;  /* 0x000000ffff147224 */ /* 0x001fc400078e000c */
[----:B-1----:R-:W-:Y:S02]  /*1f1b0*/  IMAD.MOV.U32 R22, RZ, RZ, R14 ;  /* 0x000000ffff167224 */ /* 0x002fe400078e000e */
[----:B------:R-:W-:Y:S02]  /*1f1c0*/  IMAD.MOV.U32 R23, RZ, RZ, R15 ;  /* 0x000000ffff177224 */ /* 0x000fe400078e000f */
[----:B------:R-:W-:Y:S01]  /*1f1d0*/  IMAD.MOV.U32 R21, RZ, RZ, R13 ;  /* 0x000000ffff157224 */ /* 0x000fe200078e000d */
[----:B------:R-:W2:Y:S01]  /*1f1e0*/  LDL.LU.64 R14, [R1+0xff0] ;  /* 0x000ff000010e7983 */ /* 0x000ea20000300a00 */
[----:B------:R-:W2:Y:S02]  /*1f1f0*/  LDL.LU.64 R12, [R1+0xfe8] ;  /* 0x000fe800010c7983 */ /* 0x000ea40000300a00 */
[----:B------:R0:W-:Y:S02]  /*1f200*/  STL.64 [R1+0xfb8], R24 ;  /* 0x000fb81801007387 */ /* 0x0001e40000100a00 */
[----:B0-----:R-:W3:Y:S01]  /*1f210*/  LDL.LU R24, [R1+0x10] ;  /* 0x0000100001187983 */ /* 0x001ee20000300800 */
[----:B------:R-:W4:Y:S02]  /*1f220*/  LDL.LU.64 R6, [R1+0xfe0] ;  /* 0x000fe00001067983 */ /* 0x000f240000300a00 */
[----:B------:R-:W-:Y:S01]  /*1f230*/  IMAD.MOV.U32 R25, RZ, RZ, R3 ;  /* 0x000000ffff197224 */ /* 0x000fe200078e0003 */
[----:B--2---:R-:W-:Y:S01]  /*1f240*/  HMMA.16816.F32 R12, R8, R4, R12 ;  /* 0x00000004080c723c */ /* 0x004fe2000000180c */
[----:B------:R-:W-:-:S02]  /*1f250*/  IMAD.MOV.U32 R29, RZ, RZ, R4 ;  /* 0x000000ffff1d7224 */ /* 0x000fc400078e0004 */
[----:B------:R-:W-:Y:S02]  /*1f260*/  IMAD.MOV.U32 R28, RZ, RZ, R5 ;  /* 0x000000ffff1c7224 */ /* 0x000fe400078e0005 */
[----:B------:R-:W4:Y:S11]  /*1f270*/  LDL.LU.64 R4, [R1+0xfd8] ;  /* 0x000fd80001047983 */ /* 0x000f360000300a00 */
[----:B------:R-:W-:Y:S07]  /*1f280*/  @!UPT UIADD3 URZ, URZ, URZ, URZ ;  /* 0x0000003f3f3ff290 */ /* 0x000fee000fffe03f */
[----:B------:R0:W-:Y:S01]  /*1f290*/  STL [R1+0x70], R12 ;  /* 0x0000700c01007387 */ /* 0x0001e20000100800 */
[----:B------:R-:W-:-:S03]  /*1f2a0*/  IMAD.MOV.U32 R3, RZ, RZ, R13 ;  /* 0x000000ffff037224 */ /* 0x000fc600078e000d */
[----:B0-----:R-:W4:Y:S01]  /*1f2b0*/  LDL.LU.64 R12, [R1+0xfd0] ;  /* 0x000fd000010c7983 */ /* 0x001f220000300a00 */
[----:B------:R-:W-:Y:S02]  /*1f2c0*/  IMAD.MOV.U32 R26, RZ, RZ, R2 ;  /* 0x000000ffff1a7224 */ /* 0x000fe400078e0002 */
[----:B------:R-:W-:Y:S02]  /*1f2d0*/  IMAD.MOV.U32 R2, RZ, RZ, R14 ;  /* 0x000000ffff027224 */ /* 0x000fe400078e000e */
[----:B------:R-:W-:Y:S02]  /*1f2e0*/  IMAD.MOV.U32 R27, RZ, RZ, R0 ;  /* 0x000000ffff1b7224 */ /* 0x000fe400078e0000 */
[----:B------:R-:W-:Y:S01]  /*1f2f0*/  IMAD.MOV.U32 R0, RZ, RZ, R15 ;  /* 0x000000ffff007224 */ /* 0x000fe200078e000f */
[----:B------:R-:W-:Y:S01]  /*1f300*/  STL [R1+0xf7c], R2 ;  /* 0x000f7c0201007387 */ /* 0x000fe20000100800 */
[----:B------:R0:W-:Y:S02]  /*1f310*/  STL [R1+0xf78], R3 ;  /* 0x000f780301007387 */ /* 0x0001e40000100800 */
[----:B------:R-:W3:Y:S01]  /*1f320*/  LDL.LU.64 R14, [R1+0xfc8] ;  /* 0x000fc800010e7983 */ /* 0x000ee20000300a00 */
[----:B----4-:R-:W-:Y:S01]  /*1f330*/  HMMA.16816.F32 R4, R8, R12, R4 ;  /* 0x0000000c0804723c */ /* 0x010fe20000001804 */
[----:B0-----:R-:W-:-:S02]  /*1f340*/  IMAD.MOV.U32 R3, RZ, RZ, R12 ;  /* 0x000000ffff037224 */ /* 0x001fc400078e000c */
[----:B------:R-:W-:Y:S02]  /*1f350*/  IMAD.MOV.U32 R2, RZ, RZ, R13 ;  /* 0x000000ffff027224 */ /* 0x000fe400078e000d */
[----:B------:R-:W3:Y:S11]  /*1f360*/  LDL.LU.64 R12, [R1+0xfc0] ;  /* 0x000fc000010c7983 */ /* 0x000ef60000300a00 */
[----:B------:R-:W-:Y:S07]  /*1f370*/  @!UPT UIADD3 URZ, URZ, URZ, URZ ;  /* 0x0000003f3f3ff290 */ /* 0x000fee000fffe03f */
[----:B------:R0:W-:Y:S01]  /*1f380*/  STL [R1+0xf64], R4 ;  /* 0x000f640401007387 */ /* 0x0001e20000100800 */
[----:B------:R1:W-:Y:S02]  /*1f390*/  STL [R1+0xf60], R5 ;  /* 0x000f600501007387 */ /* 0x0003e40000100800 */
[----:B------:R2:W-:Y:S02]  /*1f3a0*/  STL [R1+0xf5c], R6 ;  /* 0x000f5c0601007387 */ /* 0x0005e40000100800 */
[----:B------:R4:W-:Y:S01]  /*1f3b0*/  STL [R1+0xf58], R7 ;  /* 0x000f580701007387 */ /* 0x0009e20000100800 */
[----:B0-----:R-:W3:Y:S01]  /*1f3c0*/  LDL.LU R4, [R1] ;  /* 0x0000000001047983 */ /* 0x001ee20000300800 */
[----:B-1----:R-:W3:Y:S02]  /*1f3d0*/  LDL.LU R5, [R1+0x4] ;  /* 0x0000040001057983 */ /* 0x002ee40000300800 */
[----:B--2---:R-:W2:Y:S02]  /*1f3e0*/  LDL.LU R6, [R1+0x8] ;  /* 0x0000080001067983 */ /* 0x004ea40000300800 */
[----:B----4-:R-:W2:Y:S01]  /*1f3f0*/  LDL.LU R7, [R1+0xc] ;  /* 0x00000c0001077983 */ /* 0x010ea20000300800 */
[C---:B---3--:R-:W-:Y:S01]  /*1f400*/  HMMA.16816.F32 R16, R12.reuse, R16, R24 ;  /* 0x000000100c10723c */ /* 0x048fe20000001818 */
[----:B------:R-:W2:Y:S11]  /*1f410*/  LDL.LU.64 R24, [R1+0xfb8] ;  /* 0x000fb80001187983 */ /* 0x000eb60000300a00 */
[----:B------:R-:W-:Y:S11]  /*1f420*/  @!UPT UIADD3 URZ, URZ, URZ, URZ ;  /* 0x0000003f3f3ff290 */ /* 0x000ff6000fffe03f */
[----:B------:R-:W-:Y:S01]  /*1f430*/  STL.64 [R1+0x50], R16 ;  /* 0x0000501001007387 */ /* 0x000fe20000100a00 */
[----:B------:R0:W-:Y:S03]  /*1f440*/  STL.64 [R1+0x58], R18 ;  /* 0x0000581201007387 */ /* 0x0001e60000100a00 */
[----:B0-----:R-:W3:Y:S01]  /*1f450*/  LDL.LU.64 R18, [R1+0xfb0] ;  /* 0x000fb00001127983 */ /* 0x001ee20000300a00 */
[----:B------:R-:W3:Y:S01]  /*1f460*/  LDL.LU.64 R16, [R1+0xfa8] ;  /* 0x000fa80001107983 */ /* 0x000ee20000300a00 */
        /* <DEDUP_REMOVED lines=9> */
[----:B------:R-:W-:Y:S01]  /*1f500*/  STL.64 [R1+0xf70], R6 ;  /* 0x000f700601007387 */ /* 0x000fe20000100a00 */
[----:B------:R0:W-:Y:S02]  /*1f510*/  STL.64 [R1+0xf68], R4 ;  /* 0x000f680401007387 */ /* 0x0001e40000100a00 */
[----:B0-----:R-:W-:-:S02]  /*1f520*/  IMAD.MOV.U32 R4, RZ, RZ, R29 ;  /* 0x000000ffff047224 */ /* 0x001fc400078e001d */
[----:B------:R-:W-:Y:S02]  /*1f530*/  IMAD.MOV.U32 R5, RZ, RZ, R28 ;  /* 0x000000ffff057224 */ /* 0x000fe400078e001c */
[----:B------:R-:W-:Y:S02]  /*1f540*/  IMAD.MOV.U32 R8, RZ, RZ, R3 ;  /* 0x000000ffff087224 */ /* 0x000fe400078e0003 */
[----:B------:R-:W-:Y:S01]  /*1f550*/  IMAD.MOV.U32 R9, RZ, RZ, R2 ;  /* 0x000000ffff097224 */ /* 0x000fe200078e0002 */
[----:B------:R-:W4:Y:S01]  /*1f560*/  LDL.LU R29, [R1+0xf94] ;  /* 0x000f9400011d7983 */ /* 0x000f220000300800 */
[----:B------:R-:W4:Y:S05]  /*1f570*/  LDL.LU R28, [R1+0xf90] ;  /* 0x000f9000011c7983 */ /* 0x000f2a0000300800 */
[C---:B---3--:R-:W-:Y:S08]  /*1f580*/  HMMA.16816.F32 R8, R12.reuse, R8, R16 ;  /* 0x000000080c08723c */ /* 0x048ff00000001810 */
[----:B--2---:R-:W-:Y:S11]  /*1f590*/  HMMA.16816.F32 R4, R12, R4, R24 ;  /* 0x000000040c04723c */ /* 0x004ff60000001818 */
[----:B------:R-:W-:Y:S11]  /*1f5a0*/  @!UPT UIADD3 URZ, URZ, URZ, URZ ;  /* 0x0000003f3f3ff290 */ /* 0x000ff6000fffe03f */
[----:B------:R-:W-:Y:S01]  /*1f5b0*/  @!UPT UIADD3 URZ, URZ, URZ, URZ ;  /* 0x0000003f3f3ff290 */ /* 0x000fe2000fffe03f */
[----:B------:R0:W-:Y:S01]  /*1f5c0*/  STL.64 [R1+0x30], R4 ;  /* 0x0000300401007387 */ /* 0x0001e20000100a00 */
[----:B------:R-:W-:Y:S02]  /*1f5d0*/  STL.64 [R1+0x38], R6 ;  /* 0x0000380601007387 */ /* 0x000fe40000100a00 */
[----:B------:R-:W2:Y:S02]  /*1f5e0*/  LDL R19, [R1+0xadc] ;  /* 0x000adc0001137983 */ /* 0x000ea40000100800 */
[----:B------:R-:W-:Y:S02]  /*1f5f0*/  IMAD.MOV.U32 R2, RZ, RZ, R8 ;  /* 0x000000ffff027224 */ /* 0x000fe400078e0008 */
[----:B------:R-:W-:Y:S02]  /*1f600*/  IMAD.MOV.U32 R3, RZ, RZ, R9 ;  /* 0x000000ffff037224 */ /* 0x000fe400078e0009 */
[----:B0-----:R-:W-:Y:S02]  /*1f610*/  IMAD.MOV.U32 R5, RZ, RZ, R10 ;  /* 0x000000ffff057224 */ /* 0x001fe400078e000a */
[----:B------:R-:W-:-:S02]  /*1f620*/  IMAD.MOV.U32 R4, RZ, RZ, R11 ;  /* 0x000000ffff047224 */ /* 0x000fc400078e000b */
[----:B----4-:R-:W0:Y:S04]  /*1f630*/  LDSM.16.MT88.4 R8, [R29+0x7000] ;  /* 0x007000001d08783b */ /* 0x010e280000004200 */
[----:B0-----:R-:W-:Y:S04]  /*1f640*/  STL [R1+0xed8], R11 ;  /* 0x000ed80b01007387 */ /* 0x001fe80000100800 */
[----:B--2---:R-:W0:Y:S04]  /*1f650*/  LDSM.16.M88.4 R24, [R19+0x8180] ;  /* 0x008180001318783b */ /* 0x004e280000000200 */
[----:B------:R-:W1:Y:S04]  /*1f660*/  LDSM.16.M88.4 R12, [R19+0xa180] ;  /* 0x00a18000130c783b */ /* 0x000e680000000200 */
[----:B0-----:R-:W-:Y:S01]  /*1f670*/  STL.64 [R1+0x10], R24 ;  /* 0x0000101801007387 */ /* 0x001fe20000100a00 */
[----:B------:R-:W-:Y:S02]  /*1f680*/  STL.64 [R1+0x18], R26 ;  /* 0x0000181a01007387 */ /* 0x000fe40000100a00 */
[----:B------:R-:W0:Y:S04]  /*1f690*/  LDSM.16.M88.4 R24, [R19+0xc180] ;  /* 0x00c180001318783b */ /* 0x000e280000000200 */
[----:B-1----:R-:W-:Y:S01]  /*1f6a0*/  IMAD.MOV.U32 R11, RZ, RZ, R12 ;  /* 0x000000ffff0b7224 */ /* 0x002fe200078e000c */
[----:B------:R-:W-:Y:S01]  /*1f6b0*/  STL.64 [R1+0x8], R14 ;  /* 0x0000080e01007387 */ /* 0x000fe20000100a00 */
[----:B------:R-:W-:-:S02]  /*1f6c0*/  IMAD.MOV.U32 R29, RZ, RZ, R13 ;  /* 0x000000ffff1d7224 */ /* 0x000fc400078e000d */
[----:B------:R-:W1:Y:S04]  /*1f6d0*/  LDSM.16.M88.4 R12, [R19+0xe180] ;  /* 0x00e18000130c783b */ /* 0x000e680000000200 */
[----:B------:R-:W2:Y:S01]  /*1f6e0*/  LDL.LU.64 R6, [R1+0x118] ;  /* 0x0001180001067983 */ /* 0x000ea20000300a00 */
[----:B------:R-:W-:Y:S01]  /*1f6f0*/  STL.64 [R1+0xee8], R10 ;  /* 0x000ee80a01007387 */ /* 0x000fe20000100a00 */
[----:B------:R3:W-:Y:S03]  /*1f700*/  STL.64 [R1+0xee0], R8 ;  /* 0x000ee00801007387 */ /* 0x0007e60000100a00 */
[----:B------:R-:W4:Y:S04]  /*1f710*/  LDSM.16.MT88.4 R16, [R28+0x7000] ;  /* 0x007000001c10783b */ /* 0x000f280000004200 */
[----:B---3--:R-:W3:Y:S01]  /*1f720*/  LDL.LU R8, [R1+0x90] ;  /* 0x0000900001087983 */ /* 0x008ee20000300800 */
[----:B------:R-:W3:Y:S02]  /*1f730*/  LDL.LU R9, [R1+0x94] ;  /* 0x0000940001097983 */ /* 0x000ee40000300800 */
[----:B------:R-:W3:Y:S02]  /*1f740*/  LDL.LU R10, [R1+0x98] ;  /* 0x00009800010a7983 */ /* 0x000ee40000300800 */
[----:B------:R-:W3:Y:S01]  /*1f750*/  LDL.LU R11, [R1+0x9c] ;  /* 0x00009c00010b7983 */ /* 0x000ee20000300800 */
[----:B0-----:R-:W-:Y:S01]  /*1f760*/  STL.64 [R1+0xeb8], R26 ;  /* 0x000eb81a01007387 */ /* 0x001fe20000100a00 */
[----:B------:R0:W-:Y:S02]  /*1f770*/  STL.64 [R1+0xeb0], R24 ;  /* 0x000eb01801007387 */ /* 0x0001e40000100a00 */
[----:B0-----:R-:W-:-:S02]  /*1f780*/  IMAD.MOV.U32 R24, RZ, RZ, R20 ;  /* 0x000000ffff187224 */ /* 0x001fc400078e0014 */
[----:B------:R-:W-:Y:S01]  /*1f790*/  IMAD.MOV.U32 R25, RZ, RZ, R21 ;  /* 0x000000ffff197224 */ /* 0x000fe200078e0015 */
[----:B------:R-:W2:Y:S01]  /*1f7a0*/  LDL.LU R20, [R1+0xf8c] ;  /* 0x000f8c0001147983 */ /* 0x000ea20000300800 */
[----:B------:R-:W2:Y:S02]  /*1f7b0*/  LDL.LU R21, [R1+0xf88] ;  /* 0x000f880001157983 */ /* 0x000ea40000300800 */
[----:B------:R-:W-:Y:S02]  /*1f7c0*/  IMAD.MOV.U32 R26, RZ, RZ, R22 ;  /* 0x000000ffff1a7224 */ /* 0x000fe400078e0016 */
[----:B------:R-:W-:Y:S01]  /*1f7d0*/  IMAD.MOV.U32 R27, RZ, RZ, R23 ;  /* 0x000000ffff1b7224 */ /* 0x000fe200078e0017 */
[----:B------:R-:W2:Y:S01]  /*1f7e0*/  LDL.LU R22, [R1+0xf84] ;  /* 0x000f840001167983 */ /* 0x000ea20000300800 */
[----:B------:R-:W2:Y:S02]  /*1f7f0*/  LDL.LU R23, [R1+0xf80] ;  /* 0x000f800001177983 */ /* 0x000ea40000300800 */
[----:B-1----:R-:W-:Y:S02]  /*1f800*/  STL [R1+0xe9c], R12 ;  /* 0x000e9c0c01007387 */ /* 0x002fe40000100800 */
[----:B------:R-:W-:Y:S01]  /*1f810*/  STL [R1+0xe98], R13 ;  /* 0x000e980d01007387 */ /* 0x000fe20000100800 */
[----:B------:R-:W-:Y:S01]  /*1f820*/  STL [R1+0xe1c], R14 ;  /* 0x000e1c0e01007387 */ /* 0x000fe20000100800 */
[----:B------:R0:W-:Y:S03]  /*1f830*/  STL [R1+0xe18], R15 ;  /* 0x000e180f01007387 */ /* 0x0001e60000100800 */
[----:B0-----:R-:W3:Y:S01]  /*1f840*/  LDL.LU.64 R14, [R1+0x108] ;  /* 0x00010800010e7983 */ /* 0x001ee20000300a00 */
[----:B------:R-:W-:Y:S02]  /*1f850*/  STL [R1+0xef0], R28 ;  /* 0x000ef01c01007387 */ /* 0x000fe40000100800 */
[----:B----4-:R-:W-:Y:S02]  /*1f860*/  STL [R1+0xe94], R16 ;  /* 0x000e941001007387 */ /* 0x010fe40000100800 */
[----:B------:R0:W-:Y:S01]  /*1f870*/  STL [R1+0xe90], R17 ;  /* 0x000e901101007387 */ /* 0x0001e20000100800 */
[----:B------:R-:W-:Y:S01]  /*1f880*/  STL [R1+0xe8c], R18 ;  /* 0x000e8c1201007387 */ /* 0x000fe20000100800 */
[----:B------:R-:W-:Y:S01]  /*1f890*/  STL [R1+0xe88], R19 ;  /* 0x000e881301007387 */ /* 0x000fe20000100800 */
[C---:B--2---:R-:W-:Y:S08]  /*1f8a0*/  HMMA.16816.F32 R24, R20.reuse, R6, R24 ;  /* 0x000000061418723c */ /* 0x044ff00000001818 */
[----:B---3--:R-:W-:Y:S01]  /*1f8b0*/  HMMA.16816.F32 R8, R20, R14, R8 ;  /* 0x0000000e1408723c */ /* 0x008fe20000001808 */
[----:B0-----:R-:W-:Y:S11]  /*1f8c0*/  IMAD.MOV.U32 R17, RZ, RZ, R15 ;  /* 0x000000ffff117224 */ /* 0x001ff600078e000f */
[----:B------:R-:W-:Y:S11]  /*1f8d0*/  @!UPT UIADD3 URZ, URZ, URZ, URZ ;  /* 0x0000003f3f3ff290 */ /* 0x000ff6000fffe03f */
[----:B------:R-:W-:Y:S01]  /*1f8e0*/  @!UPT UIADD3 URZ, URZ, URZ, URZ ;  /* 0x0000003f3f3ff290 */ /* 0x000fe2000fffe03f */
[----:B------:R-:W-:Y:S02]  /*1f8f0*/  IMAD.MOV.U32 R13, RZ, RZ, R10 ;  /* 0x000000ffff0d7224 */ /* 0x000fe400078e000a */
[----:B------:R-:W-:Y:S02]  /*1f900*/  IMAD.MOV.U32 R12, RZ, RZ, R11 ;  /* 0x000000ffff0c7224 */ /* 0x000fe400078e000b */
[----:B------:R-:W-:Y:S02]  /*1f910*/  IMAD.MOV.U32 R16, RZ, RZ, R8 ;  /* 0x000000ffff107224 */ /* 0x000fe400078e0008 */
[----:B------:R-:W-:Y:S02]  /*1f920*/  IMAD.MOV.U32 R15, RZ, RZ, R9 ;  /* 0x000000ffff0f7224 */ /* 0x000fe400078e0009 */
[----:B------:R-:W-:Y:S02]  /*1f930*/  IMAD.MOV.U32 R10, RZ, RZ, R5 ;  /* 0x000000ffff0a7224 */ /* 0x000fe400078e0005 */
[----:B------:R-:W-:-:S02]  /*1f940*/  IMAD.MOV.U32 R11, RZ, RZ, R4 ;  /* 0x000000ffff0b7224 */ /* 0x000fc400078e0004 */
[----:B------:R-:W-:Y:S02]  /*1f950*/  IMAD.MOV.U32 R8, RZ, RZ, R2 ;  /* 0x000000ffff087224 */ /* 0x000fe400078e0002 */
[----:B------:R-:W-:Y:S01]  /*1f960*/  IMAD.MOV.U32 R9, RZ, RZ, R3 ;  /* 0x000000ffff097224 */ /* 0x000fe200078e0003 */
[----:B------:R-:W2:Y:S01]  /*1f970*/  LDL.LU R2, [R1+0xf7c] ;  /* 0x000f7c0001027983 */ /* 0x000ea20000300800 */
[----:B------:R-:W3:Y:S02]  /*1f980*/  LDL.LU R3, [R1+0xf78] ;  /* 0x000f780001037983 */ /* 0x000ee40000300800 */
[----:B------:R0:W-:Y:S01]  /*1f990*/  STL.64 [R1+0xf00], R10 ;  /* 0x000f000a01007387 */ /* 0x0001e20000100a00 */
[----:B------:R1:W-:Y:S04]  /*1f9a0*/  STL.64 [R1+0xef8], R8 ;  /* 0x000ef80801007387 */ /* 0x0003e80000100a00 */
[----:B0-----:R-:W4:Y:S01]  /*1f9b0*/  LDL.LU R10, [R1+0x128] ;  /* 0x00012800010a7983 */ /* 0x001f220000300800 */
[----:B------:R-:W4:Y:S02]  /*1f9c0*/  LDL.LU R11, [R1+0x12c] ;  /* 0x00012c00010b7983 */ /* 0x000f240000300800 */
[----:B-1----:R-:W-:-:S02]  /*1f9d0*/  IMAD.MOV.U32 R9, RZ, RZ, R6 ;  /* 0x000000ffff097224 */ /* 0x002fc400078e0006 */
[----:B------:R-:W-:Y:S02]  /*1f9e0*/  IMAD.MOV.U32 R8, RZ, RZ, R7 ;  /* 0x000000ffff087224 */ /* 0x000fe400078e0007 */
[----:B------:R-:W4:Y:S01]  /*1f9f0*/  LDL.LU.64 R6, [R1+0xf70] ;  /* 0x000f700001067983 */ /* 0x000f220000300a00 */
[----:B------:R-:W4:Y:S02]  /*1fa00*/  LDL.LU.64 R4, [R1+0xf68] ;  /* 0x000f680001047983 */ /* 0x000f240000300a00 */
[----:B------:R-:W4:Y:S02]  /*1fa10*/  LDL.64 R18, [R1+0x138] ;  /* 0x0001380001127983 */ /* 0x000f240000100a00 */
[----:B------:R-:W-:Y:S01]  /*1fa20*/  STL.64 [R1+0xec8], R26 ;  /* 0x000ec81a01007387 */ /* 0x000fe20000100a00 */
[----:B------:R0:W-:Y:S04]  /*1fa30*/  STL.64 [R1+0xec0], R24 ;  /* 0x000ec01801007387 */ /* 0x0001e80000100a00 */
[----:B0-----:R-:W4:Y:S01]  /*1fa40*/  LDL.LU R24, [R1+0x70] ;  /* 0x0000700001187983 */ /* 0x001f220000300800 */
[----:B------:R-:W-:-:S02]  /*1fa50*/  IMAD.MOV.U32 R27, RZ, RZ, R0 ;  /* 0x000000ffff1b7224 */ /* 0x000fc400078e0000 */
[----:B------:R-:W-:Y:S02]  /*1fa60*/  IMAD.MOV.U32 R28, RZ, RZ, R14 ;  /* 0x000000ffff1c7224 */ /* 0x000fe400078e000e */
[----:B--2---:R-:W-:Y:S02]  /*1fa70*/  IMAD.MOV.U32 R26, RZ, RZ, R2 ;  /* 0x000000ffff1a7224 */ /* 0x004fe400078e0002 */
[----:B---3--:R-:W-:-:S07]  /*1fa80*/  IMAD.MOV.U32 R25, RZ, RZ, R3 ;  /* 0x000000ffff197224 */ /* 0x008fce00078e0003 */
[----:B----4-:R-:W-:Y:S01]  /*1fa90*/  HMMA.16816.F32 R24, R20, R10, R24 ;  /* 0x0000000a1418723c */ /* 0x010fe20000001818 */
[----:B------:R0:W-:Y:S06]  /*1faa0*/  STL.64 [R1+0xf18], R10 ;  /* 0x000f180a01007387 */ /* 0x0001ec0000100a00 */
[----:B0-----:R-:W-:Y:S02]  /*1fab0*/  IMAD.MOV.U32 R10, RZ, RZ, R9 ;  /* 0x000000ffff0a7224 */ /* 0x001fe400078e0009 */
[----:B------:R-:W-:-:S05]  /*1fac0*/  IMAD.MOV.U32 R11, RZ, RZ, R8 ;  /* 0x000000ffff0b7224 */ /* 0x000fca00078e0008 */
[----:B------:R-:W-:Y:S10]  /*1fad0*/  STL.64 [R1+0xf30], R10 ;  /* 0x000f300a01007387 */ /* 0x000ff40000100a00 */
[----:B------:R-:W-:-:S02]  /*1fae0*/  IMAD.MOV.U32 R2, RZ, RZ, R26 ;  /* 0x000000ffff027224 */ /* 0x000fc400078e001a */
[----:B------:R-:W-:Y:S02]  /*1faf0*/  IMAD.MOV.U32 R0, RZ, RZ, R27 ;  /* 0x000000ffff007224 */ /* 0x000fe400078e001b */
[----:B------:R-:W-:Y:S02]  /*1fb00*/  IMAD.MOV.U32 R14, RZ, RZ, R24 ;  /* 0x000000ffff0e7224 */ /* 0x000fe400078e0018 */
[----:B------:R-:W-:Y:S02]  /*1fb10*/  IMAD.MOV.U32 R3, RZ, RZ, R25 ;  /* 0x000000ffff037224 */ /* 0x000fe400078e0019 */
[----:B------:R-:W-:Y:S02]  /*1fb20*/  IMAD.MOV.U32 R26, RZ, RZ, R13 ;  /* 0x000000ffff1a7224 */ /* 0x000fe400078e000d */
[----:B------:R-:W-:Y:S02]  /*1fb30*/  IMAD.MOV.U32 R27, RZ, RZ, R12 ;  /* 0x000000ffff1b7224 */ /* 0x000fe400078e000c */
[----:B------:R-:W-:-:S02]  /*1fb40*/  IMAD.MOV.U32 R24, RZ, RZ, R16 ;  /* 0x000000ffff187224 */ /* 0x000fc400078e0010 */
[----:B------:R-:W-:Y:S01]  /*1fb50*/  IMAD.MOV.U32 R25, RZ, RZ, R15 ;  /* 0x000000ffff197224 */ /* 0x000fe200078e000f */
[----:B------:R-:W-:Y:S04]  /*1fb60*/  STL.64 [R1+0xf10], R26 ;  /* 0x000f101a01007387 */ /* 0x000fe80000100a00 */
[----:B------:R0:W-:Y:S02]  /*1fb70*/  STL.64 [R1+0xf08], R24 ;  /* 0x000f081801007387 */ /* 0x0001e40000100a00 */
[----:B0-----:R-:W2:Y:S01]  /*1fb80*/  LDL.LU R24, [R1+0x30] ;  /* 0x0000300001187983 */ /* 0x001ea20000300800 */
[----:B------:R-:W2:Y:S02]  /*1fb90*/  LDL.LU R25, [R1+0x34] ;  /* 0x0000340001197983 */ /* 0x000ea40000300800 */
[----:B------:R-:W3:Y:S02]  /*1fba0*/  LDL.LU R26, [R1+0x38] ;  /* 0x00003800011a7983 */ /* 0x000ee40000300800 */
[----:B------:R-:W3:Y:S02]  /*1fbb0*/  LDL.LU R27, [R1+0x3c] ;  /* 0x00003c00011b7983 */ /* 0x000ee40000300800 */
[----:B---3--:R-:W-:Y:S01]  /*1fbc0*/  STL.64 [R1+0xf28], R26 ;  /* 0x000f281a01007387 */ /* 0x008fe20000100a00 */
[----:B--2---:R0:W-:Y:S02]  /*1fbd0*/  STL.64 [R1+0xf20], R24 ;  /* 0x000f201801007387 */ /* 0x0041e40000100a00 */
[----:B0-----:R-:W-:-:S02]  /*1fbe0*/  IMAD.MOV.U32 R24, RZ, RZ, R4 ;  /* 0x000000ffff187224 */ /* 0x001fc400078e0004 */
[----:B------:R-:W-:Y:S01]  /*1fbf0*/  IMAD.MOV.U32 R25, RZ, RZ, R5 ;  /* 0x000000ffff197224 */ /* 0x000fe200078e0005 */
[----:B------:R-:W2:Y:S01]  /*1fc00*/  LDL.LU R4, [R1+0xf64] ;  /* 0x000f640001047983 */ /* 0x000ea20000300800 */
[----:B------:R-:W2:Y:S02]  /*1fc10*/  LDL.LU R5, [R1+0xf60] ;  /* 0x000f600001057983 */ /* 0x000ea40000300800 */
[----:B------:R-:W-:Y:S02]  /*1fc20*/  IMAD.MOV.U32 R26, RZ, RZ, R6 ;  /* 0x000000ffff1a7224 */ /* 0x000fe400078e0006 */
[----:B------:R-:W-:Y:S01]  /*1fc30*/  IMAD.MOV.U32 R27, RZ, RZ, R7 ;  /* 0x000000ffff1b7224 */ /* 0x000fe200078e0007 */
[----:B------:R-:W2:Y:S01]  /*1fc40*/  LDL.LU R6, [R1+0xf5c] ;  /* 0x000f5c0001067983 */ /* 0x000ea20000300800 */
[----:B------:R-:W2:Y:S03]  /*1fc50*/  LDL.LU R7, [R1+0xf58] ;  /* 0x000f580001077983 */ /* 0x000ea60000300800 */
[----:B------:R-:W-:Y:S01]  /*1fc60*/  STL.64 [R1+0xf40], R26 ;  /* 0x000f401a01007387 */ /* 0x000fe20000100a00 */
[----:B------:R0:W-:Y:S03]  /*1fc70*/  STL.64 [R1+0xf38], R24 ;  /* 0x000f381801007387 */ /* 0x0001e60000100a00 */
[----:B0-----:R-:W3:Y:S01]  /*1fc80*/  LDL.LU R24, [R1+0x50] ;  /* 0x0000500001187983 */ /* 0x001ee20000300800 */
[----:B------:R-:W3:Y:S02]  /*1fc90*/  LDL.LU R25, [R1+0x54] ;  /* 0x0000540001197983 */ /* 0x000ee40000300800 */
[----:B------:R-:W3:Y:S02]  /*1fca0*/  LDL.LU R26, [R1+0x58] ;  /* 0x00005800011a7983 */ /* 0x000ee40000300800 */
[----:B------:R-:W3:Y:S01]  /*1fcb0*/  LDL.LU R27, [R1+0x5c] ;  /* 0x00005c00011b7983 */ /* 0x000ee20000300800 */
[----:B--2---:R-:W-:Y:S01]  /*1fcc0*/  HMMA.16816.F32 R20, R20, R18, R4 ;  /* 0x000000121414723c */ /* 0x004fe20000001804 */
[----:B------:R-:W3:Y:S01]  /*1fcd0*/  LDL.LU.64 R6, [R1+0xf50] ;  /* 0x000f500001067983 */ /* 0x000ee20000300a00 */
[----:B------:R-:W3:Y:S02]  /*1fce0*/  LDL.LU.64 R4, [R1+0xf48] ;  /* 0x000f480001047983 */ /* 0x000ee40000300a00 */
[----:B------:R-:W-:-:S02]  /*1fcf0*/  IMAD.MOV.U32 R10, RZ, RZ, R28 ;  /* 0x000000ffff0a7224 */ /* 0x000fc400078e001c */
[----:B------:R-:W-:Y:S11]  /*1fd00*/  IMAD.MOV.U32 R11, RZ, RZ, R17 ;  /* 0x000000ffff0b7224 */ /* 0x000ff600078e0011 */
[----:B------:R-:W-:Y:S07]  /*1fd10*/  @!UPT UIADD3 URZ, URZ, URZ, URZ ;  /* 0x0000003f3f3ff290 */ /* 0x000fee000fffe03f */
[----:B------:R-:W-:Y:S02]  /*1fd20*/  IMAD.MOV.U32 R15, RZ, RZ, R23 ;  /* 0x000000ffff0f7224 */ /* 0x000fe400078e0017 */
[----:B------:R-:W2:Y:S01]  /*1fd30*/  LDL R23, [R1+0x140] ;  /* 0x0001400001177983 */ /* 0x000ea20000100800 */
[C---:B---3--:R-:W-:Y:S03]  /*1fd40*/  HMMA.16816.F32 R8, R4.reuse, R10, R24 ;  /* 0x0000000a0408723c */ /* 0x048fe60000001818 */
[----:B------:R-:W3:Y:S01]  /*1fd50*/  LDL.LU.64 R26, [R1+0xf40] ;  /* 0x000f4000011a7983 */ /* 0x000ee20000300a00 */
[----:B------:R-:W3:Y:S11]  /*1fd60*/  LDL.LU.64 R24, [R1+0xf38] ;  /* 0x000f380001187983 */ /* 0x000ef60000300a00 */
[----:B------:R-:W-:Y:S08]  /*1fd70*/  @!UPT UIADD3 URZ, URZ, URZ, URZ ;  /* 0x0000003f3f3ff290 */ /* 0x000ff0000fffe03f */
[----:B------:R-:W-:Y:S01]  /*1fd80*/  STL.64 [R1+0xb0], R8 ;  /* 0x0000b00801007387 */ /* 0x000fe20000100a00 */
[----:B------:R0:W-:Y:S03]  /*1fd90*/  STL.64 [R1+0xb8], R10 ;  /* 0x0000b80a01007387 */ /* 0x0001e60000100a00 */
[----:B0-----:R-:W3:Y:S02]  /*1fda0*/  LDL.LU.64 R10, [R1+0xf30] ;  /* 0x000f3000010a7983 */ /* 0x001ee40000300a00 */
[----:B---3--:R-:W-:Y:S02]  /*1fdb0*/  HMMA.16816.F32 R8, R4, R10, R24 ;  /* 0x0000000a0408723c */ /* 0x008fe40000001818 */
[----:B------:R-:W3:Y:S01]  /*1fdc0*/  LDL.LU.64 R26, [R1+0xf28] ;  /* 0x000f2800011a7983 */ /* 0x000ee20000300a00 */
[----:B------:R-:W3:Y:S11]  /*1fdd0*/  LDL.LU.64 R24, [R1+0xf20] ;  /* 0x000f200001187983 */ /* 0x000ef60000300a00 */
[----:B------:R-:W-:Y:S09]  /*1fde0*/  @!UPT UIADD3 URZ, URZ, URZ, URZ ;  /* 0x0000003f3f3ff290 */ /* 0x000ff2000fffe03f */
[----:B------:R-:W-:Y:S01]  /*1fdf0*/  STL.64 [R1+0xa0], R8 ;  /* 0x0000a00801007387 */ /* 0x000fe20000100a00 */
[----:B------:R-:W-:Y:S02]  /*1fe00*/  IMAD.MOV.U32 R12, RZ, RZ, R10 ;  /* 0x000000ffff0c7224 */ /* 0x000fe400078e000a */
[----:B------:R-:W-:Y:S02]  /*1fe10*/  IMAD.MOV.U32 R13, RZ, RZ, R11 ;  /* 0x000000ffff0d7224 */ /* 0x000fe400078e000b */
[----:B------:R-:W3:Y:S01]  /*1fe20*/  LDL.LU.64 R10, [R1+0xf18] ;  /* 0x000f1800010a7983 */ /* 0x000ee20000300a00 */
[----:B------:R-:W-:Y:S02]  /*1fe30*/  IMAD.MOV.U32 R28, RZ, RZ, R18 ;  /* 0x000000ffff1c7224 */ /* 0x000fe400078e0012 */
[----:B------:R-:W-:Y:S02]  /*1fe40*/  IMAD.MOV.U32 R19, RZ, RZ, R20 ;  /* 0x000000ffff137224 */ /* 0x000fe400078e0014 */
[----:B------:R-:W-:-:S02]  /*1fe50*/  IMAD.MOV.U32 R18, RZ, RZ, R21 ;  /* 0x000000ffff127224 */ /* 0x000fc400078e0015 */
[----:B------:R-:W-:Y:S02]  /*1fe60*/  IMAD.MOV.U32 R17, RZ, RZ, R22 ;  /* 0x000000ffff117224 */ /* 0x000fe400078e0016 */
[----:B--2---:R-:W0:Y:S04]  /*1fe70*/  LDSM.16.MT88.4 R20, [R23+0x7800] ;  /* 0x007800001714783b */ /* 0x004e280000004200 */
[----:B------:R1:W-:Y:S04]  /*1fe80*/  STL.64 [R1+0xed0], R12 ;  /* 0x000ed00c01007387 */ /* 0x0003e80000100a00 */
[----:B-1----:R-:W2:Y:S01]  /*1fe90*/  LDL.LU.64 R12, [R1+0x10] ;  /* 0x00001000010c7983 */ /* 0x002ea20000300a00 */
[----:B---3--:R-:W-:Y:S03]  /*1fea0*/  HMMA.16816.F32 R8, R4, R10, R24 ;  /* 0x0000000a0408723c */ /* 0x008fe60000001818 */
[----:B------:R-:W3:Y:S01]  /*1feb0*/  LDL.LU.64 R26, [R1+0xf10] ;  /* 0x000f1000011a7983 */ /* 0x000ee20000300a00 */
[----:B------:R-:W3:Y:S11]  /*1fec0*/  LDL.LU.64 R24, [R1+0xf08] ;  /* 0x000f080001187983 */ /* 0x000ef60000300a00 */
[----:B------:R-:W-:Y:S08]  /*1fed0*/  @!UPT UIADD3 URZ, URZ, URZ, URZ ;  /* 0x0000003f3f3ff290 */ /* 0x000ff0000fffe03f */
[----:B------:R-:W-:Y:S01]  /*1fee0*/  STL.64 [R1+0x90], R8 ;  /* 0x0000900801007387 */ /* 0x000fe20000100a00 */
[----:B------:R1:W-:Y:S02]  /*1fef0*/  STL [R1+0x98], R10 ;  /* 0x0000980a01007387 */ /* 0x0003e40000100800 */
[----:B------:R-:W-:Y:S02]  /*1ff00*/  IMAD.MOV.U32 R16, RZ, RZ, R11 ;  /* 0x000000ffff107224 */ /* 0x000fe400078e000b */
[----:B-1----:R-:W4:Y:S01]  /*1ff10*/  LDL.LU.64 R10, [R1+0xf00] ;  /* 0x000f0000010a7983 */ /* 0x002f220000300a00 */
[----:B------:R-:W4:Y:S02]  /*1ff20*/  LDL.LU.64 R8, [R1+0xef8] ;  /* 0x000ef80001087983 */ /* 0x000f240000300a00 */
[----:B0-----:R0:W-:Y:S02]  /*1ff30*/  STL.64 [R1+0xe48], R22 ;  /* 0x000e481601007387 */ /* 0x0011e40000100a00 */
[----:B------:R4:W-:Y:S02]  /*1ff40*/  STL.64 [R1+0xe40], R20 ;  /* 0x000e401401007387 */ /* 0x0009e40000100a00 */
[----:B0-----:R-:W-:-:S02]  /*1ff50*/  IMAD.MOV.U32 R22, RZ, RZ, R28 ;  /* 0x000000ffff167224 */ /* 0x001fc400078e001c */
[----:B------:R-:W2:Y:S01]  /*1ff60*/  LDL.LU R28, [R1+0xef0] ;  /* 0x000ef000011c7983 */ /* 0x000ea20000300800 */
[----:B------:R-:W4:Y:S04]  /*1ff70*/  LDL.LU R23, [R1+0x13c] ;  /* 0x00013c0001177983 */ /* 0x000f280000300800 */
[----:B----4-:R-:W-:Y:S01]  /*1ff80*/  HMMA.16816.F32 R20, R4, R22, R8 ;  /* 0x000000160414723c */ /* 0x010fe20000001808 */
[----:B------:R-:W4:Y:S01]  /*1ff90*/  LDL.LU.64 R10, [R1+0xee8] ;  /* 0x000ee800010a7983 */ /* 0x000f220000300a00 */
[----:B------:R-:W3:Y:S03]  /*1ffa0*/  LDL.LU.64 R8, [R1+0xee0] ;  /* 0x000ee00001087983 */ /* 0x000ee60000300a00 */
[----:B--2---:R-:W0:Y:S11]  /*1ffb0*/  LDSM.16.MT88.4 R4, [R28+0x7800] ;  /* 0x007800001c04783b */ /* 0x004e360000004200 */
[----:B------:R-:W-:Y:S07]  /*1ffc0*/  @!UPT UIADD3 URZ, URZ, URZ, URZ ;  /* 0x0000003f3f3ff290 */ /* 0x000fee000fffe03f */
[----:B------:R-:W-:Y:S01]  /*1ffd0*/  STL.64 [R1+0xe58], R22 ;  /* 0x000e581601007387 */ /* 0x000fe20000100a00 */
[----:B------:R4:W-:Y:S02]  /*1ffe0*/  STL.64 [R1+0xe50], R20 ;  /* 0x000e501401007387 */ /* 0x0009e40000100a00 */
[----:B----4-:R-:W-:Y:S02]  /*1fff0*/  IMAD.MOV.U32 R20, RZ, RZ, R11 ;  /* 0x000000ffff147224 */ /* 0x010fe400078e000b */
[----:B------:R-:W3:Y:S01]  /*20000*/  LDL.LU R11, [R1+0xed8] ;  /* 0x000ed800010b7983 */ /* 0x000ee20000300800 */
[----:B0-----:R0:W-:Y:S02]  /*20010*/  STL.64 [R1+0xe00], R6 ;  /* 0x000e000601007387 */ /* 0x0011e40000100a00 */
[----:B------:R1:W-:Y:S02]  /*20020*/  STL.64 [R1+0xdf8], R4 ;  /* 0x000df80401007387 */ /* 0x0003e40000100a00 */
[----:B0-----:R-:W-:-:S02]  /*20030*/  IMAD.MOV.U32 R6, RZ, RZ, R17 ;  /* 0x000000ffff067224 */ /* 0x001fc400078e0011 */
[----:B------:R-:W-:Y:S02]  /*20040*/  IMAD.MOV.U32 R7, RZ, RZ, R15 ;  /* 0x000000ffff077224 */ /* 0x000fe400078e000f */
[----:B-1----:R-:W-:Y:S02]  /*20050*/  IMAD.MOV.U32 R4, RZ, RZ, R19 ;  /* 0x000000ffff047224 */ /* 0x002fe400078e0013 */
[----:B------:R-:W-:Y:S02]  /*20060*/  IMAD.MOV.U32 R5, RZ, RZ, R18 ;  /* 0x000000ffff057224 */ /* 0x000fe400078e0012 */
[----:B------:R-:W-:Y:S02]  /*20070*/  IMAD.MOV.U32 R18, RZ, RZ, R12 ;  /* 0x000000ffff127224 */ /* 0x000fe400078e000c */
[----:B------:R-:W-:Y:S01]  /*20080*/  IMAD.MOV.U32 R17, RZ, RZ, R13 ;  /* 0x000000ffff117224 */ /* 0x000fe200078e000d */
[----:B------:R0:W-:Y:S01]  /*20090*/  STL.64 [R1+0xea8], R6 ;  /* 0x000ea80601007387 */ /* 0x0001e20000100a00 */
[----:B------:R1:W-:Y:S02]  /*200a0*/  STL.64 [R1+0xea0], R4 ;  /* 0x000ea00401007387 */ /* 0x0003e40000100a00 */
[----:B0-----:R-:W-:-:S02]  /*200b0*/  IMAD.MOV.U32 R6, RZ, RZ, R2 ;  /* 0x000000ffff067224 */ /* 0x001fc400078e0002 */
[----:B------:R-:W-:Y:S02]  /*200c0*/  IMAD.MOV.U32 R7, RZ, RZ, R0 ;  /* 0x000000ffff077224 */ /* 0x000fe400078e0000 */
[----:B-1----:R-:W-:Y:S02]  /*200d0*/  IMAD.MOV.U32 R4, RZ, RZ, R14 ;  /* 0x000000ffff047224 */ /* 0x002fe400078e000e */
[----:B------:R-:W-:Y:S01]  /*200e0*/  IMAD.MOV.U32 R5, RZ, RZ, R3 ;  /* 0x000000ffff057224 */ /* 0x000fe200078e0003 */
[----:B---3--:R-:W-:Y:S01]  /*200f0*/  HMMA.16816.F32 R24, R8, R12, R24 ;  /* 0x0000000c0818723c */ /* 0x008fe20000001818 */
[----:B------:R-:W2:Y:S11]  /*20100*/  LDL.LU.64 R12, [R1+0xed0] ;  /* 0x000ed000010c7983 */ /* 0x000eb60000300a00 */
[----:B------:R-:W-:Y:S11]  /*20110*/  @!UPT UIADD3 URZ, URZ, URZ, URZ ;  /* 0x0000003f3f3ff290 */ /* 0x000ff6000fffe03f */
[----:B------:R-:W-:Y:S01]  /*20120*/  @!UPT UIADD3 URZ, URZ, URZ, URZ ;  /* 0x0000003f3f3ff290 */ /* 0x000fe2000fffe03f */
[----:B------:R-:W-:Y:S02]  /*20130*/  IMAD.MOV.U32 R2, RZ, RZ, R26 ;  /* 0x000000ffff027224 */ /* 0x000fe400078e001a */
[----:B------:R-:W-:Y:S02]  /*20140*/  IMAD.MOV.U32 R0, RZ, RZ, R27 ;  /* 0x000000ffff007224 */ /* 0x000fe400078e001b */
[----:B------:R-:W-:Y:S02]  /*20150*/  IMAD.MOV.U32 R14, RZ, RZ, R24 ;  /* 0x000000ffff0e7224 */ /* 0x000fe400078e0018 */
[----:B------:R-:W-:Y:S01]  /*20160*/  IMAD.MOV.U32 R3, RZ, RZ, R25 ;  /* 0x000000ffff037224 */ /* 0x000fe200078e0019 */
[----:B------:R-:W3:Y:S01]  /*20170*/  LDL.LU.64 R26, [R1+0xec8] ;  /* 0x000ec800011a7983 */ /* 0x000ee20000300a00 */
[----:B------:R-:W3:Y:S02]  /*20180*/  LDL.LU.64 R24, [R1+0xec0] ;  /* 0x000ec00001187983 */ /* 0x000ee40000300a00 */
[----:B------:R-:W-:-:S07]  /*20190*/  IMAD.MOV.U32 R21, RZ, RZ, R29 ;  /* 0x000000ffff157224 */ /* 0x000fce00078e001d */
[----:B---3--:R-:W-:Y:S11]  /*201a0*/  HMMA.16816.F32 R24, R8, R20, R24 ;  /* 0x000000140818723c */ /* 0x008ff60000001818 */
[----:B------:R-:W-:Y:S11]  /*201b0*/  @!UPT UIADD3 URZ, URZ, URZ, URZ ;  /* 0x0000003f3f3ff290 */ /* 0x000ff6000fffe03f */
[----:B------:R-:W-:Y:S02]  /*201c0*/  @!UPT UIADD3 URZ, URZ, URZ, URZ ;  /* 0x0000003f3f3ff290 */ /* 0x000fe4000fffe03f */
[----:B------:R-:W-:Y:S02]  /*201d0*/  IMAD.MOV.U32 R22, RZ, RZ, R26 ;  /* 0x000000ffff167224 */ /* 0x000fe400078e001a */
[----:B------:R-:W-:Y:S02]  /*201e0*/  IMAD.MOV.U32 R15, RZ, RZ, R27 ;  /* 0x000000ffff0f7224 */ /* 0x000fe400078e001b */
[----:B------:R-:W-:Y:S02]  /*201f0*/  IMAD.MOV.U32 R28, RZ, RZ, R24 ;  /* 0x000000ffff1c7224 */ /* 0x000fe400078e0018 */
[----:B------:R-:W-:Y:S01]  /*20200*/  IMAD.MOV.U32 R23, RZ, RZ, R25 ;  /* 0x000000ffff177224 */ /* 0x000fe200078e0019 */
[----:B------:R-:W3:Y:S01]  /*20210*/  LDL.LU.64 R26, [R1+0xeb8] ;  /* 0x000eb800011a7983 */ /* 0x000ee20000300a00 */
[----:B------:R-:W4:Y:S02]  /*20220*/  LDL.LU.64 R24, [R1+0xeb0] ;  /* 0x000eb00001187983 */ /* 0x000f240000300a00 */
[----:B------:R0:W-:Y:S02]  /*20230*/  STL.64 [R1+0xe70], R20 ;  /* 0x000e701401007387 */ /* 0x0001e40000100a00 */
[----:B0-----:R-:W-:-:S02]  /*20240*/  IMAD.MOV.U32 R20, RZ, RZ, R18 ;  /* 0x000000ffff147224 */ /* 0x001fc400078e0012 */
[----:B------:R-:W-:Y:S01]  /*20250*/  IMAD.MOV.U32 R21, RZ, RZ, R17 ;  /* 0x000000ffff157224 */ /* 0x000fe200078e0011 */
[----:B----4-:R-:W-:Y:S11]  /*20260*/  HMMA.16816.F32 R4, R8, R24, R4 ;  /* 0x000000180804723c */ /* 0x010ff60000001804 */
[----:B------:R-:W-:Y:S11]  /*20270*/  @!UPT UIADD3 URZ, URZ, URZ, URZ ;  /* 0x0000003f3f3ff290 */ /* 0x000ff6000fffe03f */
[----:B------:R-:W-:Y:S02]  /*20280*/  @!UPT UIADD3 URZ, URZ, URZ, URZ ;  /* 0x0000003f3f3ff290 */ /* 0x000fe4000fffe03f */
[----:B------:R-:W-:Y:S02]  /*20290*/  IMAD.MOV.U32 R19, RZ, RZ, R6 ;  /* 0x000000ffff137224 */ /* 0x000fe400078e0006 */
[----:B------:R-:W-:Y:S02]  /*202a0*/  IMAD.MOV.U32 R29, RZ, RZ, R7 ;  /* 0x000000ffff1d7224 */ /* 0x000fe400078e0007 */
[----:B------:R-:W-:Y:S02]  /*202b0*/  IMAD.MOV.U32 R17, RZ, RZ, R4 ;  /* 0x000000ffff117224 */ /* 0x000fe400078e0004 */
[----:B------:R-:W-:Y:S01]  /*202c0*/  IMAD.MOV.U32 R18, RZ, RZ, R5 ;  /* 0x000000ffff127224 */ /* 0x000fe200078e0005 */
[----:B------:R-:W4:Y:S01]  /*202d0*/  LDL.LU.64 R6, [R1+0xea8] ;  /* 0x000ea80001067983 */ /* 0x000f220000300a00 */
[----:B------:R-:W4:Y:S02]  /*202e0*/  LDL.LU.64 R4, [R1+0xea0] ;  /* 0x000ea00001047983 */ /* 0x000f240000300a00 */
[----:B---3--:R2:W-:Y:S02]  /*202f0*/  STL.64 [R1+0xe68], R26 ;  /* 0x000e681a01007387 */ /* 0x0085e40000100a00 */
[----:B------:R0:W-:Y:S02]  /*20300*/  STL.64 [R1+0xe60], R24 ;  /* 0x000e601801007387 */ /* 0x0001e40000100a00 */
[----:B--2---:R-:W-:Y:S01]  /*20310*/  IMAD.MOV.U32 R26, RZ, RZ, R12 ;  /* 0x000000ffff1a7224 */ /* 0x004fe200078e000c */
[----:B0-----:R-:W2:Y:S01]  /*20320*/  LDL.LU R24, [R1+0xa0] ;  /* 0x0000a00001187983 */ /* 0x001ea20000300800 */
[----:B------:R-:W2:Y:S02]  /*20330*/  LDL.LU R25, [R1+0xa4] ;  /* 0x0000a40001197983 */ /* 0x000ea40000300800 */
[----:B------:R-:W4:Y:S02]  /*20340*/  LDL.LU R12, [R1+0xe9c] ;  /* 0x000e9c00010c7983 */ /* 0x000f240000300800 */
[----:B------:R-:W-:-:S02]  /*20350*/  IMAD.MOV.U32 R27, RZ, RZ, R13 ;  /* 0x000000ffff1b7224 */ /* 0x000fc400078e000d */
[----:B------:R-:W4:Y:S03]  /*20360*/  LDL.LU R13, [R1+0xe98] ;  /* 0x000e9800010d7983 */ /* 0x000f260000300800 */
[----:B------:R-:W-:Y:S01]  /*20370*/  STL.64 [R1+0xe80], R26 ;  /* 0x000e801a01007387 */ /* 0x000fe20000100a00 */
[----:B----4-:R-:W-:Y:S01]  /*20380*/  HMMA.16816.F32 R4, R8, R12, R4 ;  /* 0x0000000c0804723c */ /* 0x010fe20000001804 */
[----:B--2---:R0:W-:Y:S06]  /*20390*/  STL.64 [R1+0xe78], R24 ;  /* 0x000e781801007387 */ /* 0x0041ec0000100a00 */
[----:B------:R-:W-:Y:S01]  /*203a0*/  IMAD.MOV.U32 R11, RZ, RZ, R16 ;  /* 0x000000ffff0b7224 */ /* 0x000fe200078e0010 */
[----:B0-----:R-:W2:Y:S01]  /*203b0*/  LDL.LU R24, [R1+0xb0] ;  /* 0x0000b00001187983 */ /* 0x001ea20000300800 */
[----:B------:R-:W2:Y:S02]  /*203c0*/  LDL.LU R25, [R1+0xb4] ;  /* 0x0000b40001197983 */ /* 0x000ea40000300800 */
[----:B------:R-:W2:Y:S02]  /*203d0*/  LDL.LU R26, [R1+0xb8] ;  /* 0x0000b800011a7983 */ /* 0x000ea40000300800 */
[----:B------:R-:W2:Y:S01]  /*203e0*/  LDL.LU R27, [R1+0xbc] ;  /* 0x0000bc00011b7983 */ /* 0x000ea20000300800 */
[----:B------:R-:W3:Y:S01]  /*203f0*/  LDL.LU R8, [R1+0x90] ;  /* 0x0000900001087983 */ /* 0x000ee20000300800 */
[----:B------:R-:W3:Y:S02]  /*20400*/  LDL.LU R9, [R1+0x94] ;  /* 0x0000940001097983 */ /* 0x000ee40000300800 */
[----:B------:R-:W3:Y:S02]  /*20410*/  LDL.LU R10, [R1+0x98] ;  /* 0x00009800010a7983 */ /* 0x000ee40000300800 */
[----:B------:R-:W2:Y:S04]  /*20420*/  LDL.LU R16, [R1+0xe94] ;  /* 0x000e940001107983 */ /* 0x000ea80000300800 */
[----:B------:R-:W-:Y:S01]  /*20430*/  STL.64 [R1+0xe10], R6 ;  /* 0x000e100601007387 */ /* 0x000fe20000100a00 */
[----:B------:R0:W-:Y:S02]  /*20440*/  STL.64 [R1+0xe08], R4 ;  /* 0x000e080401007387 */ /* 0x0001e40000100a00 */
[----:B0-----:R-:W-:-:S02]  /*20450*/  IMAD.MOV.U32 R4, RZ, RZ, R17 ;  /* 0x000000ffff047224 */ /* 0x001fc400078e0011 */
[----:B------:R-:W-:Y:S01]  /*20460*/  IMAD.MOV.U32 R5, RZ, RZ, R18 ;  /* 0x000000ffff057224 */ /* 0x000fe200078e0012 */
[----:B------:R-:W2:Y:S01]  /*20470*/  LDL.LU R17, [R1+0xe90] ;  /* 0x000e900001117983 */ /* 0x000ea20000300800 */
[----:B------:R-:W2:Y:S02]  /*20480*/  LDL.LU R18, [R1+0xe8c] ;  /* 0x000e8c0001127983 */ /* 0x000ea40000300800 */
[----:B------:R-:W-:Y:S02]  /*20490*/  IMAD.MOV.U32 R6, RZ, RZ, R19 ;  /* 0x000000ffff067224 */ /* 0x000fe400078e0013 */
[----:B------:R-:W2:Y:S01]  /*204a0*/  LDL.LU R19, [R1+0xe88] ;  /* 0x000e880001137983 */ /* 0x000ea20000300800 */
[----:B------:R-:W-:-:S05]  /*204b0*/  IMAD.MOV.U32 R7, RZ, RZ, R29 ;  /* 0x000000ffff077224 */ /* 0x000fca00078e001d */
[----:B------:R0:W-:Y:S01]  /*204c0*/  STL.64 [R1+0xe28], R6 ;  /* 0x000e280601007387 */ /* 0x0001e20000100a00 */
[----:B------:R1:W-:Y:S02]  /*204d0*/  STL.64 [R1+0xe20], R4 ;  /* 0x000e200401007387 */ /* 0x0003e40000100a00 */
[----:B0-----:R-:W-:Y:S02]  /*204e0*/  IMAD.MOV.U32 R6, RZ, RZ, R22 ;  /* 0x000000ffff067224 */ /* 0x001fe400078e0016 */
[----:B-1----:R-:W-:Y:S02]  /*204f0*/  IMAD.MOV.U32 R5, RZ, RZ, R23 ;  /* 0x000000ffff057224 */ /* 0x002fe400078e0017 */
[----:B------:R-:W-:Y:S02]  /*20500*/  IMAD.MOV.U32 R7, RZ, RZ, R15 ;  /* 0x000000ffff077224 */ /* 0x000fe400078e000f */
[----:B------:R-:W-:-:S03]  /*20510*/  IMAD.MOV.U32 R4, RZ, RZ, R28 ;  /* 0x000000ffff047224 */ /* 0x000fc600078e001c */
[----:B------:R-:W-:Y:S02]  /*20520*/  STL.64 [R1+0xe38], R6 ;  /* 0x000e380601007387 */ /* 0x000fe40000100a00 */
[----:B------:R0:W-:Y:S02]  /*20530*/  STL.64 [R1+0xe30], R4 ;  /* 0x000e300401007387 */ /* 0x0001e40000100a00 */
[----:B0-----:R-:W-:Y:S01]  /*20540*/  IMAD.MOV.U32 R4, RZ, RZ, R14 ;  /* 0x000000ffff047224 */ /* 0x001fe200078e000e */
[----:B--2---:R-:W-:Y:S01]  /*20550*/  HMMA.16816.F32 R20, R16, R20, R24 ;  /* 0x000000141014723c */ /* 0x004fe20000001818 */
[----:B------:R-:W2:Y:S01]  /*20560*/  LDL.LU.64 R26, [R1+0xe80] ;  /* 0x000e8000011a7983 */ /* 0x000ea20000300a00 */
[----:B------:R-:W2:Y:S11]  /*20570*/  LDL.LU.64 R24, [R1+0xe78] ;  /* 0x000e780001187983 */ /* 0x000eb60000300a00 */
[----:B------:R-:W-:Y:S10]  /*20580*/  @!UPT UIADD3 URZ, URZ, URZ, URZ ;  /* 0x0000003f3f3ff290 */ /* 0x000ff4000fffe03f */
[----:B------:R2:W-:Y:S01]  /*20590*/  STL [R1+0x38], R22 ;  /* 0x0000381601007387 */ /* 0x0005e20000100800 */
[----:B------:R-:W-:Y:S02]  /*205a0*/  IMAD.MOV.U32 R14, RZ, RZ, R20 ;  /* 0x000000ffff0e7224 */ /* 0x000fe400078e0014 */
[----:B------:R-:W-:Y:S02]  /*205b0*/  IMAD.MOV.U32 R15, RZ, RZ, R21 ;  /* 0x000000ffff0f7224 */ /* 0x000fe400078e0015 */
[----:B------:R-:W2:Y:S01]  /*205c0*/  LDL.LU.64 R20, [R1+0xe70] ;  /* 0x000e700001147983 */ /* 0x000ea20000300a00 */
[----:B------:R-:W-:Y:S02]  /*205d0*/  IMAD.MOV.U32 R29, RZ, RZ, R23 ;  /* 0x000000ffff1d7224 */ /* 0x000fe400078e0017 */
[----:B------:R-:W-:Y:S02]  /*205e0*/  IMAD.MOV.U32 R5, RZ, RZ, R3 ;  /* 0x000000ffff057224 */ /* 0x000fe400078e0003 */
[----:B------:R-:W-:-:S02]  /*205f0*/  IMAD.MOV.U32 R6, RZ, RZ, R2 ;  /* 0x000000ffff067224 */ /* 0x000fc400078e0002 */
[----:B------:R-:W-:Y:S01]  /*20600*/  IMAD.MOV.U32 R7, RZ, RZ, R0 ;  /* 0x000000ffff077224 */ /* 0x000fe200078e0000 */
[C---:B--2---:R-:W-:Y:S01]  /*20610*/  HMMA.16816.F32 R20, R16.reuse, R20, R24 ;  /* 0x000000141014723c */ /* 0x044fe20000001818 */
[----:B------:R-:W2:Y:S01]  /*20620*/  LDL.LU.64 R26, [R1+0xe68] ;  /* 0x000e6800011a7983 */ /* 0x000ea20000300a00 */
[----:B------:R-:W3:Y:S11]  /*20630*/  LDL.LU.64 R24, [R1+0xe60] ;  /* 0x000e600001187983 */ /* 0x000ef60000300a00 */
[----:B------:R-:W-:Y:S11]  /*20640*/  @!UPT UIADD3 URZ, URZ, URZ, URZ ;  /* 0x0000003f3f3ff290 */ /* 0x000ff6000fffe03f */
[----:B------:R-:W-:Y:S02]  /*20650*/  IMAD.MOV.U32 R3, RZ, RZ, R22 ;  /* 0x000000ffff037224 */ /* 0x000fe400078e0016 */
[----:B------:R-:W-:Y:S02]  /*20660*/  IMAD.MOV.U32 R2, RZ, RZ, R23 ;  /* 0x000000ffff027224 */ /* 0x000fe400078e0017 */
[----:B------:R-:W-:Y:S02]  /*20670*/  IMAD.MOV.U32 R0, RZ, RZ, R20 ;  /* 0x000000ffff007224 */ /* 0x000fe400078e0014 */
[----:B------:R-:W-:Y:S01]  /*20680*/  IMAD.MOV.U32 R28, RZ, RZ, R21 ;  /* 0x000000ffff1c7224 */ /* 0x000fe200078e0015 */
[----:B------:R-:W4:Y:S01]  /*20690*/  LDL.LU.64 R22, [R1+0xe58] ;  /* 0x000e580001167983 */ /* 0x000f220000300a00 */
[----:B------:R-:W4:Y:S01]  /*206a0*/  LDL.LU.64 R20, [R1+0xe50] ;  /* 0x000e500001147983 */ /* 0x000f220000300a00 */
[C---:B---3--:R-:W-:Y:S11]  /*206b0*/  HMMA.16816.F32 R8, R16.reuse, R24, R8 ;  /* 0x000000181008723c */ /* 0x048ff60000001808 */
[----:B------:R-:W-:Y:S11]  /*206c0*/  @!UPT UIADD3 URZ, URZ, URZ, URZ ;  /* 0x0000003f3f3ff290 */ /* 0x000ff6000fffe03f */
[----:B------:R-:W-:Y:S01]  /*206d0*/  @!UPT UIADD3 URZ, URZ, URZ, URZ ;  /* 0x0000003f3f3ff290 */ /* 0x000fe2000fffe03f */
[----:B------:R0:W-:Y:S01]  /*206e0*/  STL.64 [R1+0xde0], R10 ;  /* 0x000de00a01007387 */ /* 0x0001e20000100a00 */
[----:B------:R-:W-:Y:S01]  /*206f0*/  STL.64 [R1+0xdd8], R8 ;  /* 0x000dd80801007387 */ /* 0x000fe20000100a00 */
[----:B----4-:R-:W-:Y:S02]  /*20700*/  HMMA.16816.F32 R16, R16, R12, R20 ;  /* 0x0000000c1010723c */ /* 0x010fe40000001814 */
[----:B0-----:R-:W3:Y:S01]  /*20710*/  LDL.LU R10, [R1+0x18] ;  /* 0x00001800010a7983 */ /* 0x001ee20000300800 */
[----:B------:R-:W3:Y:S02]  /*20720*/  LDL.LU R11, [R1+0x1c] ;  /* 0x00001c00010b7983 */ /* 0x000ee40000300800 */
[----:B------:R-:W3:Y:S02]  /*20730*/  LDL.LU.64 R22, [R1+0xe48] ;  /* 0x000e480001167983 */ /* 0x000ee40000300a00 */
[----:B------:R-:W3:Y:S11]  /*20740*/  LDL.LU.64 R20, [R1+0xe40] ;  /* 0x000e400001147983 */ /* 0x000ef60000300a00 */
[----:B------:R-:W-:Y:S05]  /*20750*/  @!UPT UIADD3 URZ, URZ, URZ, URZ ;  /* 0x0000003f3f3ff290 */ /* 0x000fea000fffe03f */
[----:B------:R0:W-:Y:S01]  /*20760*/  STL.64 [R1+0xdd0], R18 ;  /* 0x000dd01201007387 */ /* 0x0001e20000100a00 */
[----:B------:R-:W-:Y:S03]  /*20770*/  STL.64 [R1+0xdc8], R16 ;  /* 0x000dc81001007387 */ /* 0x000fe60000100a00 */
[----:B0-----:R-:W4:Y:S01]  /*20780*/  LDL.LU R18, [R1+0x8] ;  /* 0x0000080001127983 */ /* 0x001f220000300800 */
[----:B------:R-:W4:Y:S01]  /*20790*/  LDL.LU R19, [R1+0xc] ;  /* 0x00000c0001137983 */ /* 0x000f220000300800 */
[C---:B---3--:R-:W-:Y:S11]  /*207a0*/  HMMA.16816.F32 R4, R20.reuse, R10, R4 ;  /* 0x0000000a1404723c */ /* 0x048ff60000001804 */
[----:B------:R-:W-:Y:S11]  /*207b0*/  @!UPT UIADD3 URZ, URZ, URZ, URZ ;  /* 0x0000003f3f3ff290 */ /* 0x000ff6000fffe03f */
[----:B------:R-:W-:Y:S01]  /*207c0*/  @!UPT UIADD3 URZ, URZ, URZ, URZ ;  /* 0x0000003f3f3ff290 */ /* 0x000fe2000fffe03f */
[----:B------:R-:W-:Y:S01]  /*207d0*/  STL.64 [R1+0x180], R4 ;  /* 0x0001800401007387 */ /* 0x000fe20000100a00 */
[----:B------:R0:W-:Y:S02]  /*207e0*/  STL.64 [R1+0x188], R6 ;  /* 0x0001880601007387 */ /* 0x0001e40000100a00 */
[----:B------:R-:W-:Y:S01]  /*207f0*/  IMAD.MOV.U32 R24, RZ, RZ, R4 ;  /* 0x000000ffff187224 */ /* 0x000fe200078e0004 */
[----:B0-----:R-:W4:Y:S01]  /*20800*/  LDL.LU.64 R6, [R1+0xe38] ;  /* 0x000e380001067983 */ /* 0x001f220000300a00 */
[----:B------:R-:W4:Y:S03]  /*20810*/  LDL.LU.64 R4, [R1+0xe30] ;  /* 0x000e300001047983 */ /* 0x000f260000300a00 */
[----:B------:R-:W-:Y:S01]  /*20820*/  STL [R1+0xd0c], R24 ;  /* 0x000d0c1801007387 */ /* 0x000fe20000100800 */
[C---:B----4-:R-:W-:Y:S11]  /*20830*/  HMMA.16816.F32 R4, R20.reuse, R18, R4 ;  /* 0x000000121404723c */ /* 0x050ff60000001804 */
[----:B------:R-:W-:Y:S11]  /*20840*/  @!UPT UIADD3 URZ, URZ, URZ, URZ ;  /* 0x0000003f3f3ff290 */ /* 0x000ff6000fffe03f */
[----:B------:R-:W-:Y:S01]  /*20850*/  @!UPT UIADD3 URZ, URZ, URZ, URZ ;  /* 0x0000003f3f3ff290 */ /* 0x000fe2000fffe03f */
[----:B------:R-:W-:Y:S01]  /*20860*/  STL.64 [R1+0x170], R4 ;  /* 0x0001700401007387 */ /* 0x000fe20000100a00 */
[----:B------:R0:W-:Y:S02]  /*20870*/  STL.64 [R1+0x178], R6 ;  /* 0x0001780601007387 */ /* 0x0001e40000100a00 */
[----:B------:R-:W-:Y:S01]  /*20880*/  IMAD.MOV.U32 R25, RZ, RZ, R4 ;  /* 0x000000ffff197224 */ /* 0x000fe200078e0004 */
[----:B0-----:R-:W2:Y:S01]  /*20890*/  LDL.LU.64 R6, [R1+0xe28] ;  /* 0x000e280001067983 */ /* 0x001ea20000300a00 */
[----:B------:R-:W2:Y:S02]  /*208a0*/  LDL.LU.64 R4, [R1+0xe20] ;  /* 0x000e200001047983 */ /* 0x000ea40000300a00 */
[----:B------:R0:W-:Y:S02]  /*208b0*/  STL.64 [R1+0xde8], R18 ;  /* 0x000de81201007387 */ /* 0x0001e40000100a00 */
[----:B------:R-:W-:Y:S02]  /*208c0*/  IMAD.MOV.U32 R16, RZ, RZ, R14 ;  /* 0x000000ffff107224 */ /* 0x000fe400078e000e */
[----:B------:R-:W-:Y:S01]  /*208d0*/  IMAD.MOV.U32 R17, RZ, RZ, R15 ;  /* 0x000000ffff117224 */ /* 0x000fe200078e000f */
[----:B------:R-:W3:Y:S01]  /*208e0*/  LDL.LU R14, [R1+0xe1c] ;  /* 0x000e1c00010e7983 */ /* 0x000ee20000300800 */
[----:B------:R-:W3:Y:S03]  /*208f0*/  LDL.LU R15, [R1+0xe18] ;  /* 0x000e1800010f7983 */ /* 0x000ee60000300800 */
[----:B0-----:R-:W4:Y:S01]  /*20900*/  LDL.LU R18, [R1+0x38] ;  /* 0x0000380001127983 */ /* 0x001f220000300800 */
[----:B------:R-:W-:Y:S02]  /*20910*/  STL [R1+0xd10], R25 ;  /* 0x000d101901007387 */ /* 0x000fe40000100800 */
[----:B------:R-:W-:Y:S01]  /*20920*/  IMAD.MOV.U32 R19, RZ, RZ, R29 ;  /* 0x000000ffff137224 */ /* 0x000fe200078e001d */
[C---:B--2---:R-:W-:Y:S11]  /*20930*/  HMMA.16816.F32 R4, R20.reuse, R26, R4 ;  /* 0x0000001a1404723c */ /* 0x044ff60000001804 */
[----:B------:R-:W-:Y:S11]  /*20940*/  @!UPT UIADD3 URZ, URZ, URZ, URZ ;  /* 0x0000003f3f3ff290 */ /* 0x000ff6000fffe03f */
[----:B------:R-:W-:Y:S01]  /*20950*/  @!UPT UIADD3 URZ, URZ, URZ, URZ ;  /* 0x0000003f3f3ff290 */ /* 0x000fe2000fffe03f */
[----:B------:R-:W-:Y:S01]  /*20960*/  STL.64 [R1+0x160], R4 ;  /* 0x0001600401007387 */ /* 0x000fe20000100a00 */
[----:B------:R0:W-:Y:S02]  /*20970*/  STL.64 [R1+0x168], R6 ;  /* 0x0001680601007387 */ /* 0x0001e40000100a00 */
[----:B------:R-:W-:Y:S01]  /*20980*/  IMAD.MOV.U32 R29, RZ, RZ, R4 ;  /* 0x000000ffff1d7224 */ /* 0x000fe200078e0004 */
[----:B0-----:R-:W3:Y:S01]  /*20990*/  LDL.LU.64 R6, [R1+0xe10] ;  /* 0x000e100001067983 */ /* 0x001ee20000300a00 */
[----:B------:R-:W3:Y:S03]  /*209a0*/  LDL.LU.64 R4, [R1+0xe08] ;  /* 0x000e080001047983 */ /* 0x000ee60000300a00 */
[----:B------:R-:W-:Y:S01]  /*209b0*/  STL [R1+0xd14], R29 ;  /* 0x000d141d01007387 */ /* 0x000fe20000100800 */
[----:B---3--:R-:W-:Y:S01]  /*209c0*/  HMMA.16816.F32 R20, R20, R14, R4 ;  /* 0x0000000e1414723c */ /* 0x008fe20000001804 */
[----:B------:R-:W4:Y:S01]  /*209d0*/  LDL.LU.64 R6, [R1+0xe00] ;  /* 0x000e000001067983 */ /* 0x000f220000300a00 */
[----:B------:R-:W4:Y:S11]  /*209e0*/  LDL.LU.64 R4, [R1+0xdf8] ;  /* 0x000df80001047983 */ /* 0x000f360000300a00 */
[----:B------:R-:W-:Y:S10]  /*209f0*/  @!UPT UIADD3 URZ, URZ, URZ, URZ ;  /* 0x0000003f3f3ff290 */ /* 0x000ff4000fffe03f */
[----:B------:R-:W-:Y:S01]  /*20a00*/  STL.64 [R1+0x150], R20 ;  /* 0x0001501401007387 */ /* 0x000fe20000100a00 */
[----:B------:R-:W-:Y:S02]  /*20a10*/  STL.64 [R1+0x158], R22 ;  /* 0x0001581601007387 */ /* 0x000fe40000100a00 */
[----:B------:R0:W-:Y:S02]  /*20a20*/  STL [R1+0xd18], R20 ;  /* 0x000d181401007387 */ /* 0x0001e40000100800 */
[----:B0-----:R-:W-:Y:S02]  /*20a30*/  IMAD.MOV.U32 R20, RZ, RZ, R0 ;  /* 0x000000ffff147224 */ /* 0x001fe400078e0000 */
[----:B------:R-:W2:Y:S01]  /*20a40*/  LDL.LU R0, [R1+0xdf0] ;  /* 0x000df00001007983 */ /* 0x000ea20000300800 */
[----:B------:R-:W-:Y:S01]  /*20a50*/  IMAD.MOV.U32 R23, RZ, RZ, R2 ;  /* 0x000000ffff177224 */ /* 0x000fe200078e0002 */
[C---:B----4-:R-:W-:Y:S02]  /*20a60*/  HMMA.16816.F32 R8, R4.reuse, R10, R16 ;  /* 0x0000000a0408723c */ /* 0x050fe40000001810 */
[----:B------:R-:W3:Y:S11]  /*20a70*/  LDL.LU.64 R18, [R1+0xde8] ;  /* 0x000de80001127983 */ /* 0x000ef60000300a00 */
[----:B------:R-:W-:Y:S10]  /*20a80*/  @!UPT UIADD3 URZ, URZ, URZ, URZ ;  /* 0x0000003f3f3ff290 */ /* 0x000ff4000fffe03f */
[----:B------:R-:W-:Y:S01]  /*20a90*/  STL.64 [R1+0x130], R8 ;  /* 0x0001300801007387 */ /* 0x000fe20000100a00 */
[----:B------:R-:W-:Y:S02]  /*20aa0*/  IMAD.MOV.U32 R2, RZ, RZ, R11 ;  /* 0x000000ffff027224 */ /* 0x000fe400078e000b */
[----:B------:R0:W-:Y:S02]  /*20ab0*/  STL.64 [R1+0x138], R10 ;  /* 0x0001380a01007387 */ /* 0x0001e40000100a00 */
[----:B------:R-:W-:Y:S01]  /*20ac0*/  IMAD.MOV.U32 R12, RZ, RZ, R8 ;  /* 0x000000ffff0c7224 */ /* 0x000fe200078e0008 */
[----:B0-----:R-:W4:Y:S01]  /*20ad0*/  LDL.LU.64 R10, [R1+0xde0] ;  /* 0x000de000010a7983 */ /* 0x001f220000300a00 */
[----:B------:R-:W4:Y:S02]  /*20ae0*/  LDL.LU.64 R8, [R1+0xdd8] ;  /* 0x000dd80001087983 */ /* 0x000f240000300a00 */
[----:B------:R-:W-:Y:S02]  /*20af0*/  IMAD.MOV.U32 R21, RZ, RZ, R28 ;  /* 0x000000ffff157224 */ /* 0x000fe400078e001c */
[----:B------:R-:W-:Y:S01]  /*20b00*/  IMAD.MOV.U32 R22, RZ, RZ, R3 ;  /* 0x000000ffff167224 */ /* 0x000fe200078e0003 */
[----:B------:R-:W-:Y:S01]  /*20b10*/  STL [R1+0xd20], R12 ;  /* 0x000d200c01007387 */ /* 0x000fe20000100800 */
[----:B------:R0:W-:Y:S02]  /*20b20*/  STL [R1+0xd1c], R2 ;  /* 0x000d1c0201007387 */ /* 0x0001e40000100800 */
[----:B------:R-:W2:Y:S01]  /*20b30*/  LDL.LU R24, [R1+0xa14] ;  /* 0x000a140001187983 */ /* 0x000ea20000300800 */
[----:B0-----:R-:W2:Y:S02]  /*20b40*/  LDL.LU R2, [R1+0xa08] ;  /* 0x000a080001027983 */ /* 0x001ea40000300800 */
[C---:B---3--:R-:W-:Y:S11]  /*20b50*/  HMMA.16816.F32 R16, R4.reuse, R18, R20 ;  /* 0x000000120410723c */ /* 0x048ff60000001814 */
[----:B------:R-:W-:Y:S11]  /*20b60*/  @!UPT UIADD3 URZ, URZ, URZ, URZ ;  /* 0x0000003f3f3ff290 */ /* 0x000ff6000fffe03f */
[----:B------:R-:W-:Y:S01]  /*20b70*/  @!UPT UIADD3 URZ, URZ, URZ, URZ ;  /* 0x0000003f3f3ff290 */ /* 0x000fe2000fffe03f */
[----:B------:R-:W-:Y:S01]  /*20b80*/  STL.64 [R1+0x110], R16 ;  /* 0x0001101001007387 */ /* 0x000fe20000100a00 */
[----:B------:R4:W-:Y:S02]  /*20b90*/  STL.64 [R1+0x118], R18 ;  /* 0x0001181201007387 */ /* 0x0009e40000100a00 */
[----:B------:R-:W3:Y:S02]  /*20ba0*/  LDL.LU R12, [R1+0x328] ;  /* 0x00032800010c7983 */ /* 0x000ee40000300800 */
[----:B------:R-:W2:Y:S01]  /*20bb0*/  LDL.LU R20, [R1+0xa00] ;  /* 0x000a000001147983 */ /* 0x000ea20000300800 */
[----:B------:R-:W2:Y:S01]  /*20bc0*/  LDL.LU R21, [R1+0x330] ;  /* 0x0003300001157983 */ /* 0x000ea20000300800 */
[----:B------:R-:W2:Y:S02]  /*20bd0*/  LDL.LU R23, [R1+0x9f8] ;  /* 0x0009f80001177983 */ /* 0x000ea40000300800 */
[----:B------:R-:W2:Y:S01]  /*20be0*/  LDL.LU R28, [R1+0x32c] ;  /* 0x00032c00011c7983 */ /* 0x000ea20000300800 */
[C---:B----4-:R-:W-:Y:S11]  /*20bf0*/  HMMA.16816.F32 R16, R4.reuse, R26, R8 ;  /* 0x0000001a0410723c */ /* 0x050ff60000001808 */
[----:B------:R-:W-:Y:S11]  /*20c00*/  @!UPT UIADD3 URZ, URZ, URZ, URZ ;  /* 0x0000003f3f3ff290 */ /* 0x000ff6000fffe03f */
[----:B------:R-:W-:Y:S01]  /*20c10*/  @!UPT UIADD3 URZ, URZ, URZ, URZ ;  /* 0x0000003f3f3ff290 */ /* 0x000fe2000fffe03f */
[----:B------:R-:W-:Y:S01]  /*20c20*/  STL.64 [R1+0xf0], R16 ;  /* 0x0000f01001007387 */ /* 0x000fe20000100a00 */
[----:B------:R-:W-:Y:S02]  /*20c30*/  IMAD.MOV.U32 R3, RZ, RZ, R19 ;  /* 0x000000ffff037224 */ /* 0x000fe400078e0013 */
[----:B------:R0:W-:Y:S02]  /*20c40*/  STL.64 [R1+0xf8], R18 ;  /* 0x0000f81201007387 */ /* 0x0001e40000100a00 */
[----:B------:R-:W-:Y:S02]  /*20c50*/  IMAD.MOV.U32 R11, RZ, RZ, R17 ;  /* 0x000000ffff0b7224 */ /* 0x000fe400078e0011 */
[----:B------:R-:W-:Y:S01]  /*20c60*/  IMAD.MOV.U32 R13, RZ, RZ, R16 ;  /* 0x000000ffff0d7224 */ /* 0x000fe200078e0010 */
[----:B0-----:R-:W4:Y:S01]  /*20c70*/  LDL.LU.64 R18, [R1+0xdd0] ;  /* 0x000dd00001127983 */ /* 0x001f220000300a00 */
[----:B------:R-:W4:Y:S02]  /*20c80*/  LDL.LU.64 R16, [R1+0xdc8] ;  /* 0x000dc80001107983 */ /* 0x000f240000300a00 */
[----:B------:R-:W2:Y:S02]  /*20c90*/  LDL.LU R26, [R1+0x334] ;  /* 0x00033400011a7983 */ /* 0x000ea40000300800 */
[----:B------:R-:W2:Y:S01]  /*20ca0*/  LDL.LU R27, [R1+0xa1c] ;  /* 0x000a1c00011b7983 */ /* 0x000ea20000300800 */
[----:B------:R-:W2:Y:S01]  /*20cb0*/  LDL.LU R8, [R1+0xa18] ;  /* 0x000a180001087983 */ /* 0x000ea20000300800 */
[----:B------:R-:W2:Y:S02]  /*20cc0*/  LDL.LU R9, [R1+0xa10] ;  /* 0x000a100001097983 */ /* 0x000ea40000300800 */
[----:B------:R-:W2:Y:S02]  /*20cd0*/  LDL.LU R10, [R1+0xa20] ;  /* 0x000a2000010a7983 */ /* 0x000ea40000300800 */
[----:B------:R0:W-:Y:S02]  /*20ce0*/  STL [R1+0xd2c], R13 ;  /* 0x000d2c0d01007387 */ /* 0x0001e40000100800 */
[----:B0-----:R-:W2:Y:S01]  /*20cf0*/  LDL.LU R13, [R1+0xa24] ;  /* 0x000a2400010d7983 */ /* 0x001ea20000300800 */
[----:B------:R-:W-:Y:S02]  /*20d00*/  STL [R1+0xd28], R11 ;  /* 0x000d280b01007387 */ /* 0x000fe40000100800 */
[----:B------:R-:W-:Y:S01]  /*20d10*/  STL [R1+0xd24], R3 ;  /* 0x000d240301007387 */ /* 0x000fe20000100800 */
[----:B----4-:R-:W-:Y:S11]  /*20d20*/  HMMA.16816.F32 R16, R4, R14, R16 ;  /* 0x0000000e0410723c */ /* 0x010ff60000001810 */
[----:B------:R-:W-:Y:S11]  /*20d30*/  @!UPT UIADD3 URZ, URZ, URZ, URZ ;  /* 0x0000003f3f3ff290 */ /* 0x000ff6000fffe03f */
[----:B------:R-:W-:Y:S01]  /*20d40*/  @!UPT UIADD3 URZ, URZ, URZ, URZ ;  /* 0x0000003f3f3ff290 */ /* 0x000fe2000fffe03f */
[----:B------:R-:W-:Y:S01]  /*20d50*/  STL.64 [R1+0xe0], R16 ;  /* 0x0000e01001007387 */ /* 0x000fe20000100a00 */
[----:B------:R-:W-:Y:S02]  /*20d60*/  STL.64 [R1+0xe8], R18 ;  /* 0x0000e81201007387 */ /* 0x000fe40000100a00 */
[----:B------:R-:W4:Y:S02]  /*20d70*/  LDL.LU R29, [R1+0x9f0] ;  /* 0x0009f000011d7983 */ /* 0x000f240000300800 */
[----:B------:R-:W-:Y:S02]  /*20d80*/  IMAD.MOV.U32 R14, RZ, RZ, R16 ;  /* 0x000000ffff0e7224 */ /* 0x000fe400078e0010 */
[----:B------:R-:W-:Y:S01]  /*20d90*/  IMAD.MOV.U32 R15, RZ, RZ, R17 ;  /* 0x000000ffff0f7224 */ /* 0x000fe200078e0011 */
[----:B------:R-:W4:Y:S01]  /*20da0*/  LDL.LU R22, [R1+0x324] ;  /* 0x0003240001167983 */ /* 0x000f220000300800 */
[----:B------:R-:W-:Y:S02]  /*20db0*/  IMAD.MOV.U32 R4, RZ, RZ, R19 ;  /* 0x000000ffff047224 */ /* 0x000fe400078e0013 */
[----:B------:R-:W4:Y:S01]  /*20dc0*/  LDL.LU R25, [R1+0x9e8] ;  /* 0x0009e80001197983 */ /* 0x000f220000300800 */
[----:B--2---:R-:W-:-:S02]  /*20dd0*/  IADD3 R13, P2, R13, UR7, RZ ;  /* 0x000000070d0d7c10 */ /* 0x004fc4000ff5e0ff */
[----:B------:R-:W-:Y:S01]  /*20de0*/  IADD3 R26, P3, R26, UR7, RZ ;  /* 0x000000071a1a7c10 */ /* 0x000fe2000ff7e0ff */
[----:B------:R-:W-:Y:S01]  /*20df0*/  STL [R1+0xd38], R14 ;  /* 0x000d380e01007387 */ /* 0x000fe20000100800 */
[----:B------:R-:W-:Y:S01]  /*20e00*/  IADD3 R24, P6, R24, UR7, RZ ;  /* 0x0000000718187c10 */ /* 0x000fe2000ffde0ff */
[----:B------:R-:W-:Y:S01]  /*20e10*/  STL [R1+0xd34], R15 ;  /* 0x000d340f01007387 */ /* 0x000fe20000100800 */
[----:B------:R-:W-:Y:S01]  /*20e20*/  IADD3 R27, P4, R27, UR7, RZ ;  /* 0x000000071b1b7c10 */ /* 0x000fe2000ff9e0ff */
[----:B------:R-:W-:Y:S01]  /*20e30*/  STL [R1+0xd30], R4 ;  /* 0x000d300401007387 */ /* 0x000fe20000100800 */
[----:B------:R-:W-:Y:S01]  /*20e40*/  IADD3 R8, P5, R8, UR7, RZ ;  /* 0x0000000708087c10 */ /* 0x000fe2000ffbe0ff */
[----:B------:R-:W-:Y:S02]  /*20e50*/  STL [R1+0xa24], R13 ;  /* 0x000a240d01007387 */ /* 0x000fe40000100800 */
[----:B------:R-:W-:Y:S01]  /*20e60*/  STL [R1+0x334], R26 ;  /* 0x0003341a01007387 */ /* 0x000fe20000100800 */
[----:B------:R-:W-:Y:S01]  /*20e70*/  IADD3 R9, P1, R9, UR7, RZ ;  /* 0x0000000709097c10 */ /* 0x000fe2000ff3e0ff */
[----:B------:R0:W-:Y:S01]  /*20e80*/  STL [R1+0xa14], R24 ;  /* 0x000a141801007387 */ /* 0x0001e20000100800 */
[----:B------:R-:W-:Y:S01]  /*20e90*/  IADD3.X R10, R10, UR5, RZ, P2, !PT ;  /* 0x000000050a0a7c10 */ /* 0x000fe200097fe4ff */
[----:B------:R-:W-:Y:S01]  /*20ea0*/  STL [R1+0xa1c], R27 ;  /* 0x000a1c1b01007387 */ /* 0x000fe20000100800 */
[----:B------:R-:W-:-:S02]  /*20eb0*/  IADD3 R2, P2, R2, UR7, RZ ;  /* 0x0000000702027c10 */ /* 0x000fc4000ff5e0ff */
[----:B---3--:R-:W-:Y:S01]  /*20ec0*/  IADD3.X R12, R12, UR5, RZ, P3, !PT ;  /* 0x000000050c0c7c10 */ /* 0x008fe20009ffe4ff */
[----:B------:R-:W-:Y:S01]  /*20ed0*/  IADD3 R20, P3, R20, UR7, RZ ;  /* 0x0000000714147c10 */ /* 0x000fe2000ff7e0ff */
[----:B------:R-:W-:Y:S01]  /*20ee0*/  IADD3.X R21, R21, UR5, RZ, P4, !PT ;  /* 0x0000000515157c10 */ /* 0x000fe2000a7fe4ff */
[----:B0-----:R-:W2:Y:S01]  /*20ef0*/  LDL.LU R24, [R1+0xa0c] ;  /* 0x000a0c0001187983 */ /* 0x001ea20000300800 */
[----:B------:R-:W-:Y:S02]  /*20f00*/  STL [R1+0xa18], R8 ;  /* 0x000a180801007387 */ /* 0x000fe40000100800 */
[----:B------:R-:W-:Y:S02]  /*20f10*/  STL [R1+0xa10], R9 ;  /* 0x000a100901007387 */ /* 0x000fe40000100800 */
[----:B------:R-:W-:Y:S01]  /*20f20*/  STL [R1+0xa20], R10 ;  /* 0x000a200a01007387 */ /* 0x000fe20000100800 */
[----:B------:R-:W-:Y:S01]  /*20f30*/  STL [R1+0xa08], R2 ;  /* 0x000a080201007387 */ /* 0x000fe20000100800 */
[----:B------:R-:W-:Y:S01]  /*20f40*/  IMAD.MOV.U32 R3, RZ, RZ, c[0x0][0x180] ;  /* 0x00006000ff037624 */ /* 0x000fe200078e00ff */
[----:B------:R-:W-:Y:S01]  /*20f50*/  IADD3 R23, P4, R23, UR7, RZ ;  /* 0x0000000717177c10 */ /* 0x000fe2000ff9e0ff */
[----:B------:R-:W-:Y:S01]  /*20f60*/  STL [R1+0x328], R12 ;  /* 0x0003280c01007387 */ /* 0x000fe20000100800 */
[----:B------:R-:W-:Y:S01]  /*20f70*/  STL [R1+0xa00], R20 ;  /* 0x000a001401007387 */ /* 0x000fe20000100800 */
[----:B------:R-:W-:Y:S01]  /*20f80*/  IADD3.X R28, R28, UR5, RZ, P5, !PT ;  /* 0x000000051c1c7c10 */ /* 0x000fe2000affe4ff */
[----:B------:R-:W3:Y:S02]  /*20f90*/  LDL.LU R15, [R1+0x9e0] ;  /* 0x0009e000010f7983 */ /* 0x000ee40000300800 */
[----:B------:R-:W-:Y:S01]  /*20fa0*/  STL [R1+0x330], R21 ;  /* 0x0003301501007387 */ /* 0x000fe20000100800 */
[----:B------:R-:W3:Y:S01]  /*20fb0*/  LDL.LU R14, [R1+0xa04] ;  /* 0x000a0400010e7983 */ /* 0x000ee20000300800 */
[----:B------:R-:W-:Y:S01]  /*20fc0*/  IADD3 R3, R3, 0xff, RZ ;  /* 0x000000ff03037810 */ /* 0x000fe20007ffe0ff */
[----:B------:R-:W-:Y:S02]  /*20fd0*/  STL [R1+0x9f8], R23 ;  /* 0x0009f81701007387 */ /* 0x000fe40000100800 */
[----:B------:R-:W3:Y:S01]  /*20fe0*/  LDL.LU R5, [R1+0x9d8] ;  /* 0x0009d80001057983 */ /* 0x000ee20000300800 */
[----:B------:R0:W-:Y:S01]  /*20ff0*/  STL [R1+0x32c], R28 ;  /* 0x00032c1c01007387 */ /* 0x0001e20000100800 */
[----:B------:R-:W3:Y:S01]  /*21000*/  LDL.LU R6, [R1+0x9fc] ;  /* 0x0009fc0001067983 */ /* 0x000ee20000300800 */
[----:B------:R-:W-:Y:S01]  /*21010*/  SHF.R.S32.HI R11, RZ, 0x1f, R3 ;  /* 0x0000001fff0b7819 */ /* 0x000fe20000011403 */
[----:B------:R-:W3:Y:S01]  /*21020*/  LDL.LU R7, [R1+0x9d0] ;  /* 0x0009d00001077983 */ /* 0x000ee20000300800 */
[----:B------:R-:W3:Y:S01]  /*21030*/  LDL.LU R16, [R1+0x9f4] ;  /* 0x0009f40001107983 */ /* 0x000ee20000300800 */
[----:B------:R-:W3:Y:S02]  /*21040*/  LDL.LU R17, [R1+0x9c8] ;  /* 0x0009c80001117983 */ /* 0x000ee40000300800 */
[----:B------:R-:W3:Y:S01]  /*21050*/  LDL.LU R18, [R1+0x9ec] ;  /* 0x0009ec0001127983 */ /* 0x000ee20000300800 */
[----:B------:R-:W-:Y:S01]  /*21060*/  LEA.HI R11, R11, R3, RZ, 0x8 ;  /* 0x000000030b0b7211 */ /* 0x000fe200078f40ff */
[----:B------:R-:W3:Y:S01]  /*21070*/  LDL.LU R19, [R1+0x9c0] ;  /* 0x0009c00001137983 */ /* 0x000ee20000300800 */
[----:B------:R-:W3:Y:S02]  /*21080*/  LDL.LU R3, [R1+0x9e4] ;  /* 0x0009e40001037983 */ /* 0x000ee40000300800 */
[----:B0-----:R-:W3:Y:S02]  /*21090*/  LDL.LU R28, [R1+0x9b8] ;  /* 0x0009b800011c7983 */ /* 0x001ee40000300800 */
[----:B------:R-:W3:Y:S01]  /*210a0*/  LDL.LU R23, [R1+0x9dc] ;  /* 0x0009dc0001177983 */ /* 0x000ee20000300800 */
[----:B----4-:R-:W-:-:S05]  /*210b0*/  IADD3 R29, P5, R29, UR7, RZ ;  /* 0x000000071d1d7c10 */ /* 0x010fca000ffbe0ff */
[----:B------:R0:W-:Y:S04]  /*210c0*/  STL [R1+0x9f0], R29 ;  /* 0x0009f01d01007387 */ /* 0x0001e80000100800 */
[----:B0-----:R-:W4:Y:S01]  /*210d0*/  LDL.LU R29, [R1+0x9b0] ;  /* 0x0009b000011d7983 */ /* 0x001f220000300800 */
[----:B------:R-:W-:Y:S01]  /*210e0*/  UIADD3 UR4, UR4, 0x1, URZ ;  /* 0x0000000104047890 */ /* 0x000fe2000fffe03f */
[----:B------:R-:W-:Y:S02]  /*210f0*/  SHF.R.S32.HI R11, RZ, 0x8, R11 ;  /* 0x00000008ff0b7819 */ /* 0x000fe4000001140b */
[----:B------:R-:W-:Y:S01]  /*21100*/  IADD3.X R22, R22, UR5, RZ, P6, !PT ;  /* 0x0000000516167c10 */ /* 0x000fe2000b7fe4ff */
[----:B------:R-:W-:Y:S02]  /*21110*/  IADD3 R25, P6, R25, UR7, RZ ;  /* 0x0000000719197c10 */ /* 0x000fe4000ffde0ff */
[----:B------:R-:W-:-:S02]  /*21120*/  ISETP.NE.U32.AND P0, PT, R11, UR4, PT ;  /* 0x000000040b007c0c */ /* 0x000fc4000bf05070 */
[----:B------:R-:W4:Y:S01]  /*21130*/  LDL.LU R11, [R1+0x9d4] ;  /* 0x0009d400010b7983 */ /* 0x000f220000300800 */
[----:B------:R-:W4:Y:S02]  /*21140*/  LDL.LU R13, [R1+0x9a8] ;  /* 0x0009a800010d7983 */ /* 0x000f240000300800 */
[----:B------:R-:W-:Y:S02]  /*21150*/  STL [R1+0x324], R22 ;  /* 0x0003241601007387 */ /* 0x000fe40000100800 */
[----:B------:R-:W4:Y:S01]  /*21160*/  LDL.LU R26, [R1+0x9cc] ;  /* 0x0009cc00011a7983 */ /* 0x000f220000300800 */
[----:B------:R0:W-:Y:S01]  /*21170*/  STL [R1+0x9e8], R25 ;  /* 0x0009e81901007387 */ /* 0x0001e20000100800 */
[----:B------:R-:W4:Y:S02]  /*21180*/  LDL.LU R27, [R1+0x9a0] ;  /* 0x0009a000011b7983 */ /* 0x000f240000300800 */
[----:B------:R-:W4:Y:S01]  /*21190*/  LDL.LU R8, [R1+0x9c4] ;  /* 0x0009c40001087983 */ /* 0x000f220000300800 */
[----:B--2---:R-:W-:Y:S01]  /*211a0*/  IADD3.X R24, R24, UR5, RZ, P1, !PT ;  /* 0x0000000518187c10 */ /* 0x004fe20008ffe4ff */
[----:B0-----:R-:W2:Y:S01]  /*211b0*/  LDL.LU R25, [R1+0x998] ;  /* 0x0009980001197983 */ /* 0x001ea20000300800 */
[----:B------:R-:W2:Y:S02]  /*211c0*/  LDL.LU R9, [R1+0x9bc] ;  /* 0x0009bc0001097983 */ /* 0x000ea40000300800 */
[----:B------:R-:W2:Y:S02]  /*211d0*/  LDL.LU R10, [R1+0x990] ;  /* 0x00099000010a7983 */ /* 0x000ea40000300800 */
[----:B------:R-:W2:Y:S01]  /*211e0*/  LDL.LU R2, [R1+0x9b4] ;  /* 0x0009b40001027983 */ /* 0x000ea20000300800 */
[----:B------:R0:W-:Y:S01]  /*211f0*/  STL [R1+0xa0c], R24 ;  /* 0x000a0c1801007387 */ /* 0x0001e20000100800 */
[----:B------:R-:W2:Y:S02]  /*21200*/  LDL.LU R12, [R1+0x988] ;  /* 0x00098800010c7983 */ /* 0x000ea40000300800 */
[----:B------:R-:W2:Y:S02]  /*21210*/  LDL.LU R20, [R1+0x9ac] ;  /* 0x0009ac0001147983 */ /* 0x000ea40000300800 */
[----:B------:R-:W2:Y:S01]  /*21220*/  LDL.LU R21, [R1+0x980] ;  /* 0x0009800001157983 */ /* 0x000ea20000300800 */
[----:B------:R-:W2:Y:S01]  /*21230*/  LDL.LU R22, [R1+0x9a4] ;  /* 0x0009a40001167983 */ /* 0x000ea20000300800 */
[----:B---3--:R-:W-:-:S02]  /*21240*/  IADD3 R15, P1, R15, UR7, RZ ;  /* 0x000000070f0f7c10 */ /* 0x008fc4000ff3e0ff */
[----:B------:R-:W-:Y:S01]  /*21250*/  IADD3.X R14, R14, UR5, RZ, P2, !PT ;  /* 0x000000050e0e7c10 */ /* 0x000fe200097fe4ff */
[----:B------:R-:W-:Y:S01]  /*21260*/  IADD3 R5, P2, R5, UR7, RZ ;  /* 0x0000000705057c10 */ /* 0x000fe2000ff5e0ff */
[----:B------:R-:W-:Y:S01]  /*21270*/  IADD3.X R6, R6, UR5, RZ, P3, !PT ;  /* 0x0000000506067c10 */ /* 0x000fe20009ffe4ff */
[----:B0-----:R-:W3:Y:S01]  /*21280*/  LDL.LU R24, [R1+0x978] ;  /* 0x0009780001187983 */ /* 0x001ee20000300800 */
[----:B------:R-:W-:Y:S01]  /*21290*/  IADD3 R7, P3, R7, UR7, RZ ;  /* 0x0000000707077c10 */ /* 0x000fe2000ff7e0ff */
[----:B------:R-:W-:Y:S01]  /*212a0*/  STL [R1+0x9e0], R15 ;  /* 0x0009e00f01007387 */ /* 0x000fe20000100800 */
[----:B------:R-:W-:Y:S01]  /*212b0*/  IADD3.X R16, R16, UR5, RZ, P4, !PT ;  /* 0x0000000510107c10 */ /* 0x000fe2000a7fe4ff */
[----:B------:R-:W-:Y:S01]  /*212c0*/  STL [R1+0xa04], R14 ;  /* 0x000a040e01007387 */ /* 0x000fe20000100800 */
[----:B------:R-:W-:Y:S01]  /*212d0*/  IADD3 R17, P4, R17, UR7, RZ ;  /* 0x0000000711117c10 */ /* 0x000fe2000ff9e0ff */
[----:B------:R-:W-:Y:S01]  /*212e0*/  STL [R1+0x9d8], R5 ;  /* 0x0009d80501007387 */ /* 0x000fe20000100800 */
[----:B------:R-:W-:-:S02]  /*212f0*/  IADD3.X R18, R18, UR5, RZ, P5, !PT ;  /* 0x0000000512127c10 */ /* 0x000fc4000affe4ff */
[----:B------:R-:W-:Y:S01]  /*21300*/  IADD3.X R3, R3, UR5, RZ, P6, !PT ;  /* 0x0000000503037c10 */ /* 0x000fe2000b7fe4ff */
[----:B------:R-:W-:Y:S01]  /*21310*/  STL [R1+0x9fc], R6 ;  /* 0x0009fc0601007387 */ /* 0x000fe20000100800 */
[----:B------:R-:W-:Y:S01]  /*21320*/  IADD3 R28, P6, R28, UR7, RZ ;  /* 0x000000071c1c7c10 */ /* 0x000fe2000ffde0ff */
[----:B------:R-:W-:Y:S01]  /*21330*/  STL [R1+0x9d0], R7 ;  /* 0x0009d00701007387 */ /* 0x000fe20000100800 */
[----:B------:R-:W-:Y:S01]  /*21340*/  IADD3 R19, P5, R19, UR7, RZ ;  /* 0x0000000713137c10 */ /* 0x000fe2000ffbe0ff */
[----:B------:R-:W-:Y:S01]  /*21350*/  STL [R1+0x9f4], R16 ;  /* 0x0009f41001007387 */ /* 0x000fe20000100800 */
[----:B------:R-:W-:Y:S02]  /*21360*/  STL [R1+0x9c8], R17 ;  /* 0x0009c81101007387 */ /* 0x000fe40000100800 */
[----:B------:R-:W-:Y:S02]  /*21370*/  STL [R1+0x9ec], R18 ;  /* 0x0009ec1201007387 */ /* 0x000fe40000100800 */
[----:B------:R0:W-:Y:S01]  /*21380*/  STL [R1+0x9b8], R28 ;  /* 0x0009b81c01007387 */ /* 0x0001e20000100800 */
[----:B------:R-:W-:Y:S01]  /*21390*/  IADD3.X R23, R23, UR5, RZ, P1, !PT ;  /* 0x0000000517177c10 */ /* 0x000fe20008ffe4ff */
[----:B------:R-:W-:Y:S04]  /*213a0*/  STL [R1+0x9c0], R19 ;  /* 0x0009c01301007387 */ /* 0x000fe80000100800 */
[----:B0-----:R-:W3:Y:S01]  /*213b0*/  LDL.LU R28, [R1+0x99c] ;  /* 0x00099c00011c7983 */ /* 0x001ee20000300800 */
[----:B------:R-:W-:Y:S02]  /*213c0*/  STL [R1+0x9e4], R3 ;  /* 0x0009e40301007387 */ /* 0x000fe40000100800 */
[----:B------:R0:W-:Y:S02]  /*213d0*/  STL [R1+0x9dc], R23 ;  /* 0x0009dc1701007387 */ /* 0x0001e40000100800 */
[----:B0-----:R-:W3:Y:S01]  /*213e0*/  LDL.LU R23, [R1+0x970] ;  /* 0x0009700001177983 */ /* 0x001ee20000300800 */
[----:B----4-:R-:W-:-:S05]  /*213f0*/  IADD3 R29, P1, R29, UR7, RZ ;  /* 0x000000071d1d7c10 */ /* 0x010fca000ff3e0ff */
[----:B------:R0:W-:Y:S04]  /*21400*/  STL [R1+0x9b0], R29 ;  /* 0x0009b01d01007387 */ /* 0x0001e80000100800 */
[----:B0-----:R-:W4:Y:S01]  /*21410*/  LDL.LU R29, [R1+0x994] ;  /* 0x00099400011d7983 */ /* 0x001f220000300800 */
[----:B------:R-:W-:Y:S01]  /*21420*/  IADD3.X R11, R11, UR5, RZ, P2, !PT ;  /* 0x000000050b0b7c10 */ /* 0x000fe200097fe4ff */
[----:B------:R-:W-:Y:S01]  /*21430*/  IADD3 R13, P2, R13, UR7, RZ ;  /* 0x000000070d0d7c10 */ /* 0x000fe2000ff5e0ff */
[----:B------:R-:W-:Y:S02]  /*21440*/  IADD3.X R26, R26, UR5, RZ, P3, !PT ;  /* 0x000000051a1a7c10 */ /* 0x000fe40009ffe4ff */
[----:B------:R-:W-:Y:S01]  /*21450*/  IADD3.X R8, R8, UR5, RZ, P4, !PT ;  /* 0x0000000508087c10 */ /* 0x000fe2000a7fe4ff */
[----:B------:R-:W-:Y:S01]  /*21460*/  IADD3 R27, P3, R27, UR7, RZ ;  /* 0x000000071b1b7c10 */ /* 0x000fe2000ff7e0ff */
[----:B------:R-:W-:Y:S01]  /*21470*/  STL [R1+0x9d4], R11 ;  /* 0x0009d40b01007387 */ /* 0x000fe20000100800 */
[----:B--2---:R-:W-:Y:S01]  /*21480*/  IADD3 R25, P4, R25, UR7, RZ ;  /* 0x0000000719197c10 */ /* 0x004fe2000ff9e0ff */
[----:B------:R-:W-:Y:S02]  /*21490*/  STL [R1+0x9a8], R13 ;  /* 0x0009a80d01007387 */ /* 0x000fe40000100800 */
[----:B------:R-:W-:Y:S01]  /*214a0*/  STL [R1+0x9cc], R26 ;  /* 0x0009cc1a01007387 */ /* 0x000fe20000100800 */
[----:B------:R-:W-:Y:S01]  /*214b0*/  IADD3.X R9, R9, UR5, RZ, P5, !PT ;  /* 0x0000000509097c10 */ /* 0x000fe2000affe4ff */
[----:B------:R0:W-:Y:S01]  /*214c0*/  STL [R1+0x998], R25 ;  /* 0x0009981901007387 */ /* 0x0001e20000100800 */
[----:B------:R-:W-:Y:S01]  /*214d0*/  IADD3 R10, P5, R10, UR7, RZ ;  /* 0x000000070a0a7c10 */ /* 0x000fe2000ffbe0ff */
[----:B------:R-:W-:Y:S01]  /*214e0*/  STL [R1+0x9a0], R27 ;  /* 0x0009a01b01007387 */ /* 0x000fe20000100800 */
[----:B------:R-:W-:Y:S01]  /*214f0*/  IADD3.X R2, R2, UR5, RZ, P6, !PT ;  /* 0x0000000502027c10 */ /* 0x000fe2000b7fe4ff */
[----:B------:R-:W-:Y:S01]  /*21500*/  IADD3 R12, P6, R12, UR7, RZ ;  /* 0x000000070c0c7c10 */ /* 0x000fe2000ffde0ff */
[----:B------:R-:W-:Y:S01]  /*21510*/  IADD3.X R20, R20, UR5, RZ, P1, !PT ;  /* 0x0000000514147c10 */ /* 0x000fe20008ffe4ff */
[----:B------:R-:W-:Y:S01]  /*21520*/  IADD3 R21, P1, R21, UR7, RZ ;  /* 0x0000000715157c10 */ /* 0x000fe2000ff3e0ff */
[----:B0-----:R-:W2:Y:S01]  /*21530*/  LDL.LU R25, [R1+0x968] ;  /* 0x0009680001197983 */ /* 0x001ea20000300800 */
[----:B------:R-:W-:Y:S02]  /*21540*/  STL [R1+0x9c4], R8 ;  /* 0x0009c40801007387 */ /* 0x000fe40000100800 */
[----:B------:R-:W-:Y:S02]  /*21550*/  STL [R1+0x9bc], R9 ;  /* 0x0009bc0901007387 */ /* 0x000fe40000100800 */
[----:B------:R-:W-:Y:S01]  /*21560*/  STL [R1+0x990], R10 ;  /* 0x0009900a01007387 */ /* 0x000fe20000100800 */
[----:B------:R-:W-:Y:S01]  /*21570*/  STL [R1+0x9b4], R2 ;  /* 0x0009b40201007387 */ /* 0x000fe20000100800 */
[----:B------:R-:W-:Y:S01]  /*21580*/  IADD3.X R22, R22, UR5, RZ, P2, !PT ;  /* 0x0000000516167c10 */ /* 0x000fe200097fe4ff */
[----:B------:R-:W-:Y:S02]  /*21590*/  STL [R1+0x988], R12 ;  /* 0x0009880c01007387 */ /* 0x000fe40000100800 */
[----:B------:R-:W-:Y:S01]  /*215a0*/  STL [R1+0x9ac], R20 ;  /* 0x0009ac1401007387 */ /* 0x000fe20000100800 */
[----:B---3--:R-:W-:Y:S01]  /*215b0*/  IADD3 R24, P2, R24, UR7, RZ ;  /* 0x0000000718187c10 */ /* 0x008fe2000ff5e0ff */
[----:B------:R-:W3:Y:S01]  /*215c0*/  LDL.LU R15, [R1+0x98c] ;  /* 0x00098c00010f7983 */ /* 0x000ee20000300800 */
[----:B------:R-:W-:Y:S02]  /*215d0*/  STL [R1+0x980], R21 ;  /* 0x0009801501007387 */ /* 0x000fe40000100800 */
[----:B------:R-:W3:Y:S02]  /*215e0*/  LDL.LU R14, [R1+0x960] ;  /* 0x00096000010e7983 */ /* 0x000ee40000300800 */
[----:B------:R-:W-:Y:S01]  /*215f0*/  STL [R1+0x9a4], R22 ;  /* 0x0009a41601007387 */ /* 0x000fe20000100800 */
[----:B------:R-:W3:Y:S01]  /*21600*/  LDL.LU R5, [R1+0x984] ;  /* 0x0009840001057983 */ /* 0x000ee20000300800 */
[----:B------:R0:W-:Y:S02]  /*21610*/  STL [R1+0x978], R24 ;  /* 0x0009781801007387 */ /* 0x0001e40000100800 */
[----:B------:R-:W3:Y:S02]  /*21620*/  LDL.LU R6, [R1+0x958] ;  /* 0x0009580001067983 */ /* 0x000ee40000300800 */
[----:B------:R-:W3:Y:S01]  /*21630*/  LDL.LU R7, [R1+0x97c] ;  /* 0x00097c0001077983 */ /* 0x000ee20000300800 */
[----:B------:R-:W3:Y:S01]  /*21640*/  LDL.LU R16, [R1+0x950] ;  /* 0x0009500001107983 */ /* 0x000ee20000300800 */
[----:B------:R-:W3:Y:S02]  /*21650*/  LDL.LU R17, [R1+0x974] ;  /* 0x0009740001117983 */ /* 0x000ee40000300800 */
[----:B------:R-:W3:Y:S02]  /*21660*/  LDL.LU R18, [R1+0x948] ;  /* 0x0009480001127983 */ /* 0x000ee40000300800 */
[----:B------:R-:W3:Y:S01]  /*21670*/  LDL.LU R19, [R1+0x96c] ;  /* 0x00096c0001137983 */ /* 0x000ee20000300800 */
[----:B------:R-:W3:Y:S01]  /*21680*/  LDL.LU R3, [R1+0x940] ;  /* 0x0009400001037983 */ /* 0x000ee20000300800 */
[----:B0-----:R-:W3:Y:S02]  /*21690*/  LDL.LU R24, [R1+0x964] ;  /* 0x0009640001187983 */ /* 0x001ee40000300800 */
[----:B------:R-:W3:Y:S01]  /*216a0*/  LDL.LU R22, [R1+0x938] ;  /* 0x0009380001167983 */ /* 0x000ee20000300800 */
[----:B------:R-:W-:-:S05]  /*216b0*/  IADD3.X R28, R28, UR5, RZ, P3, !PT ;  /* 0x000000051c1c7c10 */ /* 0x000fca0009ffe4ff */
[----:B------:R0:W-:Y:S01]  /*216c0*/  STL [R1+0x99c], R28 ;  /* 0x00099c1c01007387 */ /* 0x0001e20000100800 */
[----:B------:R-:W-:-:S03]  /*216d0*/  IADD3 R23, P3, R23, UR7, RZ ;  /* 0x0000000717177c10 */ /* 0x000fc6000ff7e0ff */
[----:B0-----:R-:W3:Y:S01]  /*216e0*/  LDL.LU R28, [R1+0x95c] ;  /* 0x00095c00011c7983 */ /* 0x001ee20000300800 */
[----:B------:R-:W3:Y:S02]  /*216f0*/  LDL.LU R11, [R1+0x930] ;  /* 0x00093000010b7983 */ /* 0x000ee40000300800 */
[----:B------:R-:W3:Y:S02]  /*21700*/  LDL.LU R13, [R1+0x954] ;  /* 0x00095400010d7983 */ /* 0x000ee40000300800 */
[----:B------:R-:W-:Y:S01]  /*21710*/  STL [R1+0x970], R23 ;  /* 0x0009701701007387 */ /* 0x000fe20000100800 */
[----:B------:R-:W3:Y:S01]  /*21720*/  LDL.LU R26, [R1+0x928] ;  /* 0x00092800011a7983 */ /* 0x000ee20000300800 */
[----:B----4-:R-:W-:-:S05]  /*21730*/  IADD3.X R29, R29, UR5, RZ, P4, !PT ;  /* 0x000000051d1d7c10 */ /* 0x010fca000a7fe4ff */
[----:B------:R0:W-:Y:S01]  /*21740*/  STL [R1+0x994], R29 ;  /* 0x0009941d01007387 */ /* 0x0001e20000100800 */
[----:B------:R-:W4:Y:S02]  /*21750*/  LDL.LU R27, [R1+0x94c] ;  /* 0x00094c00011b7983 */ /* 0x000f240000300800 */
[----:B------:R-:W4:Y:S01]  /*21760*/  LDL.LU R8, [R1+0x920] ;  /* 0x0009200001087983 */ /* 0x000f220000300800 */
[----:B0-----:R-:W4:Y:S01]  /*21770*/  LDL.LU R29, [R1+0x944] ;  /* 0x00094400011d7983 */ /* 0x001f220000300800 */
[----:B------:R-:W4:Y:S02]  /*21780*/  LDL.LU R9, [R1+0x918] ;  /* 0x0009180001097983 */ /* 0x000f240000300800 */
[----:B------:R-:W4:Y:S02]  /*21790*/  LDL.LU R10, [R1+0x93c] ;  /* 0x00093c00010a7983 */ /* 0x000f240000300800 */
[----:B------:R-:W4:Y:S01]  /*217a0*/  LDL.LU R2, [R1+0x910] ;  /* 0x0009100001027983 */ /* 0x000f220000300800 */
[----:B--2---:R-:W-:-:S05]  /*217b0*/  IADD3 R25, P4, R25, UR7, RZ ;  /* 0x0000000719197c10 */ /* 0x004fca000ff9e0ff */
[----:B------:R0:W-:Y:S01]  /*217c0*/  STL [R1+0x968], R25 ;  /* 0x0009681901007387 */ /* 0x0001e20000100800 */
[----:B------:R-:W2:Y:S02]  /*217d0*/  LDL.LU R12, [R1+0x934] ;  /* 0x00093400010c7983 */ /* 0x000ea40000300800 */
[----:B------:R-:W2:Y:S02]  /*217e0*/  LDL.LU R20, [R1+0x908] ;  /* 0x0009080001147983 */ /* 0x000ea40000300800 */
[----:B------:R-:W2:Y:S01]  /*217f0*/  LDL.LU R21, [R1+0x92c] ;  /* 0x00092c0001157983 */ /* 0x000ea20000300800 */
[----:B------:R-:W2:Y:S01]  /*21800*/  LDL.LU R23, [R1+0x900] ;  /* 0x0009000001177983 */ /* 0x000ea20000300800 */
[----:B---3--:R-:W-:Y:S01]  /*21810*/  IADD3.X R15, R15, UR5, RZ, P5, !PT ;  /* 0x000000050f0f7c10 */ /* 0x008fe2000affe4ff */
[----:B------:R-:W-:Y:S01]  /*21820*/  IADD3 R14, P5, R14, UR7, RZ ;  /* 0x000000070e0e7c10 */ /* 0x000fe2000ffbe0ff */
[----:B------:R-:W-:Y:S01]  /*21830*/  IADD3.X R5, R5, UR5, RZ, P6, !PT ;  /* 0x0000000505057c10 */ /* 0x000fe2000b7fe4ff */
[----:B0-----:R-:W3:Y:S01]  /*21840*/  LDL.LU R25, [R1+0x924] ;  /* 0x0009240001197983 */ /* 0x001ee20000300800 */
[----:B------:R-:W-:-:S02]  /*21850*/  IADD3 R6, P6, R6, UR7, RZ ;  /* 0x0000000706067c10 */ /* 0x000fc4000ffde0ff */
[----:B------:R-:W-:Y:S01]  /*21860*/  IADD3.X R7, R7, UR5, RZ, P1, !PT ;  /* 0x0000000507077c10 */ /* 0x000fe20008ffe4ff */
[----:B------:R-:W-:Y:S01]  /*21870*/  STL [R1+0x98c], R15 ;  /* 0x00098c0f01007387 */ /* 0x000fe20000100800 */
[----:B------:R-:W-:Y:S01]  /*21880*/  IADD3 R16, P1, R16, UR7, RZ ;  /* 0x0000000710107c10 */ /* 0x000fe2000ff3e0ff */
[----:B------:R-:W-:Y:S01]  /*21890*/  STL [R1+0x960], R14 ;  /* 0x0009600e01007387 */ /* 0x000fe20000100800 */
[----:B------:R-:W-:Y:S01]  /*218a0*/  IADD3.X R17, R17, UR5, RZ, P2, !PT ;  /* 0x0000000511117c10 */ /* 0x000fe200097fe4ff */
[----:B------:R-:W-:Y:S01]  /*218b0*/  STL [R1+0x984], R5 ;  /* 0x0009840501007387 */ /* 0x000fe20000100800 */
[----:B------:R-:W-:Y:S01]  /*218c0*/  IADD3 R18, P2, R18, UR7, RZ ;  /* 0x0000000712127c10 */ /* 0x000fe2000ff5e0ff */
[----:B------:R-:W-:Y:S01]  /*218d0*/  STL [R1+0x958], R6 ;  /* 0x0009580601007387 */ /* 0x000fe20000100800 */
[----:B------:R-:W-:Y:S01]  /*218e0*/  IADD3.X R24, R24, UR5, RZ, P4, !PT ;  /* 0x0000000518187c10 */ /* 0x000fe2000a7fe4ff */
[----:B------:R-:W-:Y:S01]  /*218f0*/  STL [R1+0x97c], R7 ;  /* 0x00097c0701007387 */ /* 0x000fe20000100800 */
[----:B------:R-:W-:Y:S01]  /*21900*/  IADD3.X R19, R19, UR5, RZ, P3, !PT ;  /* 0x0000000513137c10 */ /* 0x000fe20009ffe4ff */
[----:B------:R-:W-:Y:S01]  /*21910*/  STL [R1+0x950], R16 ;  /* 0x0009501001007387 */ /* 0x000fe20000100800 */
[----:B------:R-:W-:Y:S01]  /*21920*/  STL [R1+0x974], R17 ;  /* 0x0009741101007387 */ /* 0x000fe20000100800 */
[----:B------:R-:W-:Y:S01]  /*21930*/  IADD3 R3, P3, R3, UR7, RZ ;  /* 0x0000000703037c10 */ /* 0x000fe2000ff7e0ff */
[----:B------:R-:W-:Y:S01]  /*21940*/  STL [R1+0x948], R18 ;  /* 0x0009481201007387 */ /* 0x000fe20000100800 */
[----:B------:R0:W-:Y:S01]  /*21950*/  STL [R1+0x964], R24 ;  /* 0x0009641801007387 */ /* 0x0001e20000100800 */
[----:B------:R-:W-:Y:S01]  /*21960*/  IADD3 R22, P4, R22, UR7, RZ ;  /* 0x0000000716167c10 */ /* 0x000fe2000ff9e0ff */
[----:B------:R-:W-:Y:S01]  /*21970*/  STL [R1+0x96c], R19 ;  /* 0x00096c1301007387 */ /* 0x000fe20000100800 */
[----:B------:R-:W-:Y:S01]  /*21980*/  IADD3.X R28, R28, UR5, RZ, P5, !PT ;  /* 0x000000051c1c7c10 */ /* 0x000fe2000affe4ff */
[----:B0-----:R-:W3:Y:S01]  /*21990*/  LDL.LU R24, [R1+0x8f8] ;  /* 0x0008f80001187983 */ /* 0x001ee20000300800 */
[----:B------:R-:W-:Y:S02]  /*219a0*/  STL [R1+0x940], R3 ;  /* 0x0009400301007387 */ /* 0x000fe40000100800 */
[----:B------:R0:W-:Y:S01]  /*219b0*/  STL [R1+0x938], R22 ;  /* 0x0009381601007387 */ /* 0x0001e20000100800 */
[----:B------:R-:W-:-:S02]  /*219c0*/  IADD3 R11, P5, R11, UR7, RZ ;  /* 0x000000070b0b7c10 */ /* 0x000fc4000ffbe0ff */
[----:B------:R-:W-:Y:S01]  /*219d0*/  IADD3.X R13, R13, UR5, RZ, P6, !PT ;  /* 0x000000050d0d7c10 */ /* 0x000fe2000b7fe4ff */
[----:B------:R-:W-:Y:S01]  /*219e0*/  IADD3 R26, P6, R26, UR7, RZ ;  /* 0x000000071a1a7c10 */ /* 0x000fe2000ffde0ff */
[----:B0-----:R-:W3:Y:S01]  /*219f0*/  LDL.LU R22, [R1+0x91c] ;  /* 0x00091c0001167983 */ /* 0x001ee20000300800 */
[----:B------:R0:W-:Y:S03]  /*21a00*/  STL [R1+0x95c], R28 ;  /* 0x00095c1c01007387 */ /* 0x0001e60000100800 */
[----:B0-----:R-:W3:Y:S01]  /*21a10*/  LDL.LU R28, [R1+0x8f0] ;  /* 0x0008f000011c7983 */ /* 0x001ee20000300800 */
[----:B------:R-:W-:Y:S02]  /*21a20*/  STL [R1+0x930], R11 ;  /* 0x0009300b01007387 */ /* 0x000fe40000100800 */
[----:B------:R-:W-:Y:S02]  /*21a30*/  STL [R1+0x954], R13 ;  /* 0x0009540d01007387 */ /* 0x000fe40000100800 */
[----:B------:R-:W-:Y:S01]  /*21a40*/  STL [R1+0x928], R26 ;  /* 0x0009281a01007387 */ /* 0x000fe20000100800 */
[----:B----4-:R-:W-:-:S02]  /*21a50*/  IADD3.X R27, R27, UR5, RZ, P1, !PT ;  /* 0x000000051b1b7c10 */ /* 0x010fc40008ffe4ff */
[----:B------:R-:W-:-:S05]  /*21a60*/  IADD3.X R29, R29, UR5, RZ, P2, !PT ;  /* 0x000000051d1d7c10 */ /* 0x000fca00097fe4ff */
[----:B------:R0:W-:Y:S01]  /*21a70*/  STL [R1+0x944], R29 ;  /* 0x0009441d01007387 */ /* 0x0001e20000100800 */
[----:B------:R-:W-:Y:S03]  /*21a80*/  STL [R1+0x94c], R27 ;  /* 0x00094c1b01007387 */ /* 0x000fe60000100800 */
[----:B0-----:R-:W4:Y:S01]  /*21a90*/  LDL.LU R29, [R1+0x914] ;  /* 0x00091400011d7983 */ /* 0x001f220000300800 */
[----:B------:R-:W-:Y:S02]  /*21aa0*/  IADD3 R8, P1, R8, UR7, RZ ;  /* 0x0000000708087c10 */ /* 0x000fe4000ff3e0ff */
[----:B------:R-:W-:Y:S02]  /*21ab0*/  IADD3 R9, P2, R9, UR7, RZ ;  /* 0x0000000709097c10 */ /* 0x000fe4000ff5e0ff */
[----:B------:R-:W-:Y:S01]  /*21ac0*/  IADD3.X R10, R10, UR5, RZ, P3, !PT ;  /* 0x000000050a0a7c10 */ /* 0x000fe20009ffe4ff */
[----:B------:R-:W-:Y:S01]  /*21ad0*/  IADD3 R2, P3, R2, UR7, RZ ;  /* 0x0000000702027c10 */ /* 0x000fe2000ff7e0ff */
[----:B--2---:R-:W-:Y:S01]  /*21ae0*/  IADD3.X R12, R12, UR5, RZ, P4, !PT ;  /* 0x000000050c0c7c10 */ /* 0x004fe2000a7fe4ff */
[----:B------:R-:W-:Y:S01]  /*21af0*/  STL [R1+0x920], R8 ;  /* 0x0009200801007387 */ /* 0x000fe20000100800 */
[----:B------:R-:W-:Y:S01]  /*21b00*/  IADD3 R20, P4, R20, UR7, RZ ;  /* 0x0000000714147c10 */ /* 0x000fe2000ff9e0ff */
[----:B------:R-:W-:Y:S02]  /*21b10*/  STL [R1+0x918], R9 ;  /* 0x0009180901007387 */ /* 0x000fe40000100800 */
[----:B------:R-:W-:Y:S01]  /*21b20*/  STL [R1+0x93c], R10 ;  /* 0x00093c0a01007387 */ /* 0x000fe20000100800 */
[----:B------:R-:W-:Y:S01]  /*21b30*/  IADD3.X R21, R21, UR5, RZ, P5, !PT ;  /* 0x0000000515157c10 */ /* 0x000fe2000affe4ff */
[----:B------:R-:W-:Y:S01]  /*21b40*/  STL [R1+0x910], R2 ;  /* 0x0009100201007387 */ /* 0x000fe20000100800 */
[----:B------:R-:W-:Y:S01]  /*21b50*/  IADD3 R23, P5, R23, UR7, RZ ;  /* 0x0000000717177c10 */ /* 0x000fe2000ffbe0ff */
[----:B------:R-:W-:Y:S02]  /*21b60*/  STL [R1+0x934], R12 ;  /* 0x0009340c01007387 */ /* 0x000fe40000100800 */
[----:B------:R-:W-:Y:S01]  /*21b70*/  STL [R1+0x908], R20 ;  /* 0x0009081401007387 */ /* 0x000fe20000100800 */
[----:B---3--:R-:W-:Y:S01]  /*21b80*/  IADD3.X R25, R25, UR5, RZ, P6, !PT ;  /* 0x0000000519197c10 */ /* 0x008fe2000b7fe4ff */
[----:B------:R-:W2:Y:S01]  /*21b90*/  LDL.LU R15, [R1+0x8e8] ;  /* 0x0008e800010f7983 */ /* 0x000ea20000300800 */
        /* <DEDUP_REMOVED lines=14> */
[----:B------:R-:W-:-:S05]  /*21c80*/  IADD3 R24, P6, R24, UR7, RZ ;  /* 0x0000000718187c10 */ /* 0x000fca000ffde0ff */
[----:B------:R0:W-:Y:S01]  /*21c90*/  STL [R1+0x8f8], R24 ;  /* 0x0008f81801007387 */ /* 0x0001e20000100800 */
[----:B------:R-:W-:-:S03]  /*21ca0*/  IADD3.X R22, R22, UR5, RZ, P1, !PT ;  /* 0x0000000516167c10 */ /* 0x000fc60008ffe4ff */
[----:B0-----:R-:W3:Y:S01]  /*21cb0*/  LDL.LU R24, [R1+0x8b8] ;  /* 0x0008b80001187983 */ /* 0x001ee20000300800 */
[----:B------:R-:W3:Y:S02]  /*21cc0*/  LDL.LU R11, [R1+0x8dc] ;  /* 0x0008dc00010b7983 */ /* 0x000ee40000300800 */
[----:B------:R-:W3:Y:S02]  /*21cd0*/  LDL.LU R13, [R1+0x8b0] ;  /* 0x0008b000010d7983 */ /* 0x000ee40000300800 */
[----:B------:R-:W-:Y:S01]  /*21ce0*/  STL [R1+0x91c], R22 ;  /* 0x00091c1601007387 */ /* 0x000fe20000100800 */
[----:B------:R-:W3:Y:S01]  /*21cf0*/  LDL.LU R26, [R1+0x8d4] ;  /* 0x0008d400011a7983 */ /* 0x000ee20000300800 */
[----:B------:R-:W-:-:S05]  /*21d00*/  IADD3 R28, P1, R28, UR7, RZ ;  /* 0x000000071c1c7c10 */ /* 0x000fca000ff3e0ff */
[----:B------:R0:W-:Y:S01]  /*21d10*/  STL [R1+0x8f0], R28 ;  /* 0x0008f01c01007387 */ /* 0x0001e20000100800 */
[----:B------:R-:W3:Y:S02]  /*21d20*/  LDL.LU R27, [R1+0x8a8] ;  /* 0x0008a800011b7983 */ /* 0x000ee40000300800 */
[----:B------:R-:W3:Y:S01]  /*21d30*/  LDL.LU R8, [R1+0x8cc] ;  /* 0x0008cc0001087983 */ /* 0x000ee20000300800 */
[----:B0-----:R-:W3:Y:S01]  /*21d40*/  LDL.LU R28, [R1+0x8a0] ;  /* 0x0008a000011c7983 */ /* 0x001ee20000300800 */
[----:B------:R-:W3:Y:S02]  /*21d50*/  LDL.LU R9, [R1+0x8c4] ;  /* 0x0008c40001097983 */ /* 0x000ee40000300800 */
[----:B------:R-:W3:Y:S02]  /*21d60*/  LDL.LU R10, [R1+0x898] ;  /* 0x00089800010a7983 */ /* 0x000ee40000300800 */
[----:B------:R-:W3:Y:S01]  /*21d70*/  LDL.LU R2, [R1+0x8bc] ;  /* 0x0008bc0001027983 */ /* 0x000ee20000300800 */
[----:B----4-:R-:W-:-:S05]  /*21d80*/  IADD3.X R29, R29, UR5, RZ, P2, !PT ;  /* 0x000000051d1d7c10 */ /* 0x010fca00097fe4ff */
[----:B------:R0:W-:Y:S01]  /*21d90*/  STL [R1+0x914], R29 ;  /* 0x0009141d01007387 */ /* 0x0001e20000100800 */
[----:B------:R-:W4:Y:S02]  /*21da0*/  LDL.LU R12, [R1+0x890] ;  /* 0x00089000010c7983 */ /* 0x000f240000300800 */
[----:B------:R-:W4:Y:S02]  /*21db0*/  LDL.LU R20, [R1+0x8b4] ;  /* 0x0008b40001147983 */ /* 0x000f240000300800 */
[----:B------:R-:W4:Y:S01]  /*21dc0*/  LDL.LU R21, [R1+0x888] ;  /* 0x0008880001157983 */ /* 0x000f220000300800 */
[----:B------:R-:W4:Y:S04]  /*21dd0*/  LDL.LU R22, [R1+0x8ac] ;  /* 0x0008ac0001167983 */ /* 0x000f280000300800 */
[----:B0-----:R-:W4:Y:S01]  /*21de0*/  LDL.LU R29, [R1+0x880] ;  /* 0x00088000011d7983 */ /* 0x001f220000300800 */
[----:B--2---:R-:W-:-:S02]  /*21df0*/  IADD3 R15, P2, R15, UR7, RZ ;  /* 0x000000070f0f7c10 */ /* 0x004fc4000ff5e0ff */
[----:B---3--:R-:W-:Y:S02]  /*21e00*/  IADD3.X R14, R14, UR5, RZ, P3, !PT ;  /* 0x000000050e0e7c10 */ /* 0x008fe40009ffe4ff */
[----:B------:R-:W-:Y:S02]  /*21e10*/  IADD3 R5, P3, R5, UR7, RZ ;  /* 0x0000000705057c10 */ /* 0x000fe4000ff7e0ff */
[----:B------:R-:W-:Y:S01]  /*21e20*/  IADD3.X R6, R6, UR5, RZ, P4, !PT ;  /* 0x0000000506067c10 */ /* 0x000fe2000a7fe4ff */
        /* <DEDUP_REMOVED lines=12> */
[----:B------:R-:W-:Y:S02]  /*21ef0*/  STL [R1+0x8fc], R16 ;  /* 0x0008fc1001007387 */ /* 0x000fe40000100800 */
[----:B------:R-:W-:Y:S01]  /*21f00*/  STL [R1+0x8d0], R17 ;  /* 0x0008d01101007387 */ /* 0x000fe20000100800 */
[----:B------:R-:W-:Y:S01]  /*21f10*/  STL [R1+0x8f4], R18 ;  /* 0x0008f41201007387 */ /* 0x000fe20000100800 */
[----:B------:R0:W-:Y:S01]  /*21f20*/  STL [R1+0x8c0], R25 ;  /* 0x0008c01901007387 */ /* 0x0001e20000100800 */
[----:B------:R-:W-:Y:S01]  /*21f30*/  IADD3.X R23, R23, UR5, RZ, P2, !PT ;  /* 0x0000000517177c10 */ /* 0x000fe200097fe4ff */
[----:B------:R-:W-:Y:S01]  /*21f40*/  STL [R1+0x8c8], R19 ;  /* 0x0008c81301007387 */ /* 0x000fe20000100800 */
[----:B0-----:R-:W2:Y:S01]  /*21f50*/  LDL.LU R25, [R1+0x8a4] ;  /* 0x0008a40001197983 */ /* 0x001ea20000300800 */
[----:B------:R-:W-:Y:S01]  /*21f60*/  IADD3 R24, P2, R24, UR7, RZ ;  /* 0x0000000718187c10 */ /* 0x000fe2000ff5e0ff */
[----:B------:R-:W-:Y:S02]  /*21f70*/  STL [R1+0x8ec], R3 ;  /* 0x0008ec0301007387 */ /* 0x000fe40000100800 */
[----:B------:R0:W-:Y:S01]  /*21f80*/  STL [R1+0x8e4], R23 ;  /* 0x0008e41701007387 */ /* 0x0001e20000100800 */
[----:B------:R-:W-:Y:S01]  /*21f90*/  IADD3.X R11, R11, UR5, RZ, P3, !PT ;  /* 0x000000050b0b7c10 */ /* 0x000fe20009ffe4ff */
[----:B------:R-:W-:Y:S01]  /*21fa0*/  IADD3 R13, P3, R13, UR7, RZ ;  /* 0x000000070d0d7c10 */ /* 0x000fe2000ff7e0ff */
[----:B------:R-:W-:Y:S01]  /*21fb0*/  IADD3.X R26, R26, UR5, RZ, P4, !PT ;  /* 0x000000051a1a7c10 */ /* 0x000fe2000a7fe4ff */
[----:B0-----:R-:W3:Y:S01]  /*21fc0*/  LDL.LU R23, [R1+0x878] ;  /* 0x0008780001177983 */ /* 0x001ee20000300800 */
[----:B------:R0:W-:Y:S01]  /*21fd0*/  STL [R1+0x8b8], R24 ;  /* 0x0008b81801007387 */ /* 0x0001e20000100800 */
[----:B------:R-:W-:-:S02]  /*21fe0*/  IADD3.X R8, R8, UR5, RZ, P5, !PT ;  /* 0x0000000508087c10 */ /* 0x000fc4000affe4ff */
[----:B------:R-:W-:Y:S01]  /*21ff0*/  IADD3 R27, P4, R27, UR7, RZ ;  /* 0x000000071b1b7c10 */ /* 0x000fe2000ff9e0ff */
[----:B0-----:R-:W3:Y:S01]  /*22000*/  LDL.LU R24, [R1+0x89c] ;  /* 0x00089c0001187983 */ /* 0x001ee20000300800 */
[----:B------:R-:W-:Y:S01]  /*22010*/  IADD3 R28, P5, R28, UR7, RZ ;  /* 0x000000071c1c7c10 */ /* 0x000fe2000ffbe0ff */
[----:B------:R-:W-:Y:S02]  /*22020*/  STL [R1+0x8dc], R11 ;  /* 0x0008dc0b01007387 */ /* 0x000fe40000100800 */
[----:B------:R-:W-:Y:S01]  /*22030*/  STL [R1+0x8b0], R13 ;  /* 0x0008b00d01007387 */ /* 0x000fe20000100800 */
[----:B------:R-:W-:Y:S01]  /*22040*/  STL [R1+0x8d4], R26 ;  /* 0x0008d41a01007387 */ /* 0x000fe20000100800 */
[----:B------:R-:W-:Y:S01]  /*22050*/  IADD3.X R9, R9, UR5, RZ, P6, !PT ;  /* 0x0000000509097c10 */ /* 0x000fe2000b7fe4ff */
[----:B------:R0:W-:Y:S01]  /*22060*/  STL [R1+0x8a0], R28 ;  /* 0x0008a01c01007387 */ /* 0x0001e20000100800 */
[----:B------:R-:W-:Y:S01]  /*22070*/  IADD3 R10, P6, R10, UR7, RZ ;  /* 0x000000070a0a7c10 */ /* 0x000fe2000ffde0ff */
[----:B------:R-:W-:Y:S01]  /*22080*/  STL [R1+0x8a8], R27 ;  /* 0x0008a81b01007387 */ /* 0x000fe20000100800 */
[----:B------:R-:W-:-:S03]  /*22090*/  IADD3.X R2, R2, UR5, RZ, P1, !PT ;  /* 0x0000000502027c10 */ /* 0x000fc60008ffe4ff */
[----:B0-----:R-:W3:Y:S01]  /*220a0*/  LDL.LU R28, [R1+0x870] ;  /* 0x00087000011c7983 */ /* 0x001ee20000300800 */
[----:B------:R-:W-:Y:S02]  /*220b0*/  STL [R1+0x8cc], R8 ;  /* 0x0008cc0801007387 */ /* 0x000fe40000100800 */
[----:B------:R-:W-:Y:S02]  /*220c0*/  STL [R1+0x8c4], R9 ;  /* 0x0008c40901007387 */ /* 0x000fe40000100800 */
[----:B------:R-:W-:Y:S01]  /*220d0*/  STL [R1+0x898], R10 ;  /* 0x0008980a01007387 */ /* 0x000fe20000100800 */
[----:B------:R-:W-:Y:S01]  /*220e0*/  STL [R1+0x8bc], R2 ;  /* 0x0008bc0201007387 */ /* 0x000fe20000100800 */
[----:B----4-:R-:W-:Y:S02]  /*220f0*/  IADD3 R12, P1, R12, UR7, RZ ;  /* 0x000000070c0c7c10 */ /* 0x010fe4000ff3e0ff */
[----:B------:R-:W-:Y:S01]  /*22100*/  IADD3.X R20, R20, UR5, RZ, P2, !PT ;  /* 0x0000000514147c10 */ /* 0x000fe200097fe4ff */
[----:B------:R-:W-:Y:S01]  /*22110*/  IADD3 R21, P2, R21, UR7, RZ ;  /* 0x0000000715157c10 */ /* 0x000fe2000ff5e0ff */
[----:B------:R-:W-:Y:S01]  /*22120*/  IADD3.X R22, R22, UR5, RZ, P3, !PT ;  /* 0x0000000516167c10 */ /* 0x000fe20009ffe4ff */
[----:B------:R-:W-:Y:S02]  /*22130*/  STL [R1+0x890], R12 ;  /* 0x0008900c01007387 */ /* 0x000fe40000100800 */
[----:B------:R-:W-:Y:S02]  /*22140*/  STL [R1+0x8b4], R20 ;  /* 0x0008b41401007387 */ /* 0x000fe40000100800 */
[----:B------:R-:W4:Y:S02]  /*22150*/  LDL.LU R15, [R1+0x894] ;  /* 0x00089400010f7983 */ /* 0x000f240000300800 */
[----:B------:R-:W-:Y:S01]  /*22160*/  STL [R1+0x888], R21 ;  /* 0x0008881501007387 */ /* 0x000fe20000100800 */
[----:B------:R-:W-:Y:S01]  /*22170*/  IADD3 R29, P3, R29, UR7, RZ ;  /* 0x000000071d1d7c10 */ /* 0x000fe2000ff7e0ff */
[----:B------:R-:W4:Y:S01]  /*22180*/  LDL.LU R14, [R1+0x868] ;  /* 0x00086800010e7983 */ /* 0x000f220000300800 */
[----:B------:R-:W-:Y:S02]  /*22190*/  STL [R1+0x8ac], R22 ;  /* 0x0008ac1601007387 */ /* 0x000fe40000100800 */
[----:B------:R-:W4:Y:S01]  /*221a0*/  LDL.LU R5, [R1+0x88c] ;  /* 0x00088c0001057983 */ /* 0x000f220000300800 */
[----:B------:R0:W-:Y:S01]  /*221b0*/  STL [R1+0x880], R29 ;  /* 0x0008801d01007387 */ /* 0x0001e20000100800 */
[----:B------:R-:W4:Y:S02]  /*221c0*/  LDL.LU R6, [R1+0x860] ;  /* 0x0008600001067983 */ /* 0x000f240000300800 */
[----:B------:R-:W4:Y:S02]  /*221d0*/  LDL.LU R7, [R1+0x884] ;  /* 0x0008840001077983 */ /* 0x000f240000300800 */
[----:B------:R-:W4:Y:S01]  /*221e0*/  LDL.LU R16, [R1+0x858] ;  /* 0x0008580001107983 */ /* 0x000f220000300800 */
[----:B------:R-:W4:Y:S01]  /*221f0*/  LDL.LU R17, [R1+0x87c] ;  /* 0x00087c0001117983 */ /* 0x000f220000300800 */
[----:B------:R-:W4:Y:S02]  /*22200*/  LDL.LU R18, [R1+0x850] ;  /* 0x0008500001127983 */ /* 0x000f240000300800 */
[----:B------:R-:W4:Y:S02]  /*22210*/  LDL.LU R19, [R1+0x874] ;  /* 0x0008740001137983 */ /* 0x000f240000300800 */
[----:B------:R-:W4:Y:S01]  /*22220*/  LDL.LU R3, [R1+0x848] ;  /* 0x0008480001037983 */ /* 0x000f220000300800 */
[----:B0-----:R-:W4:Y:S01]  /*22230*/  LDL.LU R29, [R1+0x86c] ;  /* 0x00086c00011d7983 */ /* 0x001f220000300800 */
[----:B------:R-:W4:Y:S01]  /*22240*/  LDL.LU R22, [R1+0x840] ;  /* 0x0008400001167983 */ /* 0x000f220000300800 */
[----:B--2---:R-:W-:-:S05]  /*22250*/  IADD3.X R25, R25, UR5, RZ, P4, !PT ;  /* 0x0000000519197c10 */ /* 0x004fca000a7fe4ff */
[----:B------:R0:W-:Y:S01]  /*22260*/  STL [R1+0x8a4], R25 ;  /* 0x0008a41901007387 */ /* 0x0001e20000100800 */
[----:B---3--:R-:W-:-:S03]  /*22270*/  IADD3 R23, P4, R23, UR7, RZ ;  /* 0x0000000717177c10 */ /* 0x008fc6000ff9e0ff */
[----:B0-----:R-:W2:Y:S01]  /*22280*/  LDL.LU R25, [R1+0x864] ;  /* 0x0008640001197983 */ /* 0x001ea20000300800 */
[----:B------:R-:W3:Y:S02]  /*22290*/  LDL.LU R11, [R1+0x838] ;  /* 0x00083800010b7983 */ /* 0x000ee40000300800 */
[----:B------:R-:W3:Y:S01]  /*222a0*/  LDL.LU R13, [R1+0x85c] ;  /* 0x00085c00010d7983 */ /* 0x000ee20000300800 */
[----:B------:R-:W-:Y:S04]  /*222b0*/  STL [R1+0x878], R23 ;  /* 0x0008781701007387 */ /* 0x000fe80000100800 */
[----:B------:R-:W3:Y:S01]  /*222c0*/  LDL.LU R26, [R1+0x830] ;  /* 0x00083000011a7983 */ /* 0x000ee20000300800 */
[----:B------:R-:W-:-:S05]  /*222d0*/  IADD3.X R24, R24, UR5, RZ, P5, !PT ;  /* 0x0000000518187c10 */ /* 0x000fca000affe4ff */
[----:B------:R0:W-:Y:S01]  /*222e0*/  STL [R1+0x89c], R24 ;  /* 0x00089c1801007387 */ /* 0x0001e20000100800 */
[----:B------:R-:W3:Y:S02]  /*222f0*/  LDL.LU R27, [R1+0x854] ;  /* 0x00085400011b7983 */ /* 0x000ee40000300800 */
[----:B------:R-:W3:Y:S01]  /*22300*/  LDL.LU R8, [R1+0x828] ;  /* 0x0008280001087983 */ /* 0x000ee20000300800 */
[----:B0-----:R-:W3:Y:S01]  /*22310*/  LDL.LU R24, [R1+0x84c] ;  /* 0x00084c0001187983 */ /* 0x001ee20000300800 */
[----:B------:R-:W-:Y:S01]  /*22320*/  IADD3 R28, P5, R28, UR7, RZ ;  /* 0x000000071c1c7c10 */ /* 0x000fe2000ffbe0ff */
[----:B------:R-:W3:Y:S02]  /*22330*/  LDL.LU R9, [R1+0x820] ;  /* 0x0008200001097983 */ /* 0x000ee40000300800 */
[----:B------:R-:W3:Y:S01]  /*22340*/  LDL.LU R10, [R1+0x844] ;  /* 0x00084400010a7983 */ /* 0x000ee20000300800 */
[----:B------:R-:W3:Y:S01]  /*22350*/  LDL.LU R2, [R1+0x818] ;  /* 0x0008180001027983 */ /* 0x000ee20000300800 */
[----:B------:R0:W-:Y:S02]  /*22360*/  STL [R1+0x870], R28 ;  /* 0x0008701c01007387 */ /* 0x0001e40000100800 */
[----:B------:R-:W3:Y:S02]  /*22370*/  LDL.LU R12, [R1+0x83c] ;  /* 0x00083c00010c7983 */ /* 0x000ee40000300800 */
[----:B------:R-:W3:Y:S01]  /*22380*/  LDL.LU R20, [R1+0x810] ;  /* 0x0008100001147983 */ /* 0x000ee20000300800 */
[----:B------:R-:W3:Y:S01]  /*22390*/  LDL.LU R21, [R1+0x834] ;  /* 0x0008340001157983 */ /* 0x000ee20000300800 */
[----:B------:R-:W3:Y:S03]  /*223a0*/  LDL.LU R23, [R1+0x808] ;  /* 0x0008080001177983 */ /* 0x000ee60000300800 */
[----:B0-----:R-:W3:Y:S01]  /*223b0*/  LDL.LU R28, [R1+0x82c] ;  /* 0x00082c00011c7983 */ /* 0x001ee20000300800 */
[----:B----4-:R-:W-:-:S02]  /*223c0*/  IADD3.X R15, R15, UR5, RZ, P6, !PT ;  /* 0x000000050f0f7c10 */ /* 0x010fc4000b7fe4ff */
[----:B------:R-:W-:Y:S02]  /*223d0*/  IADD3 R14, P6, R14, UR7, RZ ;  /* 0x000000070e0e7c10 */ /* 0x000fe4000ffde0ff */
[----:B------:R-:W-:Y:S01]  /*223e0*/  IADD3.X R5, R5, UR5, RZ, P1, !PT ;  /* 0x0000000505057c10 */ /* 0x000fe20008ffe4ff */
[----:B------:R-:W-:Y:S01]  /*223f0*/  STL [R1+0x894], R15 ;  /* 0x0008940f01007387 */ /* 0x000fe20000100800 */
        /* <DEDUP_REMOVED lines=8> */
[----:B------:R-:W-:Y:S01]  /*22480*/  STL [R1+0x884], R7 ;  /* 0x0008840701007387 */ /* 0x000fe20000100800 */
[----:B------:R-:W-:-:S02]  /*22490*/  IADD3.X R29, R29, UR5, RZ, P5, !PT ;  /* 0x000000051d1d7c10 */ /* 0x000fc4000affe4ff */
[----:B------:R-:W-:Y:S01]  /*224a0*/  IADD3.X R19, R19, UR5, RZ, P4, !PT ;  /* 0x0000000513137c10 */ /* 0x000fe2000a7fe4ff */
[----:B------:R-:W-:Y:S01]  /*224b0*/  STL [R1+0x858], R16 ;  /* 0x0008581001007387 */ /* 0x000fe20000100800 */
[----:B------:R-:W-:Y:S02]  /*224c0*/  STL [R1+0x87c], R17 ;  /* 0x00087c1101007387 */ /* 0x000fe40000100800 */
[----:B------:R-:W-:Y:S02]  /*224d0*/  STL [R1+0x850], R18 ;  /* 0x0008501201007387 */ /* 0x000fe40000100800 */
[----:B------:R0:W-:Y:S01]  /*224e0*/  STL [R1+0x86c], R29 ;  /* 0x00086c1d01007387 */ /* 0x0001e20000100800 */
[----:B------:R-:W-:Y:S04]  /*224f0*/  STL [R1+0x874], R19 ;  /* 0x0008741301007387 */ /* 0x000fe80000100800 */
[----:B0-----:R-:W4:Y:S01]  /*22500*/  LDL.LU R29, [R1+0x800] ;  /* 0x00080000011d7983 */ /* 0x001f220000300800 */
[----:B------:R-:W-:-:S02]  /*22510*/  IADD3 R3, P4, R3, UR7, RZ ;  /* 0x0000000703037c10 */ /* 0x000fc4000ff9e0ff */
[----:B------:R-:W-:-:S03]  /*22520*/  IADD3 R22, P5, R22, UR7, RZ ;  /* 0x0000000716167c10 */ /* 0x000fc6000ffbe0ff */
[----:B------:R-:W-:Y:S02]  /*22530*/  STL [R1+0x848], R3 ;  /* 0x0008480301007387 */ /* 0x000fe40000100800 */
[----:B------:R0:W-:Y:S02]  /*22540*/  STL [R1+0x840], R22 ;  /* 0x0008401601007387 */ /* 0x0001e40000100800 */
[----:B0-----:R-:W4:Y:S01]  /*22550*/  LDL.LU R22, [R1+0x824] ;  /* 0x0008240001167983 */ /* 0x001f220000300800 */
[----:B--2---:R-:W-:Y:S01]  /*22560*/  IADD3.X R25, R25, UR5, RZ, P6, !PT ;  /* 0x0000000519197c10 */ /* 0x004fe2000b7fe4ff */
[----:B---3--:R-:W-:Y:S01]  /*22570*/  IADD3 R11, P6, R11, UR7, RZ ;  /* 0x000000070b0b7c10 */ /* 0x008fe2000ffde0ff */
[----:B------:R-:W-:-:S03]  /*22580*/  IADD3.X R13, R13, UR5, RZ, P1, !PT ;  /* 0x000000050d0d7c10 */ /* 0x000fc60008ffe4ff */
[----:B------:R0:W-:Y:S01]  /*22590*/  STL [R1+0x864], R25 ;  /* 0x0008641901007387 */ /* 0x0001e20000100800 */
[----:B------:R-:W-:-:S03]  /*225a0*/  IADD3 R26, P1, R26, UR7, RZ ;  /* 0x000000071a1a7c10 */ /* 0x000fc6000ff3e0ff */
[----:B0-----:R-:W2:Y:S01]  /*225b0*/  LDL.LU R25, [R1+0x7f8] ;  /* 0x0007f80001197983 */ /* 0x001ea20000300800 */
[----:B------:R-:W-:Y:S01]  /*225c0*/  IADD3.X R27, R27, UR5, RZ, P2, !PT ;  /* 0x000000051b1b7c10 */ /* 0x000fe200097fe4ff */
[----:B------:R-:W-:Y:S01]  /*225d0*/  STL [R1+0x838], R11 ;  /* 0x0008380b01007387 */ /* 0x000fe20000100800 */
[----:B------:R-:W-:Y:S01]  /*225e0*/  IADD3 R8, P2, R8, UR7, RZ ;  /* 0x0000000708087c10 */ /* 0x000fe2000ff5e0ff */
[----:B------:R-:W-:Y:S01]  /*225f0*/  STL [R1+0x85c], R13 ;  /* 0x00085c0d01007387 */ /* 0x000fe20000100800 */
[----:B------:R-:W-:Y:S01]  /*22600*/  STL [R1+0x830], R26 ;  /* 0x0008301a01007387 */ /* 0x000fe20000100800 */
[----:B------:R-:W-:Y:S02]  /*22610*/  IADD3.X R24, R24, UR5, RZ, P3, !PT ;  /* 0x0000000518187c10 */ /* 0x000fe40009ffe4ff */
[----:B------:R-:W-:Y:S02]  /*22620*/  IADD3 R9, P3, R9, UR7, RZ ;  /* 0x0000000709097c10 */ /* 0x000fe4000ff7e0ff */
[----:B------:R-:W-:Y:S01]  /*22630*/  IADD3.X R10, R10, UR5, RZ, P4, !PT ;  /* 0x000000050a0a7c10 */ /* 0x000fe2000a7fe4ff */
[----:B------:R-:W-:Y:S01]  /*22640*/  IADD3 R2, P4, R2, UR7, RZ ;  /* 0x0000000702027c10 */ /* 0x000fe2000ff9e0ff */
[----:B------:R0:W-:Y:S01]  /*22650*/  STL [R1+0x84c], R24 ;  /* 0x00084c1801007387 */ /* 0x0001e20000100800 */
[----:B------:R-:W-:Y:S01]  /*22660*/  STL [R1+0x854], R27 ;  /* 0x0008541b01007387 */ /* 0x000fe20000100800 */
[----:B------:R-:W-:Y:S01]  /*22670*/  IADD3.X R12, R12, UR5, RZ, P5, !PT ;  /* 0x000000050c0c7c10 */ /* 0x000fe2000affe4ff */
[----:B------:R-:W-:Y:S01]  /*22680*/  IADD3 R20, P5, R20, UR7, RZ ;  /* 0x0000000714147c10 */ /* 0x000fe2000ffbe0ff */
[----:B------:R-:W-:Y:S01]  /*22690*/  IADD3.X R21, R21, UR5, RZ, P6, !PT ;  /* 0x0000000515157c10 */ /* 0x000fe2000b7fe4ff */
[----:B------:R-:W-:Y:S01]  /*226a0*/  IADD3 R23, P6, R23, UR7, RZ ;  /* 0x0000000717177c10 */ /* 0x000fe2000ffde0ff */
[----:B0-----:R-:W3:Y:S01]  /*226b0*/  LDL.LU R24, [R1+0x81c] ;  /* 0x00081c0001187983 */ /* 0x001ee20000300800 */
[----:B------:R-:W-:Y:S02]  /*226c0*/  STL [R1+0x828], R8 ;  /* 0x0008280801007387 */ /* 0x000fe40000100800 */
[----:B------:R-:W-:Y:S02]  /*226d0*/  STL [R1+0x820], R9 ;  /* 0x0008200901007387 */ /* 0x000fe40000100800 */
[----:B------:R-:W-:Y:S01]  /*226e0*/  STL [R1+0x844], R10 ;  /* 0x0008440a01007387 */ /* 0x000fe20000100800 */
[----:B------:R-:W-:Y:S01]  /*226f0*/  STL [R1+0x818], R2 ;  /* 0x0008180201007387 */ /* 0x000fe20000100800 */
[----:B------:R-:W-:Y:S02]  /*22700*/  STL [R1+0x83c], R12 ;  /* 0x00083c0c01007387 */ /* 0x000fe40000100800 */
[----:B------:R-:W-:Y:S01]  /*22710*/  STL [R1+0x810], R20 ;  /* 0x0008101401007387 */ /* 0x000fe20000100800 */
[----:B------:R-:W-:Y:S01]  /*22720*/  IADD3.X R28, R28, UR5, RZ, P1, !PT ;  /* 0x000000051c1c7c10 */ /* 0x000fe20008ffe4ff */
        /* <DEDUP_REMOVED lines=15> */
[----:B----4-:R-:W-:-:S05]  /*22820*/  IADD3 R29, P1, R29, UR7, RZ ;  /* 0x000000071d1d7c10 */ /* 0x010fca000ff3e0ff */
[----:B------:R0:W-:Y:S04]  /*22830*/  STL [R1+0x800], R29 ;  /* 0x0008001d01007387 */ /* 0x0001e80000100800 */
[----:B0-----:R-:W4:Y:S01]  /*22840*/  LDL.LU R29, [R1+0x7c0] ;  /* 0x0007c000011d7983 */ /* 0x001f220000300800 */
[----:B------:R-:W4:Y:S01]  /*22850*/  LDL.LU R11, [R1+0x7e4] ;  /* 0x0007e400010b7983 */ /* 0x000f220000300800 */
[----:B------:R-:W-:Y:S01]  /*22860*/  IADD3.X R22, R22, UR5, RZ, P2, !PT ;  /* 0x0000000516167c10 */ /* 0x000fe200097fe4ff */
[----:B------:R-:W4:Y:S04]  /*22870*/  LDL.LU R13, [R1+0x7b8] ;  /* 0x0007b800010d7983 */ /* 0x000f280000300800 */
[----:B------:R-:W-:Y:S01]  /*22880*/  STL [R1+0x824], R22 ;  /* 0x0008241601007387 */ /* 0x000fe20000100800 */
[----:B------:R-:W4:Y:S01]  /*22890*/  LDL.LU R26, [R1+0x7dc] ;  /* 0x0007dc00011a7983 */ /* 0x000f220000300800 */
[----:B--2---:R-:W-:-:S05]  /*228a0*/  IADD3 R25, P2, R25, UR7, RZ ;  /* 0x0000000719197c10 */ /* 0x004fca000ff5e0ff */
[----:B------:R0:W-:Y:S01]  /*228b0*/  STL [R1+0x7f8], R25 ;  /* 0x0007f81901007387 */ /* 0x0001e20000100800 */
[----:B------:R-:W2:Y:S02]  /*228c0*/  LDL.LU R27, [R1+0x7b0] ;  /* 0x0007b000011b7983 */ /* 0x000ea40000300800 */
[----:B------:R-:W2:Y:S01]  /*228d0*/  LDL.LU R8, [R1+0x7d4] ;  /* 0x0007d40001087983 */ /* 0x000ea20000300800 */
[----:B0-----:R-:W2:Y:S01]  /*228e0*/  LDL.LU R25, [R1+0x7a8] ;  /* 0x0007a80001197983 */ /* 0x001ea20000300800 */
[----:B------:R-:W2:Y:S02]  /*228f0*/  LDL.LU R9, [R1+0x7cc] ;  /* 0x0007cc0001097983 */ /* 0x000ea40000300800 */
[----:B------:R-:W2:Y:S02]  /*22900*/  LDL.LU R10, [R1+0x7a0] ;  /* 0x0007a000010a7983 */ /* 0x000ea40000300800 */
[----:B------:R-:W2:Y:S01]  /*22910*/  LDL.LU R2, [R1+0x7c4] ;  /* 0x0007c40001027983 */ /* 0x000ea20000300800 */
[----:B---3--:R-:W-:-:S05]  /*22920*/  IADD3.X R24, R24, UR5, RZ, P3, !PT ;  /* 0x0000000518187c10 */ /* 0x008fca0009ffe4ff */
[----:B------:R0:W-:Y:S01]  /*22930*/  STL [R1+0x81c], R24 ;  /* 0x00081c1801007387 */ /* 0x0001e20000100800 */
[----:B------:R-:W3:Y:S02]  /*22940*/  LDL.LU R12, [R1+0x798] ;  /* 0x00079800010c7983 */ /* 0x000ee40000300800 */
[----:B------:R-:W3:Y:S02]  /*22950*/  LDL.LU R20, [R1+0x7bc] ;  /* 0x0007bc0001147983 */ /* 0x000ee40000300800 */
[----:B------:R-:W3:Y:S01]  /*22960*/  LDL.LU R21, [R1+0x790] ;  /* 0x0007900001157983 */ /* 0x000ee20000300800 */
[----:B------:R-:W3:Y:S01]  /*22970*/  LDL.LU R22, [R1+0x7b4] ;  /* 0x0007b40001167983 */ /* 0x000ee20000300800 */
[----:B------:R-:W-:Y:S02]  /*22980*/  IADD3 R15, P3, R15, UR7, RZ ;  /* 0x000000070f0f7c10 */ /* 0x000fe4000ff7e0ff */
[----:B------:R-:W-:Y:S01]  /*22990*/  IADD3.X R14, R14, UR5, RZ, P4, !PT ;  /* 0x000000050e0e7c10 */ /* 0x000fe2000a7fe4ff */
[----:B------:R-:W-:Y:S01]  /*229a0*/  IADD3 R5, P4, R5, UR7, RZ ;  /* 0x0000000705057c10 */ /* 0x000fe2000ff9e0ff */
[----:B0-----:R-:W3:Y:S01]  /*229b0*/  LDL.LU R24, [R1+0x788] ;  /* 0x0007880001187983 */ /* 0x001ee20000300800 */
[----:B------:R-:W-:Y:S01]  /*229c0*/  IADD3.X R6, R6, UR5, RZ, P5, !PT ;  /* 0x0000000506067c10 */ /* 0x000fe2000affe4ff */
[----:B------:R-:W-:-:S02]  /*229d0*/  IADD3 R7, P5, R7, UR7, RZ ;  /* 0x0000000707077c10 */ /* 0x000fc4000ffbe0ff */
[----:B------:R-:W-:Y:S01]  /*229e0*/  STL [R1+0x7f0], R15 ;  /* 0x0007f00f01007387 */ /* 0x000fe20000100800 */
[----:B------:R-:W-:Y:S01]  /*229f0*/  IADD3.X R16, R16, UR5, RZ, P6, !PT ;  /* 0x0000000510107c10 */ /* 0x000fe2000b7fe4ff */
[----:B------:R-:W-:Y:S01]  /*22a00*/  STL [R1+0x814], R14 ;  /* 0x0008140e01007387 */ /* 0x000fe20000100800 */
[----:B------:R-:W-:Y:S01]  /*22a10*/  IADD3 R17, P6, R17, UR7, RZ ;  /* 0x0000000711117c10 */ /* 0x000fe2000ffde0ff */
[----:B------:R-:W-:Y:S01]  /*22a20*/  STL [R1+0x7e8], R5 ;  /* 0x0007e80501007387 */ /* 0x000fe20000100800 */
[----:B------:R-:W-:Y:S02]  /*22a30*/  IADD3.X R18, R18, UR5, RZ, P1, !PT ;  /* 0x0000000512127c10 */ /* 0x000fe40008ffe4ff */
        /* <DEDUP_REMOVED lines=20> */
[----:B------:R-:W-:-:S03]  /*22b80*/  IADD3.X R26, R26, UR5, RZ, P5, !PT ;  /* 0x000000051a1a7c10 */ /* 0x000fc6000affe4ff */
[----:B------:R-:W-:Y:S01]  /*22b90*/  STL [R1+0x7e4], R11 ;  /* 0x0007e40b01007387 */ /* 0x000fe20000100800 */
[----:B--2---:R-:W-:Y:S02]  /*22ba0*/  IADD3.X R8, R8, UR5, RZ, P6, !PT ;  /* 0x0000000508087c10 */ /* 0x004fe4000b7fe4ff */
[----:B------:R-:W-:Y:S01]  /*22bb0*/  IADD3 R27, P5, R27, UR7, RZ ;  /* 0x000000071b1b7c10 */ /* 0x000fe2000ffbe0ff */
[----:B------:R-:W-:Y:S01]  /*22bc0*/  STL [R1+0x7b8], R13 ;  /* 0x0007b80d01007387 */ /* 0x000fe20000100800 */
[----:B------:R-:W-:Y:S01]  /*22bd0*/  STL [R1+0x7dc], R26 ;  /* 0x0007dc1a01007387 */ /* 0x000fe20000100800 */
[----:B------:R-:W-:Y:S02]  /*22be0*/  IADD3 R25, P6, R25, UR7, RZ ;  /* 0x0000000719197c10 */ /* 0x000fe4000ffde0ff */
[----:B------:R-:W-:Y:S01]  /*22bf0*/  IADD3.X R9, R9, UR5, RZ, P1, !PT ;  /* 0x0000000509097c10 */ /* 0x000fe20008ffe4ff */
[----:B------:R-:W-:Y:S01]  /*22c00*/  IADD3 R10, P1, R10, UR7, RZ ;  /* 0x000000070a0a7c10 */ /* 0x000fe2000ff3e0ff */
[----:B------:R-:W-:Y:S01]  /*22c10*/  IADD3.X R2, R2, UR5, RZ, P2, !PT ;  /* 0x0000000502027c10 */ /* 0x000fe200097fe4ff */
[----:B------:R0:W-:Y:S01]  /*22c20*/  STL [R1+0x7a8], R25 ;  /* 0x0007a81901007387 */ /* 0x0001e20000100800 */
[----:B------:R-:W-:Y:S03]  /*22c30*/  STL [R1+0x7b0], R27 ;  /* 0x0007b01b01007387 */ /* 0x000fe60000100800 */
[----:B0-----:R-:W2:Y:S01]  /*22c40*/  LDL.LU R25, [R1+0x778] ;  /* 0x0007780001197983 */ /* 0x001ea20000300800 */
[----:B---3--:R-:W-:-:S03]  /*22c50*/  IADD3 R12, P2, R12, UR7, RZ ;  /* 0x000000070c0c7c10 */ /* 0x008fc6000ff5e0ff */
[----:B------:R-:W-:Y:S01]  /*22c60*/  STL [R1+0x7d4], R8 ;  /* 0x0007d40801007387 */ /* 0x000fe20000100800 */
[----:B------:R-:W-:-:S03]  /*22c70*/  IADD3.X R20, R20, UR5, RZ, P3, !PT ;  /* 0x0000000514147c10 */ /* 0x000fc60009ffe4ff */
[----:B------:R-:W-:Y:S01]  /*22c80*/  STL [R1+0x7cc], R9 ;  /* 0x0007cc0901007387 */ /* 0x000fe20000100800 */
[----:B------:R-:W-:Y:S01]  /*22c90*/  STL [R1+0x7a0], R10 ;  /* 0x0007a00a01007387 */ /* 0x000fe20000100800 */
[----:B------:R-:W-:Y:S01]  /*22ca0*/  IADD3 R21, P3, R21, UR7, RZ ;  /* 0x0000000715157c10 */ /* 0x000fe2000ff7e0ff */
[----:B------:R-:W-:Y:S01]  /*22cb0*/  STL [R1+0x7c4], R2 ;  /* 0x0007c40201007387 */ /* 0x000fe20000100800 */
[----:B------:R-:W-:Y:S01]  /*22cc0*/  IADD3.X R22, R22, UR5, RZ, P4, !PT ;  /* 0x0000000516167c10 */ /* 0x000fe2000a7fe4ff */
[----:B------:R-:W-:Y:S01]  /*22cd0*/  STL [R1+0x798], R12 ;  /* 0x0007980c01007387 */ /* 0x000fe20000100800 */
[----:B------:R-:W-:Y:S01]  /*22ce0*/  STL [R1+0x7bc], R20 ;  /* 0x0007bc1401007387 */ /* 0x000fe20000100800 */
[----:B------:R-:W-:Y:S01]  /*22cf0*/  IADD3 R24, P4, R24, UR7, RZ ;  /* 0x0000000718187c10 */ /* 0x000fe2000ff9e0ff */
[----:B------:R-:W3:Y:S01]  /*22d00*/  LDL.LU R15, [R1+0x79c] ;  /* 0x00079c00010f7983 */ /* 0x000ee20000300800 */
[----:B------:R-:W-:Y:S01]  /*22d10*/  STL [R1+0x790], R21 ;  /* 0x0007901501007387 */ /* 0x000fe20000100800 */
[----:B------:R-:W3:Y:S02]  /*22d20*/  LDL.LU R14, [R1+0x770] ;  /* 0x00077000010e7983 */ /* 0x000ee40000300800 */
[----:B------:R-:W-:Y:S02]  /*22d30*/  STL [R1+0x7b4], R22 ;  /* 0x0007b41601007387 */ /* 0x000fe40000100800 */
[----:B------:R-:W3:Y:S01]  /*22d40*/  LDL.LU R5, [R1+0x794] ;  /* 0x0007940001057983 */ /* 0x000ee20000300800 */
[----:B------:R0:W-:Y:S01]  /*22d50*/  STL [R1+0x788], R24 ;  /* 0x0007881801007387 */ /* 0x0001e20000100800 */
[----:B------:R-:W3:Y:S02]  /*22d60*/  LDL.LU R6, [R1+0x768] ;  /* 0x0007680001067983 */ /* 0x000ee40000300800 */
[----:B------:R-:W3:Y:S02]  /*22d70*/  LDL.LU R7, [R1+0x78c] ;  /* 0x00078c0001077983 */ /* 0x000ee40000300800 */
[----:B------:R-:W3:Y:S01]  /*22d80*/  LDL.LU R16, [R1+0x760] ;  /* 0x0007600001107983 */ /* 0x000ee20000300800 */
[----:B------:R-:W3:Y:S01]  /*22d90*/  LDL.LU R17, [R1+0x784] ;  /* 0x0007840001117983 */ /* 0x000ee20000300800 */
[----:B------:R-:W3:Y:S02]  /*22da0*/  LDL.LU R18, [R1+0x758] ;  /* 0x0007580001127983 */ /* 0x000ee40000300800 */
[----:B------:R-:W3:Y:S02]  /*22db0*/  LDL.LU R19, [R1+0x77c] ;  /* 0x00077c0001137983 */ /* 0x000ee40000300800 */
[----:B------:R-:W3:Y:S01]  /*22dc0*/  LDL.LU R3, [R1+0x750] ;  /* 0x0007500001037983 */ /* 0x000ee20000300800 */
[----:B0-----:R-:W3:Y:S01]  /*22dd0*/  LDL.LU R24, [R1+0x774] ;  /* 0x0007740001187983 */ /* 0x001ee20000300800 */
[----:B------:R-:W3:Y:S01]  /*22de0*/  LDL.LU R22, [R1+0x748] ;  /* 0x0007480001167983 */ /* 0x000ee20000300800 */
[----:B------:R-:W-:-:S05]  /*22df0*/  IADD3.X R28, R28, UR5, RZ, P5, !PT ;  /* 0x000000051c1c7c10 */ /* 0x000fca000affe4ff */
[----:B------:R0:W-:Y:S01]  /*22e00*/  STL [R1+0x7ac], R28 ;  /* 0x0007ac1c01007387 */ /* 0x0001e20000100800 */
[----:B------:R-:W-:-:S03]  /*22e10*/  IADD3 R23, P5, R23, UR7, RZ ;  /* 0x0000000717177c10 */ /* 0x000fc6000ffbe0ff */
[----:B0-----:R-:W3:Y:S01]  /*22e20*/  LDL.LU R28, [R1+0x76c] ;  /* 0x00076c00011c7983 */ /* 0x001ee20000300800 */
[----:B------:R-:W3:Y:S02]  /*22e30*/  LDL.LU R11, [R1+0x740] ;  /* 0x00074000010b7983 */ /* 0x000ee40000300800 */
[----:B------:R-:W3:Y:S02]  /*22e40*/  LDL.LU R13, [R1+0x764] ;  /* 0x00076400010d7983 */ /* 0x000ee40000300800 */
[----:B------:R0:W-:Y:S01]  /*22e50*/  STL [R1+0x780], R23 ;  /* 0x0007801701007387 */ /* 0x0001e20000100800 */
[----:B------:R-:W3:Y:S01]  /*22e60*/  LDL.LU R26, [R1+0x738] ;  /* 0x00073800011a7983 */ /* 0x000ee20000300800 */
[----:B----4-:R-:W-:-:S05]  /*22e70*/  IADD3.X R29, R29, UR5, RZ, P6, !PT ;  /* 0x000000051d1d7c10 */ /* 0x010fca000b7fe4ff */
[----:B------:R1:W-:Y:S01]  /*22e80*/  STL [R1+0x7a4], R29 ;  /* 0x0007a41d01007387 */ /* 0x0003e20000100800 */
[----:B------:R-:W4:Y:S02]  /*22e90*/  LDL.LU R27, [R1+0x75c] ;  /* 0x00075c00011b7983 */ /* 0x000f240000300800 */
[----:B------:R-:W4:Y:S02]  /*22ea0*/  LDL.LU R8, [R1+0x730] ;  /* 0x0007300001087983 */ /* 0x000f240000300800 */
[----:B0-----:R-:W4:Y:S01]  /*22eb0*/  LDL.LU R23, [R1+0x754] ;  /* 0x0007540001177983 */ /* 0x001f220000300800 */
[----:B------:R-:W4:Y:S01]  /*22ec0*/  LDL.LU R9, [R1+0x728] ;  /* 0x0007280001097983 */ /* 0x000f220000300800 */
[----:B------:R-:W4:Y:S02]  /*22ed0*/  LDL.LU R10, [R1+0x74c] ;  /* 0x00074c00010a7983 */ /* 0x000f240000300800 */
[----:B------:R-:W4:Y:S01]  /*22ee0*/  LDL.LU R2, [R1+0x720] ;  /* 0x0007200001027983 */ /* 0x000f220000300800 */
[----:B--2---:R-:W-:-:S05]  /*22ef0*/  IADD3 R25, P6, R25, UR7, RZ ;  /* 0x0000000719197c10 */ /* 0x004fca000ffde0ff */
[----:B------:R0:W-:Y:S01]  /*22f00*/  STL [R1+0x778], R25 ;  /* 0x0007781901007387 */ /* 0x0001e20000100800 */
[----:B------:R-:W2:Y:S02]  /*22f10*/  LDL.LU R12, [R1+0x744] ;  /* 0x00074400010c7983 */ /* 0x000ea40000300800 */
[----:B------:R-:W2:Y:S02]  /*22f20*/  LDL.LU R20, [R1+0x718] ;  /* 0x0007180001147983 */ /* 0x000ea40000300800 */
[----:B------:R-:W2:Y:S01]  /*22f30*/  LDL.LU R21, [R1+0x73c] ;  /* 0x00073c0001157983 */ /* 0x000ea20000300800 */
[----:B-1----:R-:W2:Y:S01]  /*22f40*/  LDL.LU R29, [R1+0x710] ;  /* 0x00071000011d7983 */ /* 0x002ea20000300800 */
[----:B---3--:R-:W-:Y:S02]  /*22f50*/  IADD3.X R15, R15, UR5, RZ, P1, !PT ;  /* 0x000000050f0f7c10 */ /* 0x008fe40008ffe4ff */
[----:B------:R-:W-:Y:S01]  /*22f60*/  IADD3 R14, P1, R14, UR7, RZ ;  /* 0x000000070e0e7c10 */ /* 0x000fe2000ff3e0ff */
[----:B0-----:R-:W3:Y:S01]  /*22f70*/  LDL.LU R25, [R1+0x734] ;  /* 0x0007340001197983 */ /* 0x001ee20000300800 */
[----:B------:R-:W-:-:S02]  /*22f80*/  IADD3.X R5, R5, UR5, RZ, P2, !PT ;  /* 0x0000000505057c10 */ /* 0x000fc400097fe4ff */
[----:B------:R-:W-:Y:S02]  /*22f90*/  IADD3 R6, P2, R6, UR7, RZ ;  /* 0x0000000706067c10 */ /* 0x000fe4000ff5e0ff */
        /* <DEDUP_REMOVED lines=11> */
[----:B------:R-:W-:Y:S02]  /*23050*/  STL [R1+0x760], R16 ;  /* 0x0007601001007387 */ /* 0x000fe40000100800 */
[----:B------:R-:W-:Y:S01]  /*23060*/  STL [R1+0x784], R17 ;  /* 0x0007841101007387 */ /* 0x000fe20000100800 */
[----:B------:R-:W-:Y:S01]  /*23070*/  IADD3 R3, P5, R3, UR7, RZ ;  /* 0x0000000703037c10 */ /* 0x000fe2000ffbe0ff */
[----:B------:R-:W-:Y:S01]  /*23080*/  STL [R1+0x758], R18 ;  /* 0x0007581201007387 */ /* 0x000fe20000100800 */
[----:B------:R0:W-:Y:S01]  /*23090*/  STL [R1+0x774], R24 ;  /* 0x0007741801007387 */ /* 0x0001e20000100800 */
[----:B------:R-:W-:Y:S01]  /*230a0*/  IADD3 R22, P6, R22, UR7, RZ ;  /* 0x0000000716167c10 */ /* 0x000fe2000ffde0ff */
[----:B------:R-:W-:Y:S01]  /*230b0*/  STL [R1+0x77c], R19 ;  /* 0x00077c1301007387 */ /* 0x000fe20000100800 */
[----:B0-----:R-:W3:Y:S01]  /*230c0*/  LDL.LU R24, [R1+0x708] ;  /* 0x0007080001187983 */ /* 0x001ee20000300800 */
[----:B------:R-:W-:Y:S02]  /*230d0*/  STL [R1+0x750], R3 ;  /* 0x0007500301007387 */ /* 0x000fe40000100800 */
[----:B------:R0:W-:Y:S01]  /*230e0*/  STL [R1+0x748], R22 ;  /* 0x0007481601007387 */ /* 0x0001e20000100800 */
[----:B------:R-:W-:Y:S01]  /*230f0*/  IADD3.X R28, R28, UR5, RZ, P1, !PT ;  /* 0x000000051c1c7c10 */ /* 0x000fe20008ffe4ff */
[----:B------:R-:W-:Y:S01]  /*23100*/  IADD3 R11, P1, R11, UR7, RZ ;  /* 0x000000070b0b7c10 */ /* 0x000fe2000ff3e0ff */
[----:B------:R-:W-:Y:S01]  /*23110*/  IADD3.X R13, R13, UR5, RZ, P2, !PT ;  /* 0x000000050d0d7c10 */ /* 0x000fe200097fe4ff */
[----:B0-----:R-:W3:Y:S02]  /*23120*/  LDL.LU R22, [R1+0x72c] ;  /* 0x00072c0001167983 */ /* 0x001ee40000300800 */
[----:B------:R0:W-:Y:S01]  /*23130*/  STL [R1+0x76c], R28 ;  /* 0x00076c1c01007387 */ /* 0x0001e20000100800 */
[----:B------:R-:W-:Y:S01]  /*23140*/  IADD3 R26, P2, R26, UR7, RZ ;  /* 0x000000071a1a7c10 */ /* 0x000fe2000ff5e0ff */
        /* <DEDUP_REMOVED lines=13> */
[----:B------:R-:W-:Y:S01]  /*23220*/  STL [R1+0x730], R8 ;  /* 0x0007300801007387 */ /* 0x000fe20000100800 */
[----:B------:R-:W-:Y:S02]  /*23230*/  STL [R1+0x728], R9 ;  /* 0x0007280901007387 */ /* 0x000fe40000100800 */
[----:B------:R-:W-:Y:S02]  /*23240*/  STL [R1+0x74c], R10 ;  /* 0x00074c0a01007387 */ /* 0x000fe40000100800 */
[----:B------:R-:W-:Y:S01]  /*23250*/  STL [R1+0x720], R2 ;  /* 0x0007200201007387 */ /* 0x000fe20000100800 */
[----:B--2---:R-:W-:Y:S01]  /*23260*/  IADD3.X R12, R12, UR5, RZ, P6, !PT ;  /* 0x000000050c0c7c10 */ /* 0x004fe2000b7fe4ff */
[----:B------:R-:W-:Y:S01]  /*23270*/  IADD3 R20, P6, R20, UR7, RZ ;  /* 0x0000000714147c10 */ /* 0x000fe2000ffde0ff */
[----:B------:R-:W-:Y:S01]  /*23280*/  IADD3.X R21, R21, UR5, RZ, P1, !PT ;  /* 0x0000000515157c10 */ /* 0x000fe20008ffe4ff */
[----:B------:R-:W-:-:S02]  /*23290*/  IADD3 R29, P1, R29, UR7, RZ ;  /* 0x000000071d1d7c10 */ /* 0x000fc4000ff3e0ff */
[----:B------:R-:W-:Y:S01]  /*232a0*/  STL [R1+0x744], R12 ;  /* 0x0007440c01007387 */ /* 0x000fe20000100800 */
[----:B------:R-:W-:Y:S02]  /*232b0*/  STL [R1+0x718], R20 ;  /* 0x0007181401007387 */ /* 0x000fe40000100800 */
[----:B------:R-:W2:Y:S02]  /*232c0*/  LDL.LU R15, [R1+0x6f8] ;  /* 0x0006f800010f7983 */ /* 0x000ea40000300800 */
[----:B------:R-:W-:Y:S01]  /*232d0*/  STL [R1+0x73c], R21 ;  /* 0x00073c1501007387 */ /* 0x000fe20000100800 */
[----:B---3--:R-:W-:Y:S01]  /*232e0*/  IADD3.X R25, R25, UR5, RZ, P2, !PT ;  /* 0x0000000519197c10 */ /* 0x008fe200097fe4ff */
[----:B------:R-:W3:Y:S01]  /*232f0*/  LDL.LU R14, [R1+0x71c] ;  /* 0x00071c00010e7983 */ /* 0x000ee20000300800 */
[----:B------:R0:W-:Y:S02]  /*23300*/  STL [R1+0x710], R29 ;  /* 0x0007101d01007387 */ /* 0x0001e40000100800 */
        /* <DEDUP_REMOVED lines=10> */
[----:B-1----:R-:W3:Y:S01]  /*233b0*/  LDL.LU R25, [R1+0x6f4] ;  /* 0x0006f40001197983 */ /* 0x002ee20000300800 */
        /* <DEDUP_REMOVED lines=25> */
[----:B------:R-:W-:Y:S01]  /*23550*/  IADD3 R5, P5, R5, UR7, RZ ;  /* 0x0000000705057c10 */ /* 0x000fe2000ffbe0ff */
[----:B------:R-:W-:Y:S01]  /*23560*/  STL [R1+0x6f8], R15 ;  /* 0x0006f80f01007387 */ /* 0x000fe20000100800 */
[----:B------:R-:W-:Y:S01]  /*23570*/  IADD3.X R6, R6, UR5, RZ, P6, !PT ;  /* 0x0000000506067c10 */ /* 0x000fe2000b7fe4ff */
[----:B------:R-:W-:Y:S01]  /*23580*/  IADD3 R7, P6, R7, UR7, RZ ;  /* 0x0000000707077c10 */ /* 0x000fe2000ffde0ff */
        /* <DEDUP_REMOVED lines=12> */
[----:B------:R-:W-:Y:S01]  /*23650*/  STL [R1+0x704], R18 ;  /* 0x0007041201007387 */ /* 0x000fe20000100800 */
[----:B------:R-:W-:Y:S01]  /*23660*/  IADD3.X R25, R25, UR5, RZ, P4, !PT ;  /* 0x0000000519197c10 */ /* 0x000fe2000a7fe4ff */
[----:B------:R0:W-:Y:S01]  /*23670*/  STL [R1+0x6d0], R29 ;  /* 0x0006d01d01007387 */ /* 0x0001e20000100800 */
[----:B------:R-:W-:Y:S03]  /*23680*/  STL [R1+0x6d8], R19 ;  /* 0x0006d81301007387 */ /* 0x000fe60000100800 */
[----:B0-----:R-:W2:Y:S01]  /*23690*/  LDL.LU R29, [R1+0x6b4] ;  /* 0x0006b400011d7983 */ /* 0x001ea20000300800 */
[----:B------:R-:W-:Y:S02]  /*236a0*/  STL [R1+0x6fc], R3 ;  /* 0x0006fc0301007387 */ /* 0x000fe40000100800 */
[----:B------:R0:W-:Y:S01]  /*236b0*/  STL [R1+0x6f4], R25 ;  /* 0x0006f41901007387 */ /* 0x0001e20000100800 */
[----:B------:R-:W-:-:S02]  /*236c0*/  IADD3 R24, P4, R24, UR7, RZ ;  /* 0x0000000718187c10 */ /* 0x000fc4000ff9e0ff */
[----:B------:R-:W-:Y:S01]  /*236d0*/  IADD3.X R11, R11, UR5, RZ, P5, !PT ;  /* 0x000000050b0b7c10 */ /* 0x000fe2000affe4ff */
[----:B------:R-:W-:Y:S01]  /*236e0*/  IADD3 R13, P5, R13, UR7, RZ ;  /* 0x000000070d0d7c10 */ /* 0x000fe2000ffbe0ff */
[----:B0-----:R-:W4:Y:S01]  /*236f0*/  LDL.LU R25, [R1+0x688] ;  /* 0x0006880001197983 */ /* 0x001f220000300800 */
[----:B------:R-:W-:Y:S01]  /*23700*/  IADD3.X R26, R26, UR5, RZ, P6, !PT ;  /* 0x000000051a1a7c10 */ /* 0x000fe2000b7fe4ff */
[----:B------:R0:W-:Y:S01]  /*23710*/  STL [R1+0x6c8], R24 ;  /* 0x0006c81801007387 */ /* 0x0001e20000100800 */
[----:B------:R-:W-:Y:S01]  /*23720*/  IADD3.X R8, R8, UR5, RZ, P1, !PT ;  /* 0x0000000508087c10 */ /* 0x000fe20008ffe4ff */
[----:B0-----:R-:W4:Y:S01]  /*23730*/  LDL.LU R24, [R1+0x6ac] ;  /* 0x0006ac0001187983 */ /* 0x001f220000300800 */
[----:B------:R-:W-:Y:S01]  /*23740*/  IADD3 R27, P6, R27, UR7, RZ ;  /* 0x000000071b1b7c10 */ /* 0x000fe2000ffde0ff */
[----:B------:R-:W-:Y:S02]  /*23750*/  STL [R1+0x6ec], R11 ;  /* 0x0006ec0b01007387 */ /* 0x000fe40000100800 */
[----:B------:R-:W-:Y:S01]  /*23760*/  STL [R1+0x6c0], R13 ;  /* 0x0006c00d01007387 */ /* 0x000fe20000100800 */
[----:B------:R-:W-:Y:S01]  /*23770*/  IADD3 R28, P1, R28, UR7, RZ ;  /* 0x000000071c1c7c10 */ /* 0x000fe2000ff3e0ff */
[----:B------:R-:W-:Y:S01]  /*23780*/  STL [R1+0x6e4], R26 ;  /* 0x0006e41a01007387 */ /* 0x000fe20000100800 */
[----:B------:R-:W-:Y:S01]  /*23790*/  IADD3.X R9, R9, UR5, RZ, P2, !PT ;  /* 0x0000000509097c10 */ /* 0x000fe200097fe4ff */
[----:B------:R-:W-:Y:S01]  /*237a0*/  IADD3 R10, P2, R10, UR7, RZ ;  /* 0x000000070a0a7c10 */ /* 0x000fe2000ff5e0ff */
[----:B------:R-:W-:Y:S01]  /*237b0*/  IADD3.X R2, R2, UR5, RZ, P3, !PT ;  /* 0x0000000502027c10 */ /* 0x000fe20009ffe4ff */
[----:B------:R0:W-:Y:S01]  /*237c0*/  STL [R1+0x6b0], R28 ;  /* 0x0006b01c01007387 */ /* 0x0001e20000100800 */
[----:B------:R1:W-:Y:S03]  /*237d0*/  STL [R1+0x6b8], R27 ;  /* 0x0006b81b01007387 */ /* 0x0003e60000100800 */
[----:B0-----:R-:W4:Y:S01]  /*237e0*/  LDL.LU R28, [R1+0x680] ;  /* 0x00068000011c7983 */ /* 0x001f220000300800 */
[----:B------:R0:W-:Y:S02]  /*237f0*/  STL [R1+0x6dc], R8 ;  /* 0x0006dc0801007387 */ /* 0x0001e40000100800 */
[----:B------:R0:W-:Y:S02]  /*23800*/  STL [R1+0x6d4], R9 ;  /* 0x0006d40901007387 */ /* 0x0001e40000100800 */
[----:B------:R0:W-:Y:S01]  /*23810*/  STL [R1+0x6a8], R10 ;  /* 0x0006a80a01007387 */ /* 0x0001e20000100800 */
[----:B------:R0:W-:Y:S01]  /*23820*/  STL [R1+0x6cc], R2 ;  /* 0x0006cc0201007387 */ /* 0x0001e20000100800 */
[----:B----4-:R-:W-:-:S02]  /*23830*/  IADD3 R12, P3, R12, UR7, RZ ;  /* 0x000000070c0c7c10 */ /* 0x010fc4000ff7e0ff */
[----:B------:R-:W-:Y:S01]  /*23840*/  IADD3.X R20, R20, UR5, RZ, P4, !PT ;  /* 0x0000000514147c10 */ /* 0x000fe2000a7fe4ff */
[----:B------:R-:W-:Y:S01]  /*23850*/  IADD3 R21, P4, R21, UR7, RZ ;  /* 0x0000000715157c10 */ /* 0x000fe2000ff9e0ff */
[----:B------:R-:W-:Y:S01]  /*23860*/  IADD3.X R22, R22, UR5, RZ, P5, !PT ;  /* 0x0000000516167c10 */ /* 0x000fe2000affe4ff */
[----:B------:R4:W-:Y:S02]  /*23870*/  STL [R1+0x6a0], R12 ;  /* 0x0006a00c01007387 */ /* 0x0009e40000100800 */
[----:B------:R0:W-:Y:S02]  /*23880*/  STL [R1+0x6c4], R20 ;  /* 0x0006c41401007387 */ /* 0x0001e40000100800 */
[----:B------:R-:W3:Y:S02]  /*23890*/  LDL.LU R15, [R1+0x6a4] ;  /* 0x0006a400010f7983 */ /* 0x000ee40000300800 */
[----:B------:R0:W-:Y:S01]  /*238a0*/  STL [R1+0x698], R21 ;  /* 0x0006981501007387 */ /* 0x0001e20000100800 */
[----:B------:R-:W-:Y:S01]  /*238b0*/  IADD3 R23, P5, R23, UR7, RZ ;  /* 0x0000000717177c10 */ /* 0x000fe2000ffbe0ff */
        /* <DEDUP_REMOVED lines=11> */
[----:B------:R-:W3:Y:S01]  /*23970*/  LDL.LU R26, [R1+0x67c] ;  /* 0x00067c00011a7983 */ /* 0x000ee20000300800 */
[----:B------:R-:W3:Y:S02]  /*23980*/  LDL.LU R11, [R1+0x650] ;  /* 0x00065000010b7983 */ /* 0x000ee40000300800 */
[----:B------:R-:W3:Y:S01]  /*23990*/  LDL.LU R13, [R1+0x674] ;  /* 0x00067400010d7983 */ /* 0x000ee20000300800 */
[----:B--2---:R-:W-:-:S05]  /*239a0*/  IADD3.X R29, R29, UR5, RZ, P6, !PT ;  /* 0x000000051d1d7c10 */ /* 0x004fca000b7fe4ff */
[----:B------:R2:W-:Y:S01]  /*239b0*/  STL [R1+0x6b4], R29 ;  /* 0x0006b41d01007387 */ /* 0x0005e20000100800 */
[----:B-1----:R-:W3:Y:S02]  /*239c0*/  LDL.LU R27, [R1+0x66c] ;  /* 0x00066c00011b7983 */ /* 0x002ee40000300800 */
[----:B0-----:R-:W3:Y:S01]  /*239d0*/  LDL.LU R8, [R1+0x640] ;  /* 0x0006400001087983 */ /* 0x001ee20000300800 */
[----:B----4-:R-:W-:-:S05]  /*239e0*/  IADD3 R25, P6, R25, UR7, RZ ;  /* 0x0000000719197c10 */ /* 0x010fca000ffde0ff */
[----:B------:R0:W-:Y:S01]  /*239f0*/  STL [R1+0x688], R25 ;  /* 0x0006881901007387 */ /* 0x0001e20000100800 */
[----:B------:R-:W4:Y:S01]  /*23a00*/  LDL.LU R9, [R1+0x664] ;  /* 0x0006640001097983 */ /* 0x000f220000300800 */
[----:B------:R-:W-:-:S05]  /*23a10*/  IADD3.X R24, R24, UR5, RZ, P1, !PT ;  /* 0x0000000518187c10 */ /* 0x000fca0008ffe4ff */
[----:B------:R1:W-:Y:S01]  /*23a20*/  STL [R1+0x6ac], R24 ;  /* 0x0006ac1801007387 */ /* 0x0003e20000100800 */
[----:B------:R-:W4:Y:S02]  /*23a30*/  LDL.LU R10, [R1+0x638] ;  /* 0x00063800010a7983 */ /* 0x000f240000300800 */
[----:B------:R-:W4:Y:S02]  /*23a40*/  LDL.LU R2, [R1+0x65c] ;  /* 0x00065c0001027983 */ /* 0x000f240000300800 */
[----:B------:R-:W4:Y:S01]  /*23a50*/  LDL.LU R12, [R1+0x630] ;  /* 0x00063000010c7983 */ /* 0x000f220000300800 */
[----:B------:R-:W4:Y:S01]  /*23a60*/  LDL.LU R20, [R1+0x628] ;  /* 0x0006280001147983 */ /* 0x000f220000300800 */
[----:B------:R-:W4:Y:S02]  /*23a70*/  LDL.LU R21, [R1+0x64c] ;  /* 0x00064c0001157983 */ /* 0x000f240000300800 */
[----:B------:R-:W4:Y:S01]  /*23a80*/  LDL.LU R22, [R1+0x620] ;  /* 0x0006200001167983 */ /* 0x000f220000300800 */
[----:B------:R-:W-:-:S05]  /*23a90*/  IADD3 R28, P1, R28, UR7, RZ ;  /* 0x000000071c1c7c10 */ /* 0x000fca000ff3e0ff */
[----:B------:R1:W-:Y:S01]  /*23aa0*/  STL [R1+0x680], R28 ;  /* 0x0006801c01007387 */ /* 0x0003e20000100800 */
[----:B------:R-:W4:Y:S02]  /*23ab0*/  LDL.LU R23, [R1+0x644] ;  /* 0x0006440001177983 */ /* 0x000f240000300800 */
[----:B--2---:R-:W2:Y:S02]  /*23ac0*/  LDL.LU R29, [R1+0x618] ;  /* 0x00061800011d7983 */ /* 0x004ea40000300800 */
[----:B0-----:R-:W2:Y:S01]  /*23ad0*/  LDL.LU R25, [R1+0x63c] ;  /* 0x00063c0001197983 */ /* 0x001ea20000300800 */
[----:B-1----:R-:W2:Y:S04]  /*23ae0*/  LDL.LU R24, [R1+0x610] ;  /* 0x0006100001187983 */ /* 0x002ea80000300800 */
[----:B------:R-:W2:Y:S01]  /*23af0*/  LDL.LU R28, [R1+0x634] ;  /* 0x00063400011c7983 */ /* 0x000ea20000300800 */
[----:B---3--:R-:W-:-:S02]  /*23b00*/  IADD3.X R15, R15, UR5, RZ, P2, !PT ;  /* 0x000000050f0f7c10 */ /* 0x008fc400097fe4ff */
        /* <DEDUP_REMOVED lines=15> */
[----:B------:R-:W-:-:S02]  /*23c00*/  IADD3 R3, P6, R3, UR7, RZ ;  /* 0x0000000703037c10 */ /* 0x000fc4000ffde0ff */
        /* <DEDUP_REMOVED lines=8> */
[----:B------:R0:W-:Y:S02]  /*23c90*/  STL [R1+0x648], R0 ;  /* 0x0006480001007387 */ /* 0x0001e40000100800 */
[----:B------:R-:W-:Y:S01]  /*23ca0*/  STL [R1+0x650], R11 ;  /* 0x0006500b01007387 */ /* 0x000fe20000100800 */
[----:B0-----:R-:W3:Y:S01]  /*23cb0*/  LDL.LU R0, [R1+0xdc0] ;  /* 0x000dc00001007983 */ /* 0x001ee20000300800 */
[----:B------:R-:W-:-:S04]  /*23cc0*/  IMAD.MOV.U32 R26, RZ, RZ, c[0x0][0x18c] ;  /* 0x00006300ff1a7624 */ /* 0x000fc800078e00ff */
[----:B------:R-:W-:-:S04]  /*23cd0*/  IMAD.SHL.U32 R5, R26, 0x100, RZ ;  /* 0x000001001a057824 */ /* 0x000fc800078e00ff */
[----:B------:R-:W-:Y:S01]  /*23ce0*/  IMAD.SHL.U32 R5, R5, 0x2, RZ ;  /* 0x0000000205057824 */ /* 0x000fe200078e00ff */
[----:B------:R-:W-:Y:S01]  /*23cf0*/  IADD3.X R27, R27, UR5, RZ, P3, !PT ;  /* 0x000000051b1b7c10 */ /* 0x000fe20009ffe4ff */
[----:B------:R-:W-:Y:S01]  /*23d00*/  IADD3 R8, P3, R8, UR7, RZ ;  /* 0x0000000708087c10 */ /* 0x000fe2000ff7e0ff */
[----:B------:R-:W-:Y:S03]  /*23d10*/  STL [R1+0x674], R13 ;  /* 0x0006740d01007387 */ /* 0x000fe60000100800 */
[----:B------:R-:W-:Y:S01]  /*23d20*/  STL [R1+0x66c], R27 ;  /* 0x00066c1b01007387 */ /* 0x000fe20000100800 */
[----:B------:R-:W-:Y:S01]  /*23d30*/  STL [R1+0x640], R8 ;  /* 0x0006400801007387 */ /* 0x000fe20000100800 */
[----:B----4-:R-:W-:-:S05]  /*23d40*/  IADD3.X R9, R9, UR5, RZ, P4, !PT ;  /* 0x0000000509097c10 */ /* 0x010fca000a7fe4ff */
[----:B------:R-:W-:Y:S01]  /*23d50*/  STL [R1+0x664], R9 ;  /* 0x0006640901007387 */ /* 0x000fe20000100800 */
[----:B------:R-:W-:Y:S02]  /*23d60*/  IADD3 R10, P4, R10, R5, RZ ;  /* 0x000000050a0a7210 */ /* 0x000fe40007f9e0ff */
[----:B------:R-:W-:-:S03]  /*23d70*/  IADD3.X R2, R2, UR5, RZ, P5, !PT ;  /* 0x0000000502027c10 */ /* 0x000fc6000affe4ff */
[----:B------:R-:W-:Y:S01]  /*23d80*/  STL [R1+0x638], R10 ;  /* 0x0006380a01007387 */ /* 0x000fe20000100800 */
[----:B---3--:R-:W-:-:S05]  /*23d90*/  IADD3.X R0, R0, UR5, RZ, P6, !PT ;  /* 0x0000000500007c10 */ /* 0x008fca000b7fe4ff */
[----:B------:R0:W-:Y:S01]  /*23da0*/  STL [R1+0x654], R0 ;  /* 0x0006540001007387 */ /* 0x0001e20000100800 */
[----:B------:R-:W-:Y:S03]  /*23db0*/  STL [R1+0x65c], R2 ;  /* 0x00065c0201007387 */ /* 0x000fe60000100800 */
[----:B0-----:R-:W3:Y:S01]  /*23dc0*/  LDL.LU R0, [R1+0xdbc] ;  /* 0x000dbc0001007983 */ /* 0x001ee20000300800 */
[-C--:B------:R-:W-:Y:S02]  /*23dd0*/  IADD3 R12, P5, R12, R5.reuse, RZ ;  /* 0x000000050c0c7210 */ /* 0x080fe40007fbe0ff */
[-C--:B------:R-:W-:Y:S02]  /*23de0*/  IADD3 R20, P6, R20, R5.reuse, RZ ;  /* 0x0000000514147210 */ /* 0x080fe40007fde0ff */
[----:B------:R-:W-:Y:S01]  /*23df0*/  IADD3.X R21, R21, UR5, RZ, P1, !PT ;  /* 0x0000000515157c10 */ /* 0x000fe20008ffe4ff */
[-C--:B------:R-:W-:Y:S01]  /*23e00*/  IADD3 R22, P1, R22, R5.reuse, RZ ;  /* 0x0000000516167210 */ /* 0x080fe20007f3e0ff */
[----:B------:R-:W-:Y:S01]  /*23e10*/  IADD3.X R23, R23, UR5, RZ, P2, !PT ;  /* 0x0000000517177c10 */ /* 0x000fe200097fe4ff */
[----:B------:R-:W-:Y:S01]  /*23e20*/  STL [R1+0x630], R12 ;  /* 0x0006300c01007387 */ /* 0x000fe20000100800 */
[-C--:B--2---:R-:W-:Y:S01]  /*23e30*/  IADD3 R29, P2, R29, R5.reuse, RZ ;  /* 0x000000051d1d7210 */ /* 0x084fe20007f5e0ff */
[----:B------:R-:W-:Y:S02]  /*23e40*/  STL [R1+0x628], R20 ;  /* 0x0006281401007387 */ /* 0x000fe40000100800 */
[----:B------:R-:W-:Y:S01]  /*23e50*/  STL [R1+0x64c], R21 ;  /* 0x00064c1501007387 */ /* 0x000fe20000100800 */
[----:B------:R-:W-:Y:S01]  /*23e60*/  IADD3.X R25, R25, UR5, RZ, P3, !PT ;  /* 0x0000000519197c10 */ /* 0x000fe20009ffe4ff */
[----:B------:R-:W-:Y:S01]  /*23e70*/  STL [R1+0x620], R22 ;  /* 0x0006201601007387 */ /* 0x000fe20000100800 */
[----:B------:R-:W-:Y:S01]  /*23e80*/  IADD3 R24, P3, R24, R5, RZ ;  /* 0x0000000518187210 */ /* 0x000fe20007f7e0ff */
[----:B------:R-:W-:Y:S02]  /*23e90*/  STL [R1+0x644], R23 ;  /* 0x0006441701007387 */ /* 0x000fe40000100800 */
[----:B------:R-:W-:Y:S01]  /*23ea0*/  STL [R1+0x618], R29 ;  /* 0x0006181d01007387 */ /* 0x000fe20000100800 */
[----:B---3--:R0:W-:Y:S01]  /*23eb0*/  STL [R1+0xdb8], R0 ;  /* 0x000db80001007387 */ /* 0x0081e20000100800 */
[----:B------:R-:W-:-:S02]  /*23ec0*/  IMAD.X R28, R28, 0x1, R0, P4 ;  /* 0x000000011c1c7824 */ /* 0x000fc400020e0600 */
[----:B------:R-:W-:Y:S01]  /*23ed0*/  STL [R1+0x63c], R25 ;  /* 0x00063c1901007387 */ /* 0x000fe20000100800 */
[----:B0-----:R-:W2:Y:S01]  /*23ee0*/  LDL.LU R0, [R1+0x608] ;  /* 0x0006080001007983 */ /* 0x001ea20000300800 */
[----:B------:R-:W-:Y:S02]  /*23ef0*/  STL [R1+0x610], R24 ;  /* 0x0006101801007387 */ /* 0x000fe40000100800 */
[----:B------:R-:W3:Y:S02]  /*23f00*/  LDL.LU R4, [R1+0x5f8] ;  /* 0x0005f80001047983 */ /* 0x000ee40000300800 */
[----:B------:R-:W-:Y:S01]  /*23f10*/  STL [R1+0x634], R28 ;  /* 0x0006341c01007387 */ /* 0x000fe20000100800 */
[----:B---3--:R0:W-:Y:S04]  /*23f20*/  STL [R1+0xdac], R4 ;  /* 0x000dac0401007387 */ /* 0x0081e80000100800 */
[----:B0-----:R-:W3:Y:S04]  /*23f30*/  LDL.LU R4, [R1+0x624] ;  /* 0x0006240001047983 */ /* 0x001ee80000300800 */
[----:B---3--:R0:W-:Y:S04]  /*23f40*/  STL [R1+0xdb0], R4 ;  /* 0x000db00401007387 */ /* 0x0081e80000100800 */
[----:B0-----:R-:W3:Y:S01]  /*23f50*/  LDL.LU R4, [R1+0x600] ;  /* 0x0006000001047983 */ /* 0x001ee20000300800 */
[----:B--2---:R-:W-:-:S03]  /*23f60*/  IADD3 R0, P4, R0, R5, RZ ;  /* 0x0000000500007210 */ /* 0x004fc60007f9e0ff */
[----:B---3--:R0:W-:Y:S04]  /*23f70*/  STL [R1+0xdb4], R4 ;  /* 0x000db40401007387 */ /* 0x0081e80000100800 */
[----:B0-----:R-:W2:Y:S01]  /*23f80*/  LDL.LU R4, [R1+0x62c] ;  /* 0x00062c0001047983 */ /* 0x001ea20000300800 */
[----:B------:R-:W3:Y:S02]  /*23f90*/  LDL.LU R15, [R1+0x61c] ;  /* 0x00061c00010f7983 */ /* 0x000ee40000300800 */
[----:B------:R-:W4:Y:S02]  /*23fa0*/  LDL.LU R14, [R1+0x5f0] ;  /* 0x0005f000010e7983 */ /* 0x000f240000300800 */
[----:B------:R-:W2:Y:S01]  /*23fb0*/  LDL.LU R6, [R1+0x614] ;  /* 0x0006140001067983 */ /* 0x000ea20000300800 */
[----:B------:R-:W2:Y:S01]  /*23fc0*/  LDL.LU R7, [R1+0x5e8] ;  /* 0x0005e80001077983 */ /* 0x000ea20000300800 */
[----:B------:R-:W2:Y:S02]  /*23fd0*/  LDL.LU R16, [R1+0x60c] ;  /* 0x00060c0001107983 */ /* 0x000ea40000300800 */
[----:B------:R-:W2:Y:S02]  /*23fe0*/  LDL.LU R17, [R1+0x5e0] ;  /* 0x0005e00001117983 */ /* 0x000ea40000300800 */
        /* <DEDUP_REMOVED lines=20> */
[----:B------:R0:W-:Y:S02]  /*24130*/  STL [R1+0x608], R0 ;  /* 0x0006080001007387 */ /* 0x0001e40000100800 */
[----:B0-----:R-:W2:Y:S02]  /*24140*/  LDL.LU R0, [R1+0xdb8] ;  /* 0x000db80001007983 */ /* 0x001ea40000300800 */
[----:B--2---:R-:W-:-:S05]  /*24150*/  IMAD.X R4, R4, 0x1, R0, P5 ;  /* 0x0000000104047824 */ /* 0x004fca00028e0600 */
[----:B------:R0:W-:Y:S04]  /*24160*/  STL [R1+0x62c], R4 ;  /* 0x00062c0401007387 */ /* 0x0001e80000100800 */
[----:B0-----:R-:W2:Y:S02]  /*24170*/  LDL.LU R4, [R1+0xdb4] ;  /* 0x000db40001047983 */ /* 0x001ea40000300800 */
[----:B--2---:R-:W-:-:S05]  /*24180*/  IADD3 R4, P5, R4, R5, RZ ;  /* 0x0000000504047210 */ /* 0x004fca0007fbe0ff */
[----:B------:R0:W-:Y:S04]  /*24190*/  STL [R1+0x600], R4 ;  /* 0x0006000401007387 */ /* 0x0001e80000100800 */
[----:B0-----:R-:W2:Y:S02]  /*241a0*/  LDL.LU R4, [R1+0xdb0] ;  /* 0x000db00001047983 */ /* 0x001ea40000300800 */
[----:B--2---:R-:W-:-:S05]  /*241b0*/  IMAD.X R4, R4, 0x1, R0, P6 ;  /* 0x0000000104047824 */ /* 0x004fca00030e0600 */
[----:B------:R0:W-:Y:S04]  /*241c0*/  STL [R1+0x624], R4 ;  /* 0x0006240401007387 */ /* 0x0001e80000100800 */
[----:B0-----:R-:W2:Y:S01]  /*241d0*/  LDL.LU R4, [R1+0xdac] ;  /* 0x000dac0001047983 */ /* 0x001ea20000300800 */
[--C-:B---3--:R-:W-:Y:S01]  /*241e0*/  IMAD.X R15, R15, 0x1, R0.reuse, P1 ;  /* 0x000000010f0f7824 */ /* 0x108fe200008e0600 */
[-C--:B----4-:R-:W-:Y:S01]  /*241f0*/  IADD3 R14, P1, R14, R5.reuse, RZ ;  /* 0x000000050e0e7210 */ /* 0x090fe20007f3e0ff */
[--C-:B------:R-:W-:Y:S01]  /*24200*/  IMAD.X R6, R6, 0x1, R0.reuse, P2 ;  /* 0x0000000106067824 */ /* 0x100fe200010e0600 */
[-C--:B------:R-:W-:Y:S01]  /*24210*/  IADD3 R7, P2, R7, R5.reuse, RZ ;  /* 0x0000000507077210 */ /* 0x080fe20007f5e0ff */
        /* <DEDUP_REMOVED lines=16> */
[----:B------:R-:W-:Y:S01]  /*24320*/  IMAD.X R24, R24, 0x1, R0, P1 ;  /* 0x0000000118187824 */ /* 0x000fe200008e0600 */
[----:B------:R-:W-:-:S02]  /*24330*/  IADD3 R28, P1, R28, R5, RZ ;  /* 0x000000051c1c7210 */ /* 0x000fc40007f3e0ff */
[----:B--2---:R-:W-:-:S05]  /*24340*/  IADD3 R4, P6, R4, R5, RZ ;  /* 0x0000000504047210 */ /* 0x004fca0007fde0ff */
[----:B------:R-:W-:Y:S01]  /*24350*/  STL [R1+0x5f8], R4 ;  /* 0x0005f80401007387 */ /* 0x000fe20000100800 */
[----:B------:R-:W-:Y:S02]  /*24360*/  STL [R1+0x61c], R15 ;  /* 0x00061c0f01007387 */ /* 0x000fe40000100800 */
[----:B------:R-:W-:Y:S02]  /*24370*/  STL [R1+0x5f0], R14 ;  /* 0x0005f00e01007387 */ /* 0x000fe40000100800 */
[----:B------:R-:W-:Y:S01]  /*24380*/  STL [R1+0x614], R6 ;  /* 0x0006140601007387 */ /* 0x000fe20000100800 */
[----:B------:R-:W-:Y:S01]  /*24390*/  STL [R1+0x5e8], R7 ;  /* 0x0005e80701007387 */ /* 0x000fe20000100800 */
[----:B------:R-:W-:Y:S02]  /*243a0*/  STL [R1+0x60c], R16 ;  /* 0x00060c1001007387 */ /* 0x000fe40000100800 */
[----:B------:R-:W-:Y:S02]  /*243b0*/  STL [R1+0x5e0], R17 ;  /* 0x0005e01101007387 */ /* 0x000fe40000100800 */
[--C-:B------:R-:W-:Y:S01]  /*243c0*/  IMAD.X R13, R13, 0x1, R0.reuse, P6 ;  /* 0x000000010d0d7824 */ /* 0x100fe200030e0600 */
[----:B------:R-:W-:Y:S01]  /*243d0*/  STL [R1+0x604], R18 ;  /* 0x0006041201007387 */ /* 0x000fe20000100800 */
[----:B------:R-:W-:Y:S01]  /*243e0*/  IADD3 R26, P6, R26, R5, RZ ;  /* 0x000000051a1a7210 */ /* 0x000fe20007fde0ff */
[----:B------:R-:W-:Y:S02]  /*243f0*/  STL [R1+0x5d8], R19 ;  /* 0x0005d81301007387 */ /* 0x000fe40000100800 */
[----:B------:R-:W-:Y:S01]  /*24400*/  STL [R1+0x5fc], R3 ;  /* 0x0005fc0301007387 */ /* 0x000fe20000100800 */
[----:B------:R-:W-:Y:S01]  /*24410*/  STL [R1+0x5d0], R11 ;  /* 0x0005d00b01007387 */ /* 0x000fe20000100800 */
[----:B------:R-:W-:Y:S02]  /*24420*/  STL [R1+0x5f4], R13 ;  /* 0x0005f40d01007387 */ /* 0x000fe40000100800 */
[----:B------:R-:W-:Y:S02]  /*24430*/  STL [R1+0x5c8], R26 ;  /* 0x0005c81a01007387 */ /* 0x000fe40000100800 */
[----:B------:R-:W-:Y:S01]  /*24440*/  STL [R1+0x5ec], R27 ;  /* 0x0005ec1b01007387 */ /* 0x000fe20000100800 */
[----:B------:R-:W-:Y:S01]  /*24450*/  STL [R1+0x5c0], R8 ;  /* 0x0005c00801007387 */ /* 0x000fe20000100800 */
[----:B------:R-:W-:Y:S02]  /*24460*/  STL [R1+0x5e4], R9 ;  /* 0x0005e40901007387 */ /* 0x000fe40000100800 */
[----:B------:R-:W-:Y:S02]  /*24470*/  STL [R1+0x5b8], R10 ;  /* 0x0005b80a01007387 */ /* 0x000fe40000100800 */
[----:B------:R-:W-:Y:S01]  /*24480*/  STL [R1+0x5dc], R2 ;  /* 0x0005dc0201007387 */ /* 0x000fe20000100800 */
[----:B------:R-:W-:Y:S01]  /*24490*/  STL [R1+0x5b0], R12 ;  /* 0x0005b00c01007387 */ /* 0x000fe20000100800 */
[----:B------:R-:W-:-:S02]  /*244a0*/  IMAD.X R29, R29, 0x1, R0, P6 ;  /* 0x000000011d1d7824 */ /* 0x000fc400030e0600 */
[----:B------:R-:W-:Y:S02]  /*244b0*/  STL [R1+0x5d4], R20 ;  /* 0x0005d41401007387 */ /* 0x000fe40000100800 */
[----:B------:R-:W-:Y:S01]  /*244c0*/  STL [R1+0x5a8], R21 ;  /* 0x0005a81501007387 */ /* 0x000fe20000100800 */
[----:B------:R-:W-:Y:S01]  /*244d0*/  IADD3 R25, P6, R25, R5, RZ ;  /* 0x0000000519197210 */ /* 0x000fe20007fde0ff */
[----:B------:R-:W-:Y:S01]  /*244e0*/  STL [R1+0x5cc], R22 ;  /* 0x0005cc1601007387 */ /* 0x000fe20000100800 */
[----:B------:R-:W-:Y:S02]  /*244f0*/  STL [R1+0x5a0], R23 ;  /* 0x0005a01701007387 */ /* 0x000fe40000100800 */
[----:B------:R-:W-:Y:S02]  /*24500*/  STL [R1+0x5c4], R29 ;  /* 0x0005c41d01007387 */ /* 0x000fe40000100800 */
[----:B------:R0:W-:Y:S01]  /*24510*/  STL [R1+0xda8], R5 ;  /* 0x000da80501007387 */ /* 0x0001e20000100800 */
[----:B------:R-:W-:Y:S04]  /*24520*/  STL [R1+0x598], R25 ;  /* 0x0005981901007387 */ /* 0x000fe80000100800 */
        /* <DEDUP_REMOVED lines=8> */
[----:B--2---:R-:W-:-:S03]  /*245b0*/  IMAD.X R5, R5, 0x1, R0, P2 ;  /* 0x0000000105057824 */ /* 0x004fc600010e0600 */
        /* <DEDUP_REMOVED lines=30> */
[----:B--2---:R-:W-:-:S05]  /*247a0*/  IADD3 R4, P2, R4, R5, RZ ;  /* 0x0000000504047210 */ /* 0x004fca0007f5e0ff */
[----:B------:R0:W-:Y:S04]  /*247b0*/  STL [R1+0x588], R4 ;  /* 0x0005880401007387 */ /* 0x0001e80000100800 */
[----:B0-----:R-:W2:Y:S02]  /*247c0*/  LDL.LU R4, [R1+0xda4] ;  /* 0x000da40001047983 */ /* 0x001ea40000300800 */
[----:B--2---:R-:W-:-:S05]  /*247d0*/  IMAD.X R4, R4, 0x1, R0, P3 ;  /* 0x0000000104047824 */ /* 0x004fca00018e0600 */
[----:B------:R0:W-:Y:S04]  /*247e0*/  STL [R1+0x5ac], R4 ;  /* 0x0005ac0401007387 */ /* 0x0001e80000100800 */
[----:B0-----:R-:W2:Y:S02]  /*247f0*/  LDL.LU R4, [R1+0xda0] ;  /* 0x000da00001047983 */ /* 0x001ea40000300800 */
[----:B--2---:R-:W-:-:S05]  /*24800*/  IADD3 R4, P3, R4, R5, RZ ;  /* 0x0000000504047210 */ /* 0x004fca0007f7e0ff */
[----:B------:R0:W-:Y:S04]  /*24810*/  STL [R1+0x580], R4 ;  /* 0x0005800401007387 */ /* 0x0001e80000100800 */
[----:B0-----:R-:W2:Y:S01]  /*24820*/  LDL.LU R4, [R1+0xd9c] ;  /* 0x000d9c0001047983 */ /* 0x001ea20000300800 */
[--C-:B----4-:R-:W-:Y:S01]  /*24830*/  IMAD.X R14, R14, 0x1, R0.reuse, P5 ;  /* 0x000000010e0e7824 */ /* 0x110fe200028e0600 */
        /* <DEDUP_REMOVED lines=18> */
[----:B------:R-:W-:Y:S01]  /*24960*/  IADD3 R29, P3, R29, R5, RZ ;  /* 0x000000051d1d7210 */ /* 0x000fe20007f7e0ff */
[----:B------:R-:W-:-:S02]  /*24970*/  IMAD.X R28, R28, 0x1, R0, P5 ;  /* 0x000000011c1c7824 */ /* 0x000fc400028e0600 */
[----:B--2---:R-:W-:Y:S01]  /*24980*/  IMAD.X R4, R4, 0x1, R0, P4 ;  /* 0x0000000104047824 */ /* 0x004fe200020e0600 */
[----:B---3--:R-:W-:-:S04]  /*24990*/  IADD3 R15, P4, R15, R5, RZ ;  /* 0x000000050f0f7210 */ /* 0x008fc80007f9e0ff */
[----:B------:R-:W-:Y:S01]  /*249a0*/  STL [R1+0x5a4], R4 ;  /* 0x0005a40401007387 */ /* 0x000fe20000100800 */
[----:B------:R-:W-:Y:S02]  /*249b0*/  STL [R1+0x578], R15 ;  /* 0x0005780f01007387 */ /* 0x000fe40000100800 */
[----:B------:R-:W-:Y:S02]  /*249c0*/  STL [R1+0x59c], R14 ;  /* 0x00059c0e01007387 */ /* 0x000fe40000100800 */
[----:B------:R-:W-:Y:S01]  /*249d0*/  STL [R1+0x570], R6 ;  /* 0x0005700601007387 */ /* 0x000fe20000100800 */
[----:B------:R-:W-:Y:S01]  /*249e0*/  STL [R1+0x594], R7 ;  /* 0x0005940701007387 */ /* 0x000fe20000100800 */
[----:B------:R-:W-:Y:S02]  /*249f0*/  STL [R1+0x568], R16 ;  /* 0x0005681001007387 */ /* 0x000fe40000100800 */
        /* <DEDUP_REMOVED lines=17> */
[----:B------:R-:W-:-:S02]  /*24b10*/  IMAD.X R25, R25, 0x1, R0, P4 ;  /* 0x0000000119197824 */ /* 0x000fc400020e0600 */
[----:B------:R-:W-:Y:S01]  /*24b20*/  STL [R1+0x528], R22 ;  /* 0x0005281601007387 */ /* 0x000fe20000100800 */
[-C--:B------:R-:W-:Y:S01]  /*24b30*/  IADD3 R24, P4, R24, R5.reuse, RZ ;  /* 0x0000000518187210 */ /* 0x080fe20007f9e0ff */
[----:B------:R-:W-:Y:S01]  /*24b40*/  STL [R1+0x54c], R23 ;  /* 0x00054c1701007387 */ /* 0x000fe20000100800 */
[----:B------:R-:W-:Y:S02]  /*24b50*/  STL [R1+0x520], R29 ;  /* 0x0005201d01007387 */ /* 0x000fe40000100800 */
[----:B------:R0:W-:Y:S02]  /*24b60*/  STL [R1+0xd98], R0 ;  /* 0x000d980001007387 */ /* 0x0001e40000100800 */
        /* <DEDUP_REMOVED lines=564> */
[----:B--2---:R-:W-:Y:S01]  /*26eb0*/  IMAD.X R14, R14, 0x1, R0, P1 ;  /* 0x000000010e0e7824 */ /* 0x004fe200008e0600 */
[----:B---3--:R-:W-:-:S04]  /*26ec0*/  IADD3 R15, P1, R15, R5, RZ ;  /* 0x000000050f0f7210 */ /* 0x008fc80007f3e0ff */
[----:B------:R0:W-:Y:S04]  /*26ed0*/  STL [R1+0xa40], R14 ;  /* 0x000a400e01007387 */ /* 0x0001e80000100800 */
[----:B0-----:R0:W5:Y:S01]  /*26ee0*/  LDL.LU R14, [R1+0xd38] ;  /* 0x000d3800010e7983 */ /* 0x0011620000300800 */
[----:B------:R1:W-:Y:S03]  /*26ef0*/  STL [R1+0xa7c], R15 ;  /* 0x000a7c0f01007387 */ /* 0x0003e60000100800 */
[----:B-1----:R0:W5:Y:S01]  /*26f00*/  LDL.LU R15, [R1+0xd34] ;  /* 0x000d3400010f7983 */ /* 0x0021620000300800 */
[----:B------:R1:W-:Y:S03]  /*26f10*/  STL [R1+0xa48], R4 ;  /* 0x000a480401007387 */ /* 0x0003e60000100800 */
[----:B-1----:R0:W5:Y:S01]  /*26f20*/  LDL.LU R4, [R1+0xd30] ;  /* 0x000d300001047983 */ /* 0x0021620000300800 */
[----:B------:R1:W-:Y:S03]  /*26f30*/  STL [R1+0xa84], R13 ;  /* 0x000a840d01007387 */ /* 0x0003e60000100800 */
[----:B-1----:R0:W5:Y:S01]  /*26f40*/  LDL.LU R13, [R1+0xd2c] ;  /* 0x000d2c00010d7983 */ /* 0x0021620000300800 */
[----:B------:R1:W-:Y:S03]  /*26f50*/  STL [R1+0xa50], R11 ;  /* 0x000a500b01007387 */ /* 0x0003e60000100800 */
[----:B-1----:R0:W5:Y:S01]  /*26f60*/  LDL.LU R11, [R1+0xd28] ;  /* 0x000d2800010b7983 */ /* 0x0021620000300800 */
[----:B------:R1:W-:Y:S02]  /*26f70*/  STL [R1+0xa8c], R3 ;  /* 0x000a8c0301007387 */ /* 0x0003e40000100800 */
[--C-:B------:R-:W-:Y:S01]  /*26f80*/  IMAD.X R28, R28, 0x1, R0.reuse, P1 ;  /* 0x000000011c1c7824 */ /* 0x100fe200008e0600 */
[----:B-1----:R0:W5:Y:S01]  /*26f90*/  LDL.LU R3, [R1+0xd24] ;  /* 0x000d240001037983 */ /* 0x0021620000300800 */
        /* <DEDUP_REMOVED lines=13> */
[----:B-1----:R-:W2:Y:S01]  /*27070*/  LDL.LU R28, [R1+0xd08] ;  /* 0x000d0800011c7983 */ /* 0x002ea20000300800 */
[-C--:B------:R-:W-:Y:S01]  /*27080*/  IADD3 R6, P1, R6, R5.reuse, RZ ;  /* 0x0000000506067210 */ /* 0x080fe20007f3e0ff */
[--C-:B------:R-:W-:Y:S01]  /*27090*/  IMAD.X R7, R7, 0x1, R0.reuse, P2 ;  /* 0x0000000107077824 */ /* 0x100fe200010e0600 */
[-C--:B------:R-:W-:Y:S01]  /*270a0*/  IADD3 R16, P2, R16, R5.reuse, RZ ;  /* 0x0000000510107210 */ /* 0x080fe20007f5e0ff */
[--C-:B------:R-:W-:Y:S01]  /*270b0*/  IMAD.X R17, R17, 0x1, R0.reuse, P3 ;  /* 0x0000000111117824 */ /* 0x100fe200018e0600 */
[----:B------:R-:W-:Y:S01]  /*270c0*/  IADD3 R18, P3, R18, R5, RZ ;  /* 0x0000000512127210 */ /* 0x000fe20007f7e0ff */
[----:B------:R-:W-:Y:S01]  /*270d0*/  STL [R1+0xaac], R6 ;  /* 0x000aac0601007387 */ /* 0x000fe20000100800 */
[----:B------:R-:W-:-:S02]  /*270e0*/  IMAD.X R19, R19, 0x1, R0, P4 ;  /* 0x0000000113137824 */ /* 0x000fc400020e0600 */
[----:B------:R-:W-:Y:S01]  /*270f0*/  STL [R1+0xa78], R7 ;  /* 0x000a780701007387 */ /* 0x000fe20000100800 */
[-C--:B------:R-:W-:Y:S01]  /*27100*/  IADD3 R26, P4, R26, R5.reuse, RZ ;  /* 0x000000051a1a7210 */ /* 0x080fe20007f9e0ff */
[--C-:B------:R-:W-:Y:S01]  /*27110*/  IMAD.X R27, R27, 0x1, R0.reuse, P5 ;  /* 0x000000011b1b7824 */ /* 0x100fe200028e0600 */
[----:B------:R-:W-:Y:S01]  /*27120*/  STL [R1+0xab4], R16 ;  /* 0x000ab41001007387 */ /* 0x000fe20000100800 */
[----:B------:R-:W-:Y:S01]  /*27130*/  IADD3 R8, P5, R8, R5, RZ ;  /* 0x0000000508087210 */ /* 0x000fe20007fbe0ff */
[----:B------:R-:W-:Y:S02]  /*27140*/  STL [R1+0xa80], R17 ;  /* 0x000a801101007387 */ /* 0x000fe40000100800 */
[----:B------:R-:W-:Y:S02]  /*27150*/  STL [R1+0xabc], R18 ;  /* 0x000abc1201007387 */ /* 0x000fe40000100800 */
[--C-:B------:R-:W-:Y:S01]  /*27160*/  IMAD.X R9, R9, 0x1, R0.reuse, P6 ;  /* 0x0000000109097824 */ /* 0x100fe200030e0600 */
[----:B------:R-:W-:Y:S01]  /*27170*/  STL [R1+0xa88], R19 ;  /* 0x000a881301007387 */ /* 0x000fe20000100800 */
[----:B------:R-:W-:-:S02]  /*27180*/  IMAD.X R10, R10, 0x1, R0, P1 ;  /* 0x000000010a0a7824 */ /* 0x000fc400008e0600 */
[----:B------:R-:W-:Y:S02]  /*27190*/  STL [R1+0xac4], R26 ;  /* 0x000ac41a01007387 */ /* 0x000fe40000100800 */
[--C-:B------:R-:W-:Y:S01]  /*271a0*/  IMAD.X R21, R21, 0x1, R0.reuse, P2 ;  /* 0x0000000115157824 */ /* 0x100fe200010e0600 */
[----:B------:R-:W-:Y:S01]  /*271b0*/  STL [R1+0xa90], R27 ;  /* 0x000a901b01007387 */ /* 0x000fe20000100800 */
[----:B------:R-:W-:Y:S02]  /*271c0*/  STL [R1+0xac8], R8 ;  /* 0x000ac80801007387 */ /* 0x000fe40000100800 */
[--C-:B------:R-:W-:Y:S02]  /*271d0*/  IMAD.X R22, R22, 0x1, R0.reuse, P3 ;  /* 0x0000000116167824 */ /* 0x100fe400018e0600 */
[----:B------:R-:W-:Y:S02]  /*271e0*/  STL [R1+0xa98], R9 ;  /* 0x000a980901007387 */ /* 0x000fe40000100800 */
[--C-:B------:R-:W-:Y:S01]  /*271f0*/  IMAD.X R23, R23, 0x1, R0.reuse, P4 ;  /* 0x0000000117177824 */ /* 0x100fe200020e0600 */
[----:B------:R-:W-:Y:S01]  /*27200*/  STL [R1+0xaa0], R10 ;  /* 0x000aa00a01007387 */ /* 0x000fe20000100800 */
[----:B------:R-:W-:Y:S02]  /*27210*/  STL [R1+0xaa8], R21 ;  /* 0x000aa81501007387 */ /* 0x000fe40000100800 */
[----:B--2---:R-:W-:-:S05]  /*27220*/  IMAD.X R28, R28, 0x1, R0, P5 ;  /* 0x000000011c1c7824 */ /* 0x004fca00028e0600 */
[----:B------:R1:W-:Y:S01]  /*27230*/  STL [R1+0xac0], R28 ;  /* 0x000ac01c01007387 */ /* 0x0003e20000100800 */
[----:B------:R0:W-:Y:S03]  /*27240*/  STL [R1+0xab0], R22 ;  /* 0x000ab01601007387 */ /* 0x0001e60000100800 */
[----:B-1----:R0:W5:Y:S01]  /*27250*/  LDL.LU R28, [R1+0xd04] ;  /* 0x000d0400011c7983 */ /* 0x0021620000300800 */
[----:B------:R0:W-:Y:S01]  /*27260*/  STL [R1+0xab8], R23 ;  /* 0x000ab81701007387 */ /* 0x0001e20000100800 */
[----:B------:R-:W-:Y:S01]  /*27270*/  @!P0 CALL.REL.NOINC `(.L_x_1) ;  /* 0x0000001000008944 */ /* 0x000fe20003c00000 */
[----:B------:R-:W-:Y:S05]  /*27280*/  BRA `(.L_x_2) ;  /* 0xfffe560000007947 */ /* 0x000fea000383ffff */
.L_x_1:
[----:B-----5:R1:W-:Y:S04]  /*27290*/  STL [R1+0xd0c], R20 ;  /* 0x000d0c1401007387 */ /* 0x0203e80000100800 */
[----:B------:R2:W-:Y:S01]  /*272a0*/  STL [R1+0xd08], R24 ;  /* 0x000d081801007387 */ /* 0x0005e20000100800 */
[----:B-1----:R-:W-:-:S03]  /*272b0*/  IMAD.MOV.U32 R20, RZ, RZ, R4 ;  /* 0x000000ffff147224 */ /* 0x002fc600078e0004 */
[----:B--2---:R-:W2:Y:S04]  /*272c0*/  LDL.LU R24, [R1+0x11c] ;  /* 0x00011c0001187983 */ /* 0x004ea80000300800 */
[----:B------:R1:W-:Y:S04]  /*272d0*/  STL [R1+0xd04], R25 ;  /* 0x000d041901007387 */ /* 0x0003e80000100800 */
[----:B-1----:R-:W3:Y:S04]  /*272e0*/  LDL.LU R25, [R1+0xe8] ;  /* 0x0000e80001197983 */ /* 0x002ee80000300800 */
        /* <DEDUP_REMOVED lines=13> */
[----:B------:R-:W4:Y:S01]  /*273c0*/  LDL.LU R26, [R1+0x110] ;  /* 0x00011000011a7983 */ /* 0x000f220000300800 */
[----:B------:R-:W-:-:S03]  /*273d0*/  F2FP.PACK_AB R3, R20, R3 ;  /* 0x000000031403723e */ /* 0x000fc600000000ff */
[----:B------:R-:W4:Y:S04]  /*273e0*/  LDL.LU R27, [R1+0x154] ;  /* 0x00015400011b7983 */ /* 0x000f280000300800 */
[----:B------:R-:W4:Y:S04]  /*273f0*/  LDL.LU R21, [R1+0x164] ;  /* 0x0001640001157983 */ /* 0x000f280000300800 */
[----:B0-----:R-:W4:Y:S04]  /*27400*/  LDL.LU R22, [R1+0x174] ;  /* 0x0001740001167983 */ /* 0x001f280000300800 */
[----:B------:R-:W4:Y:S04]  /*27410*/  LDL.LU R23, [R1+0x184] ;  /* 0x0001840001177983 */ /* 0x000f280000300800 */
[----:B------:R-:W4:Y:S01]  /*27420*/  LDL.LU R20, [R1+0xd0c] ;  /* 0x000d0c0001147983 */ /* 0x000f220000300800 */
[----:B--2---:R-:W-:-:S03]  /*27430*/  F2FP.PACK_AB R2, R24, R2 ;  /* 0x000000021802723e */ /* 0x004fc600000000ff */
[----:B------:R-:W2:Y:S01]  /*27440*/  LDL.LU R24, [R1+0xd08] ;  /* 0x000d080001187983 */ /* 0x000ea20000300800 */
[----:B---3--:R-:W-:-:S03]  /*27450*/  F2FP.PACK_AB R5, R25, R5 ;  /* 0x000000051905723e */ /* 0x008fc600000000ff */
[----:B------:R-:W2:Y:S01]  /*27460*/  LDL.LU R25, [R1+0xd04] ;  /* 0x000d040001197983 */ /* 0x000ea20000300800 */
[----:B------:R-:W-:Y:S02]  /*27470*/  F2FP.PACK_AB R11, R15, R11 ;  /* 0x0000000b0f0b723e */ /* 0x000fe400000000ff */
[----:B------:R-:W-:Y:S02]  /*27480*/  F2FP.PACK_AB R13, R14, R13 ;  /* 0x0000000d0e0d723e */ /* 0x000fe400000000ff */
[----:B----4-:R-:W-:Y:S02]  /*27490*/  F2FP.PACK_AB R4, R28, R4 ;  /* 0x000000041c04723e */ /* 0x010fe400000000ff */
[----:B------:R-:W-:Y:S02]  /*274a0*/  F2FP.PACK_AB R7, R0, R7 ;  /* 0x000000070007723e */ /* 0x000fe400000000ff */
[----:B------:R-:W-:Y:S02]  /*274b0*/  F2FP.PACK_AB R6, R6, R16 ;  /* 0x000000100606723e */ /* 0x000fe400000000ff */
[----:B------:R-:W-:-:S02]  /*274c0*/  F2FP.PACK_AB R9, R17, R9 ;  /* 0x000000091109723e */ /* 0x000fc400000000ff */
[----:B------:R-:W-:Y:S02]  /*274d0*/  F2FP.PACK_AB R8, R18, R8 ;  /* 0x000000081208723e */ /* 0x000fe400000000ff */
[----:B------:R-:W-:Y:S02]  /*274e0*/  F2FP.PACK_AB R10, R19, R10 ;  /* 0x0000000a130a723e */ /* 0x000fe400000000ff */
[----:B------:R-:W-:Y:S02]  /*274f0*/  F2FP.PACK_AB R12, R26, R12 ;  /* 0x0000000c1a0c723e */ /* 0x000fe400000000ff */
[----:B------:R-:W-:Y:S02]  /*27500*/  F2FP.PACK_AB R15, R27, R21 ;  /* 0x000000151b0f723e */ /* 0x000fe400000000ff */
[----:B------:R-:W-:Y:S02]  /*27510*/  F2FP.PACK_AB R14, R22, R23 ;  /* 0x00000017160e723e */ /* 0x000fe400000000ff */
[----:B------:R-:W-:-:S02]  /*27520*/  F2FP.PACK_AB R19, R20, R29 ;  /* 0x0000001d1413723e */ /* 0x000fc400000000ff */
[----:B--2---:R-:W-:Y:S02]  /*27530*/  F2FP.PACK_AB R18, R25, R24 ;  /* 0x000000181912723e */ /* 0x004fe400000000ff */
.L_x_0:
[----:B------:R-:W1:Y:S04]  /*27540*/  S2R R23, SR_TID.X ;  /* 0x0000000000177919 */ /* 0x000e680000002100 */
[----:B------:R-:W2:Y:S04]  /*27550*/  S2R R24, SR_TID.X ;  /* 0x0000000000187919 */ /* 0x000ea80000002100 */
[----:B------:R-:W3:Y:S01]  /*27560*/  LDL.LU R22, [R1+0xb00] ;  /* 0x000b000001167983 */ /* 0x000ee20000300800 */
[C---:B01----:R-:W-:Y:S01]  /*27570*/  IMAD.SHL.U32 R20, R23.reuse, 0x20, RZ ;  /* 0x0000002017147824 */ /* 0x043fe200078e00ff */
[----:B------:R-:W-:Y:S01]  /*27580*/  SHF.R.S32.HI R17, RZ, 0x4, R23 ;  /* 0x00000004ff117819 */ /* 0x000fe20000011417 */
[C---:B------:R-:W-:Y:S01]  /*27590*/  IMAD.SHL.U32 R0, R23.reuse, 0x8, RZ ;  /* 0x0000000817007824 */ /* 0x040fe200078e00ff */
[----:B------:R-:W-:-:S02]  /*275a0*/  LOP3.LUT R16, R23, 0xc, RZ, 0xc0, !PT ;  /* 0x0000000c17107812 */ /* 0x000fc400078ec0ff */
[----:B------:R-:W-:Y:S02]  /*275b0*/  SGXT R17, R17, 0x1 ;  /* 0x000000011111781a */ /* 0x000fe40000000200 */
[----:B------:R-:W-:Y:S02]  /*275c0*/  LOP3.LUT R21, R20, 0x60, RZ, 0xc0, !PT ;  /* 0x0000006014157812 */ /* 0x000fe400078ec0ff */
[----:B--2---:R-:W-:Y:S02]  /*275d0*/  LOP3.LUT R24, R24, 0x40, RZ, 0xc0, !PT ;  /* 0x0000004018187812 */ /* 0x004fe400078ec0ff */
[----:B------:R-:W-:Y:S01]  /*275e0*/  LOP3.LUT R20, R20, 0x400, RZ, 0xc0, !PT ;  /* 0x0000040014147812 */ /* 0x000fe200078ec0ff */
[----:B------:R-:W-:Y:S01]  /*275f0*/  IMAD R21, R16, 0x200, R21 ;  /* 0x0000020010157824 */ /* 0x000fe200078e0215 */
[----:B------:R-:W-:-:S03]  /*27600*/  LOP3.LUT R17, R17, 0x808, RZ, 0xc0, !PT ;  /* 0x0000080811117812 */ /* 0x000fc600078ec0ff */
[----:B------:R-:W-:Y:S01]  /*27610*/  IMAD R20, R24, 0x2, R20 ;  /* 0x0000000218147824 */ /* 0x000fe200078e0214 */
[----:B------:R-:W-:Y:S01]  /*27620*/  LOP3.LUT R17, R17, 0x78, R0, 0x78, !PT ;  /* 0x0000007811117812 */ /* 0x000fe200078e7800 */
[----:B------:R-:W-:Y:S01]  /*27630*/  IMAD R21, R16, 0x2, R21 ;  /* 0x0000000210157824 */ /* 0x000fe200078e0215 */
[----:B------:R-:W-:-:S03]  /*27640*/  LOP3.LUT R0, R0, 0x380, RZ, 0xc0, !PT ;  /* 0x0000038000007812 */ /* 0x000fc600078ec0ff */
[----:B------:R-:W-:Y:S01]  /*27650*/  IMAD.IADD R20, R20, 0x1, R17 ;  /* 0x0000000114147824 */ /* 0x000fe200078e0211 */
[----:B------:R-:W-:Y:S01]  /*27660*/  BAR.SYNC.DEFER_BLOCKING 0x0 ;  /* 0x0000000000007b1d */ /* 0x000fe20000010000 */
[----:B------:R-:W-:-:S05]  /*27670*/  IMAD.IADD R17, R0, 0x1, R21 ;  /* 0x0000000100117824 */ /* 0x000fca00078e0215 */
[----:B------:R-:W2:Y:S01]  /*27680*/  LDL.LU R21, [R1+0x2c8] ;  /* 0x0002c80001157983 */ /* 0x000ea20000300800 */
[----:B------:R-:W-:Y:S02]  /*27690*/  LOP3.LUT R0, R20, 0x10, RZ, 0x3c, !PT ;  /* 0x0000001014007812 */ /* 0x000fe400078e3cff */
[C---:B------:R-:W-:Y:S01]  /*276a0*/  LOP3.LUT R24, R17.reuse, 0x18, RZ, 0x3c, !PT ;  /* 0x0000001811187812 */ /* 0x040fe200078e3cff */
[----:B------:R0:W-:Y:S04]  /*276b0*/  STS.64 [R20], R18 ;  /* 0x0000001214007388 */ /* 0x0001e80000000a00 */
[----:B------:R-:W-:Y:S04]  /*276c0*/  STS.64 [R20+0x200], R14 ;  /* 0x0002000e14007388 */ /* 0x000fe80000000a00 */
[----:B------:R-:W-:Y:S04]  /*276d0*/  STS.64 [R20+0x100], R12 ;  /* 0x0001000c14007388 */ /* 0x000fe80000000a00 */
[----:B------:R1:W-:Y:S01]  /*276e0*/  STS.64 [R20+0x300], R10 ;  /* 0x0003000a14007388 */ /* 0x0003e20000000a00 */
[----:B0-----:R-:W-:-:S03]  /*276f0*/  LOP3.LUT R18, R17, 0x10, RZ, 0x3c, !PT ;  /* 0x0000001011127812 */ /* 0x001fc600078e3cff */
[----:B------:R0:W-:Y:S04]  /*27700*/  STS.64 [R0+0x1000], R8 ;  /* 0x0010000800007388 */ /* 0x0001e80000000a00 */
[----:B------:R-:W-:Y:S04]  /*27710*/  STS.64 [R0+0x1200], R6 ;  /* 0x0012000600007388 */ /* 0x000fe80000000a00 */
[----:B------:R-:W-:Y:S01]  /*27720*/  STS.64 [R0+0x1100], R4 ;  /* 0x0011000400007388 */ /* 0x000fe20000000a00 */
[----:B-1----:R-:W-:-:S03]  /*27730*/  SHF.R.U32.HI R20, RZ, 0x6, R23 ;  /* 0x00000006ff147819 */ /* 0x002fc60000011617 */
[----:B------:R1:W-:Y:S01]  /*27740*/  STS.64 [R0+0x1300], R2 ;  /* 0x0013000200007388 */ /* 0x0003e20000000a00 */
[----:B------:R-:W-:Y:S02]  /*27750*/  SGXT.U32 R20, R20, 0x1 ;  /* 0x000000011414781a */ /* 0x000fe40000000000 */
[----:B0-----:R-:W-:Y:S01]  /*27760*/  LOP3.LUT R8, R17, 0x8, RZ, 0x3c, !PT ;  /* 0x0000000811087812 */ /* 0x001fe200078e3cff */
[----:B------:R-:W-:Y:S06]  /*27770*/  BAR.SYNC.DEFER_BLOCKING 0x0 ;  /* 0x0000000000007b1d */ /* 0x000fec0000010000 */
[----:B------:R-:W0:Y:S04]  /*27780*/  LDS.64 R12, [R17] ;  /* 0x00000000110c7984 */ /* 0x000e280000000a00 */
[----:B------:R-:W4:Y:S04]  /*27790*/  LDS.64 R14, [R8] ;  /* 0x00000000080e7984 */ /* 0x000f280000000a00 */
[----:B------:R-:W-:Y:S01]  /*277a0*/  LDS.64 R10, [R24] ;  /* 0x00000000180a7984 */ /* 0x000fe20000000a00 */
[C---:B---3--:R-:W-:Y:S01]  /*277b0*/  ISETP.GE.AND P0, PT, R22.reuse, c[0x0][0x178], PT ;  /* 0x00005e0016007a0c */ /* 0x048fe20003f06270 */
[----:B-1----:R-:W-:Y:S01]  /*277c0*/  IMAD R2, R22, c[0x0][0x194], RZ ;  /* 0x0000650016027a24 */ /* 0x002fe200078e02ff */
[----:B--2---:R-:W-:-:S02]  /*277d0*/  LOP3.LUT R25, R21, 0x4, R20, 0xfe, !PT ;  /* 0x0000000415197812 */ /* 0x004fc400078efe14 */
[C-C-:B------:R-:W-:Y:S02]  /*277e0*/  LOP3.LUT R0, R21.reuse, 0x14, R20.reuse, 0xfe, !PT ;  /* 0x0000001415007812 */ /* 0x140fe400078efe14 */
[C-C-:B------:R-:W-:Y:S01]  /*277f0*/  LOP3.LUT R5, R21.reuse, 0x16, R20.reuse, 0xfe, !PT ;  /* 0x0000001615057812 */ /* 0x140fe200078efe14 */
[----:B------:R1:W-:Y:S01]  /*27800*/  STL [R1+0xd08], R25 ;  /* 0x000d081901007387 */ /* 0x0003e20000100800 */
[C-C-:B------:R-:W-:Y:S02]  /*27810*/  LOP3.LUT R4, R21.reuse, 0x18, R20.reuse, 0xfe, !PT ;  /* 0x0000001815047812 */ /* 0x140fe400078efe14 */
[C-C-:B------:R-:W-:Y:S01]  /*27820*/  LOP3.LUT R7, R21.reuse, 0x34, R20.reuse, 0xfe, !PT ;  /* 0x0000003415077812 */ /* 0x140fe200078efe14 */
[----:B------:R2:W-:Y:S01]  /*27830*/  STL [R1], R0 ;  /* 0x0000000001007387 */ /* 0x0005e20000100800 */
[C-C-:B------:R-:W-:Y:S02]  /*27840*/  LOP3.LUT R6, R21.reuse, 0x36, R20.reuse, 0xfe, !PT ;  /* 0x0000003615067812 */ /* 0x140fe400078efe14 */
[C---:B------:R-:W-:Y:S01]  /*27850*/  LOP3.LUT R9, R21.reuse, R20, RZ, 0xfc, !PT ;  /* 0x0000001415097212 */ /* 0x040fe200078efcff */
[----:B0-----:R-:W-:Y:S01]  /*27860*/  STL [R1+0xd04], R13 ;  /* 0x000d040d01007387 */ /* 0x001fe20000100800 */
[----:B------:R-:W-:-:S02]  /*27870*/  LOP3.LUT R19, R21, 0x2, R20, 0xfe, !PT ;  /* 0x0000000215137812 */ /* 0x000fc400078efe14 */
[--C-:B-1----:R-:W-:Y:S01]  /*27880*/  LOP3.LUT R25, R21, 0x3a, R20.reuse, 0xfe, !PT ;  /* 0x0000003a15197812 */ /* 0x102fe200078efe14 */
[----:B------:R0:W-:Y:S01]  /*27890*/  STL [R1+0x4], R5 ;  /* 0x0000040501007387 */ /* 0x0001e20000100800 */
[C---:B------:R-:W-:Y:S01]  /*278a0*/  ISETP.LT.AND P1, PT, R9.reuse, c[0x0][0x17c], !P0 ;  /* 0x00005f0009007a0c */ /* 0x040fe20004721270 */
[----:B------:R-:W-:Y:S01]  /*278b0*/  IMAD R9, R9, c[0x0][0x198], RZ ;  /* 0x0000660009097a24 */ /* 0x000fe200078e02ff */
[--C-:B--2---:R-:W-:Y:S01]  /*278c0*/  LOP3.LUT R0, R21, 0x1a, R20.reuse, 0xfe, !PT ;  /* 0x0000001a15007812 */ /* 0x104fe200078efe14 */
[----:B------:R1:W-:Y:S01]  /*278d0*/  STL [R1+0x8], R4 ;  /* 0x0000080401007387 */ /* 0x0003e20000100800 */
[C---:B------:R-:W-:Y:S01]  /*278e0*/  ISETP.LT.AND P5, PT, R19.reuse, c[0x0][0x17c], !P0 ;  /* 0x00005f0013007a0c */ /* 0x040fe200047a1270 */
[----:B------:R-:W-:Y:S01]  /*278f0*/  IMAD R19, R19, c[0x0][0x198], RZ ;  /* 0x0000660013137a24 */ /* 0x000fe200078e02ff */
[C-C-:B------:R-:W-:Y:S01]  /*27900*/  LOP3.LUT R23, R21.reuse, 0x6, R20.reuse, 0xfe, !PT ;  /* 0x0000000615177812 */ /* 0x140fe200078efe14 */
[----:B------:R2:W-:Y:S01]  /*27910*/  STL [R1+0xc], R0 ;  /* 0x00000c0001007387 */ /* 0x0005e20000100800 */
[----:B------:R-:W-:-:S02]  /*27920*/  LOP3.LUT R22, R21, 0x8, R20, 0xfe, !PT ;  /* 0x0000000815167812 */ /* 0x000fc400078efe14 */
[C-C-:B0-----:R-:W-:Y:S02]  /*27930*/  LOP3.LUT R5, R21.reuse, 0x1c, R20.reuse, 0xfe, !PT ;  /* 0x0000001c15057812 */ /* 0x141fe400078efe14 */
[C-C-:B------:R-:W-:Y:S02]  /*27940*/  LOP3.LUT R26, R21.reuse, 0xa, R20.reuse, 0xfe, !PT ;  /* 0x0000000a151a7812 */ /* 0x140fe400078efe14 */
[C-C-:B-1----:R-:W-:Y:S01]  /*27950*/  LOP3.LUT R4, R21.reuse, 0x1e, R20.reuse, 0xfe, !PT ;  /* 0x0000001e15047812 */ /* 0x142fe200078efe14 */
[----:B------:R0:W-:Y:S01]  /*27960*/  STL [R1+0x10], R5 ;  /* 0x0000100501007387 */ /* 0x0001e20000100800 */
[C-C-:B------:R-:W-:Y:S02]  /*27970*/  LOP3.LUT R3, R21.reuse, 0xc, R20.reuse, 0xfe, !PT ;  /* 0x0000000c15037812 */ /* 0x140fe400078efe14 */
[C-C-:B--2---:R-:W-:Y:S01]  /*27980*/  LOP3.LUT R0, R21.reuse, 0x20, R20.reuse, 0xfe, !PT ;  /* 0x0000002015007812 */ /* 0x144fe200078efe14 */
[----:B------:R1:W-:Y:S01]  /*27990*/  STL [R1+0x14], R4 ;  /* 0x0000140401007387 */ /* 0x0003e20000100800 */
[----:B------:R-:W-:-:S02]  /*279a0*/  LOP3.LUT R27, R21, 0xe, R20, 0xfe, !PT ;  /* 0x0000000e151b7812 */ /* 0x000fc400078efe14 */
[C-C-:B------:R-:W-:Y:S01]  /*279b0*/  LOP3.LUT R28, R21.reuse, 0x10, R20.reuse, 0xfe, !PT ;  /* 0x00000010151c7812 */ /* 0x140fe200078efe14 */
[----:B------:R2:W-:Y:S01]  /*279c0*/  STL [R1+0x18], R0 ;  /* 0x0000180001007387 */ /* 0x0005e20000100800 */
[C-C-:B------:R-:W-:Y:S02]  /*279d0*/  LOP3.LUT R29, R21.reuse, 0x12, R20.reuse, 0xfe, !PT ;  /* 0x00000012151d7812 */ /* 0x140fe400078efe14 */
[C-C-:B0-----:R-:W-:Y:S02]  /*279e0*/  LOP3.LUT R5, R21.reuse, 0x28, R20.reuse, 0xfe, !PT ;  /* 0x0000002815057812 */ /* 0x141fe400078efe14 */
[C-C-:B------:R-:W-:Y:S02]  /*279f0*/  LOP3.LUT R13, R21.reuse, 0x22, R20.reuse, 0xfe, !PT ;  /* 0x00000022150d7812 */ /* 0x140fe400078efe14 */
[C-C-:B-1----:R-:W-:Y:S02]  /*27a00*/  LOP3.LUT R4, R21.reuse, 0x24, R20.reuse, 0xfe, !PT ;  /* 0x0000002415047812 */ /* 0x142fe400078efe14 */
[----:B--2---:R-:W-:-:S03]  /*27a10*/  LOP3.LUT R0, R21, 0x26, R20, 0xfe, !PT ;  /* 0x0000002615007812 */ /* 0x004fc600078efe14 */
[----:B------:R0:W-:Y:S04]  /*27a20*/  STL [R1+0x24], R4 ;  /* 0x0000240401007387 */ /* 0x0001e80000100800 */
[----:B------:R1:W-:Y:S04]  /*27a30*/  STL [R1+0x28], R0 ;  /* 0x0000280001007387 */ /* 0x0003e80000100800 */
[----:B------:R2:W-:Y:S01]  /*27a40*/  STL [R1+0x2c], R5 ;  /* 0x00002c0501007387 */ /* 0x0005e20000100800 */
[C-C-:B0-----:R-:W-:Y:S02]  /*27a50*/  LOP3.LUT R4, R21.reuse, 0x2a, R20.reuse, 0xfe, !PT ;  /* 0x0000002a15047812 */ /* 0x141fe400078efe14 */
[----:B-1----:R-:W-:-:S03]  /*27a60*/  LOP3.LUT R0, R21, 0x2c, R20, 0xfe, !PT ;  /* 0x0000002c15007812 */ /* 0x002fc600078efe14 */
[----:B------:R0:W-:Y:S01]  /*27a70*/  STL [R1+0x30], R4 ;  /* 0x0000300401007387 */ /* 0x0001e20000100800 */
[----:B--2---:R-:W-:-:S03]  /*27a80*/  LOP3.LUT R5, R21, 0x2e, R20, 0xfe, !PT ;  /* 0x0000002e15057812 */ /* 0x004fc600078efe14 */
[----:B------:R1:W-:Y:S04]  /*27a90*/  STL [R1+0x34], R0 ;  /* 0x0000340001007387 */ /* 0x0003e80000100800 */
[----:B------:R-:W-:Y:S01]  /*27aa0*/  STL [R1+0x38], R5 ;  /* 0x0000380501007387 */ /* 0x000fe20000100800 */
[C-C-:B0-----:R-:W-:Y:S02]  /*27ab0*/  LOP3.LUT R4, R21.reuse, 0x30, R20.reuse, 0xfe, !PT ;  /* 0x0000003015047812 */ /* 0x141fe400078efe14 */
[----:B-1----:R-:W-:-:S03]  /*27ac0*/  LOP3.LUT R0, R21, 0x32, R20, 0xfe, !PT ;  /* 0x0000003215007812 */ /* 0x002fc600078efe14 */
[----:B------:R-:W-:Y:S04]  /*27ad0*/  STL [R1+0x3c], R4 ;  /* 0x00003c0401007387 */ /* 0x000fe80000100800 */
[----:B------:R0:W-:Y:S04]  /*27ae0*/  STL [R1+0x40], R0 ;  /* 0x0000400001007387 */ /* 0x0001e80000100800 */
[----:B------:R-:W-:Y:S04]  /*27af0*/  STL [R1+0x48], R7 ;  /* 0x0000480701007387 */ /* 0x000fe80000100800 */
[----:B------:R-:W-:Y:S01]  /*27b00*/  STL [R1+0x4c], R6 ;  /* 0x00004c0601007387 */ /* 0x000fe20000100800 */
[----:B0-----:R-:W-:-:S03]  /*27b10*/  LEA R0, P2, R2, c[0x0][0x170], 0x1 ;  /* 0x00005c0002007a11 */ /* 0x001fc600078408ff */
[----:B------:R0:W-:Y:S01]  /*27b20*/  LDS.64 R6, [R17+0x400] ;  /* 0x0004000011067984 */ /* 0x0001e20000000a00 */
[----:B------:R-:W-:-:S03]  /*27b30*/  LEA.HI.X.SX32 R2, R2, c[0x0][0x174], 0x1, P2 ;  /* 0x00005d0002027a11 */ /* 0x000fc600010f0eff */
[----:B------:R-:W1:Y:S01]  /*27b40*/  LDS.64 R4, [R18] ;  /* 0x0000000012047984 */ /* 0x000e620000000a00 */
[----:B------:R-:W-:Y:S02]  /*27b50*/  LEA R16, P2, R9, R0, 0x1 ;  /* 0x0000000009107211 */ /* 0x000fe400078408ff */
[----:B0-----:R-:W-:-:S05]  /*27b60*/  LOP3.LUT R17, R21, 0x38, R20, 0xfe, !PT ;  /* 0x0000003815117812 */ /* 0x001fca00078efe14 */
[----:B------:R0:W-:Y:S04]  /*27b70*/  STL [R1+0x44], R17 ;  /* 0x0000441101007387 */ /* 0x0001e80000100800 */
[----:B------:R2:W-:Y:S01]  /*27b80*/  STL [R1+0x50], R25 ;  /* 0x0000501901007387 */ /* 0x0005e20000100800 */
[----:B0-----:R-:W-:-:S03]  /*27b90*/  LEA.HI.X.SX32 R17, R9, R2, 0x1, P2 ;  /* 0x0000000209117211 */ /* 0x001fc600010f0eff */
[----:B------:R-:W0:Y:S01]  /*27ba0*/  LDS.64 R8, [R8+0x400] ;  /* 0x0004000008087984 */ /* 0x000e220000000a00 */
[----:B--2---:R-:W-:-:S05]  /*27bb0*/  LOP3.LUT R25, R21, 0x3c, R20, 0xfe, !PT ;  /* 0x0000003c15197812 */ /* 0x004fca00078efe14 */
[----:B------:R2:W-:Y:S04]  /*27bc0*/  STL [R1+0x54], R25 ;  /* 0x0000541901007387 */ /* 0x0005e80000100800 */
[----:B--2---:R-:W2:Y:S01]  /*27bd0*/  LDL.LU R25, [R1+0xd08] ;  /* 0x000d080001197983 */ /* 0x004ea20000300800 */
[----:B------:R-:W-:Y:S02]  /*27be0*/  LOP3.LUT R21, R21, 0x3e, R20, 0xfe, !PT ;  /* 0x0000003e15157812 */ /* 0x000fe400078efe14 */
[----:B------:R-:W-:Y:S01]  /*27bf0*/  LEA R20, P2, R19, R0, 0x1 ;  /* 0x0000000013147211 */ /* 0x000fe200078408ff */
[----:B------:R-:W-:Y:S01]  /*27c00*/  @P1 STG.E.U16 [R16.64], R12 ;  /* 0x0000000c10001986 */ /* 0x000fe2000c101508 */
[C---:B------:R-:W-:Y:S01]  /*27c10*/  ISETP.LT.AND P4, PT, R23.reuse, c[0x0][0x17c], !P0 ;  /* 0x00005f0017007a0c */ /* 0x040fe20004781270 */
[----:B------:R-:W-:-:S02]  /*27c20*/  IMAD R23, R23, c[0x0][0x198], RZ ;  /* 0x0000660017177a24 */ /* 0x000fc400078e02ff */
[----:B------:R3:W-:Y:S04]  /*27c30*/  STL [R1+0x1c], R21 ;  /* 0x00001c1501007387 */ /* 0x0007e80000100800 */
[----:B------:R-:W-:Y:S01]  /*27c40*/  LDS.64 R16, [R24+0x400] ;  /* 0x0004000018107984 */ /* 0x000fe20000000a00 */
[----:B---3--:R-:W-:-:S03]  /*27c50*/  LEA.HI.X.SX32 R21, R19, R2, 0x1, P2 ;  /* 0x0000000213157211 */ /* 0x008fc600010f0eff */
[----:B------:R-:W3:Y:S01]  /*27c60*/  LDS.64 R18, [R18+0x400] ;  /* 0x0004000012127984 */ /* 0x000ee20000000a00 */
[----:B------:R-:W-:-:S03]  /*27c70*/  ISETP.LT.AND P2, PT, R22, c[0x0][0x17c], !P0 ;  /* 0x00005f0016007a0c */ /* 0x000fc60004741270 */
[----:B----4-:R4:W-:Y:S02]  /*27c80*/  @P5 STG.E.U16 [R20.64], R14 ;  /* 0x0000000e14005986 */ /* 0x0109e4000c101508 */
[----:B----4-:R-:W-:Y:S01]  /*27c90*/  IMAD R21, R22, c[0x0][0x198], RZ ;  /* 0x0000660016157a24 */ /* 0x010fe200078e02ff */
[----:B------:R-:W-:-:S04]  /*27ca0*/  LEA R22, P5, R23, R0, 0x1 ;  /* 0x0000000017167211 */ /* 0x000fc800078a08ff */
[----:B------:R-:W-:Y:S02]  /*27cb0*/  LEA R20, P6, R21, R0, 0x1 ;  /* 0x0000000015147211 */ /* 0x000fe400078c08ff */
[-C--:B------:R-:W-:Y:S02]  /*27cc0*/  LEA.HI.X.SX32 R23, R23, R2.reuse, 0x1, P5 ;  /* 0x0000000217177211 */ /* 0x080fe400028f0eff */
[----:B------:R-:W-:Y:S02]  /*27cd0*/  LEA.HI.X.SX32 R21, R21, R2, 0x1, P6 ;  /* 0x0000000215157211 */ /* 0x000fe400030f0eff */
[C---:B--2---:R-:W-:Y:S01]  /*27ce0*/  ISETP.LT.AND P3, PT, R25.reuse, c[0x0][0x17c], !P0 ;  /* 0x00005f0019007a0c */ /* 0x044fe20004761270 */
[----:B------:R-:W-:-:S05]  /*27cf0*/  IMAD R25, R25, c[0x0][0x198], RZ ;  /* 0x0000660019197a24 */ /* 0x000fca00078e02ff */
[----:B------:R-:W-:-:S04]  /*27d00*/  LEA R24, P1, R25, R0, 0x1 ;  /* 0x0000000019187211 */ /* 0x000fc800078208ff */
[----:B------:R-:W-:Y:S02]  /*27d10*/  LEA.HI.X.SX32 R25, R25, R2, 0x1, P1 ;  /* 0x0000000219197211 */ /* 0x000fe400008f0eff */
[C---:B------:R-:W-:Y:S01]  /*27d20*/  ISETP.LT.AND P1, PT, R26.reuse, c[0x0][0x17c], !P0 ;  /* 0x00005f001a007a0c */ /* 0x040fe20004721270 */
[----:B------:R-:W-:Y:S02]  /*27d30*/  IMAD R26, R26, c[0x0][0x198], RZ ;  /* 0x000066001a1a7a24 */ /* 0x000fe400078e02ff */
[----:B-1----:R1:W-:Y:S01]  /*27d40*/  @P3 STG.E.U16 [R24.64], R4 ;  /* 0x0000000418003986 */ /* 0x0023e2000c101508 */
[C---:B------:R-:W-:Y:S01]  /*27d50*/  ISETP.LT.AND P3, PT, R3.reuse, c[0x0][0x17c], !P0 ;  /* 0x00005f0003007a0c */ /* 0x040fe20004761270 */
[----:B------:R-:W-:Y:S02]  /*27d60*/  IMAD R3, R3, c[0x0][0x198], RZ ;  /* 0x0000660003037a24 */ /* 0x000fe400078e02ff */
[----:B------:R-:W-:Y:S01]  /*27d70*/  @P4 STG.E.U16 [R22.64], R10 ;  /* 0x0000000a16004986 */ /* 0x000fe2000c101508 */
[----:B-1----:R-:W-:-:S03]  /*27d80*/  LEA R24, P5, R26, R0, 0x1 ;  /* 0x000000001a187211 */ /* 0x002fc600078a08ff */
[----:B------:R1:W-:Y:S01]  /*27d90*/  @P2 STG.E.U16 [R20.64], R6 ;  /* 0x0000000614002986 */ /* 0x0003e2000c101508 */
[----:B------:R-:W-:-:S03]  /*27da0*/  LEA.HI.X.SX32 R25, R26, R2, 0x1, P5 ;  /* 0x000000021a197211 */ /* 0x000fc600028f0eff */
[----:B------:R-:W2:Y:S01]  /*27db0*/  LDL.LU R26, [R1] ;  /* 0x00000000011a7983 */ /* 0x000ea20000300800 */
[C---:B------:R-:W-:Y:S01]  /*27dc0*/  ISETP.LT.AND P2, PT, R27.reuse, c[0x0][0x17c], !P0 ;  /* 0x00005f001b007a0c */ /* 0x040fe20004741270 */
[----:B------:R-:W-:Y:S02]  /*27dd0*/  IMAD R27, R27, c[0x0][0x198], RZ ;  /* 0x000066001b1b7a24 */ /* 0x000fe400078e02ff */
[----:B0-----:R0:W-:Y:S01]  /*27de0*/  @P1 STG.E.U16 [R24.64], R8 ;  /* 0x0000000818001986 */ /* 0x0011e2000c101508 */
[C---:B-1----:R-:W-:Y:S02]  /*27df0*/  LEA R20, P4, R3.reuse, R0, 0x1 ;  /* 0x0000000003147211 */ /* 0x042fe400078808ff */
[C---:B------:R-:W-:Y:S01]  /*27e00*/  ISETP.LT.AND P1, PT, R28.reuse, c[0x0][0x17c], !P0 ;  /* 0x00005f001c007a0c */ /* 0x040fe20004721270 */
[----:B------:R-:W-:Y:S01]  /*27e10*/  IMAD R28, R28, c[0x0][0x198], RZ ;  /* 0x000066001c1c7a24 */ /* 0x000fe200078e02ff */
[----:B------:R-:W-:-:S05]  /*27e20*/  LEA.HI.X.SX32 R21, R3, R2, 0x1, P4 ;  /* 0x0000000203157211 */ /* 0x000fca00020f0eff */
[----:B---3--:R1:W-:Y:S04]  /*27e30*/  @P3 STG.E.U16 [R20.64], R18 ;  /* 0x0000001214003986 */ /* 0x0083e8000c101508 */
[----:B0-----:R-:W3:Y:S01]  /*27e40*/  LDL.LU R24, [R1+0x8] ;  /* 0x0000080001187983 */ /* 0x001ee20000300800 */
[----:B------:R-:W-:-:S03]  /*27e50*/  LEA R22, P5, R27, R0, 0x1 ;  /* 0x000000001b167211 */ /* 0x000fc600078a08ff */
[----:B------:R-:W4:Y:S01]  /*27e60*/  LDL.LU R25, [R1+0xc] ;  /* 0x00000c0001197983 */ /* 0x000f220000300800 */
[C---:B------:R-:W-:Y:S01]  /*27e70*/  ISETP.LT.AND P4, PT, R29.reuse, c[0x0][0x17c], !P0 ;  /* 0x00005f001d007a0c */ /* 0x040fe20004781270 */
[----:B------:R-:W-:Y:S01]  /*27e80*/  IMAD R29, R29, c[0x0][0x198], RZ ;  /* 0x000066001d1d7a24 */ /* 0x000fe200078e02ff */
[----:B------:R-:W-:Y:S02]  /*27e90*/  LEA.HI.X.SX32 R23, R27, R2, 0x1, P5 ;  /* 0x000000021b177211 */ /* 0x000fe400028f0eff */
[----:B-1----:R-:W-:Y:S02]  /*27ea0*/  LEA R20, P3, R28, R0, 0x1 ;  /* 0x000000001c147211 */ /* 0x002fe400078608ff */
[----:B------:R-:W-:Y:S01]  /*27eb0*/  PRMT R12, R12, 0x7632, R12 ;  /* 0x000076320c0c7816 */ /* 0x000fe2000000000c */
[----:B------:R0:W-:Y:S01]  /*27ec0*/  @P2 STG.E.U16 [R22.64], R16 ;  /* 0x0000001016002986 */ /* 0x0001e2000c101508 */
[----:B------:R-:W-:-:S03]  /*27ed0*/  LEA.HI.X.SX32 R21, R28, R2, 0x1, P3 ;  /* 0x000000021c157211 */ /* 0x000fc600018f0eff */
[----:B------:R-:W5:Y:S01]  /*27ee0*/  LDL.LU R28, [R1+0x4] ;  /* 0x00000400011c7983 */ /* 0x000f620000300800 */
[----:B0-----:R-:W-:-:S04]  /*27ef0*/  LEA R22, P2, R29, R0, 0x1 ;  /* 0x000000001d167211 */ /* 0x001fc800078408ff */
[----:B------:R-:W-:Y:S02]  /*27f00*/  LEA.HI.X.SX32 R23, R29, R2, 0x1, P2 ;  /* 0x000000021d177211 */ /* 0x000fe400010f0eff */
[----:B------:R-:W5:Y:S01]  /*27f10*/  LDL.LU R29, [R1+0x10] ;  /* 0x00001000011d7983 */ /* 0x000f620000300800 */
[----:B------:R-:W-:-:S03]  /*27f20*/  PRMT R14, R14, 0x7632, R14 ;  /* 0x000076320e0e7816 */ /* 0x000fc6000000000e */
[----:B------:R0:W-:Y:S01]  /*27f30*/  @P1 STG.E.U16 [R20.64], R12 ;  /* 0x0000000c14001986 */ /* 0x0001e2000c101508 */
[----:B------:R-:W-:-:S03]  /*27f40*/  PRMT R6, R4, 0x7632, R6 ;  /* 0x0000763204067816 */ /* 0x000fc60000000006 */
[----:B------:R1:W-:Y:S01]  /*27f50*/  @P4 STG.E.U16 [R22.64], R14 ;  /* 0x0000000e16004986 */ /* 0x0003e2000c101508 */
[----:B------:R-:W-:Y:S02]  /*27f60*/  PRMT R10, R10, 0x7632, R10 ;  /* 0x000076320a0a7816 */ /* 0x000fe4000000000a */
[----:B------:R-:W-:Y:S01]  /*27f70*/  PRMT R8, R8, 0x7632, R8 ;  /* 0x0000763208087816 */ /* 0x000fe20000000008 */
[----:B------:R-:W5:Y:S01]  /*27f80*/  LDL.LU R27, [R1+0x14] ;  /* 0x00001400011b7983 */ /* 0x000f620000300800 */
[C---:B--2---:R-:W-:Y:S01]  /*27f90*/  IMAD R3, R26.reuse, c[0x0][0x198], RZ ;  /* 0x000066001a037a24 */ /* 0x044fe200078e02ff */
[----:B------:R-:W-:Y:S02]  /*27fa0*/  ISETP.LT.AND P2, PT, R26, c[0x0][0x17c], !P0 ;  /* 0x00005f001a007a0c */ /* 0x000fe40004741270 */
[----:B------:R-:W2:Y:S02]  /*27fb0*/  LDL.LU R26, [R1+0x18] ;  /* 0x00001800011a7983 */ /* 0x000ea40000300800 */
[----:B0-----:R-:W-:-:S02]  /*27fc0*/  LEA R20, P3, R3, R0, 0x1 ;  /* 0x0000000003147211 */ /* 0x001fc400078608ff */
[----:B-1----:R-:W2:Y:S02]  /*27fd0*/  LDL.LU R14, [R1+0x28] ;  /* 0x00002800010e7983 */ /* 0x002ea40000300800 */
[----:B------:R-:W-:-:S05]  /*27fe0*/  LEA.HI.X.SX32 R21, R3, R2, 0x1, P3 ;  /* 0x0000000203157211 */ /* 0x000fca00018f0eff */
[----:B------:R0:W-:Y:S01]  /*27ff0*/  @P2 STG.E.U16 [R20.64], R6 ;  /* 0x0000000614002986 */ /* 0x0001e2000c101508 */
[C---:B---3--:R-:W-:Y:S01]  /*28000*/  IMAD R3, R24.reuse, c[0x0][0x198], RZ ;  /* 0x0000660018037a24 */ /* 0x048fe200078e02ff */
[----:B------:R-:W-:Y:S01]  /*28010*/  ISETP.LT.AND P4, PT, R24, c[0x0][0x17c], !P0 ;  /* 0x00005f0018007a0c */ /* 0x000fe20004781270 */
[C---:B----4-:R-:W-:Y:S01]  /*28020*/  IMAD R12, R25.reuse, c[0x0][0x198], RZ ;  /* 0x00006600190c7a24 */ /* 0x050fe200078e02ff */
[----:B------:R-:W-:Y:S02]  /*28030*/  ISETP.LT.AND P3, PT, R25, c[0x0][0x17c], !P0 ;  /* 0x00005f0019007a0c */ /* 0x000fe40004761270 */
[-C--:B------:R-:W-:Y:S02]  /*28040*/  LEA R22, P5, R3, R0.reuse, 0x1 ;  /* 0x0000000003167211 */ /* 0x080fe400078a08ff */
[----:B------:R-:W-:Y:S01]  /*28050*/  LEA R24, P6, R12, R0, 0x1 ;  /* 0x000000000c187211 */ /* 0x000fe200078c08ff */
[C---:B-----5:R-:W-:Y:S01]  /*28060*/  IMAD R4, R28.reuse, c[0x0][0x198], RZ ;  /* 0x000066001c047a24 */ /* 0x060fe200078e02ff */
[----:B------:R-:W-:-:S02]  /*28070*/  ISETP.LT.AND P1, PT, R28, c[0x0][0x17c], !P0 ;  /* 0x00005f001c007a0c */ /* 0x000fc40004721270 */
[----:B0-----:R-:W-:Y:S01]  /*28080*/  PRMT R6, R6, 0x7632, R6 ;  /* 0x0000763206067816 */ /* 0x001fe20000000006 */
[----:B------:R-:W3:Y:S01]  /*28090*/  LDL.LU R28, [R1+0x30] ;  /* 0x00003000011c7983 */ /* 0x000ee20000300800 */
[C---:B------:R-:W-:Y:S02]  /*280a0*/  LEA R20, P2, R4.reuse, R0, 0x1 ;  /* 0x0000000004147211 */ /* 0x040fe400078408ff */
[-C--:B------:R-:W-:Y:S02]  /*280b0*/  LEA.HI.X.SX32 R23, R3, R2.reuse, 0x1, P5 ;  /* 0x0000000203177211 */ /* 0x080fe400028f0eff */
[-C--:B------:R-:W-:Y:S02]  /*280c0*/  LEA.HI.X.SX32 R21, R4, R2.reuse, 0x1, P2 ;  /* 0x0000000204157211 */ /* 0x080fe400010f0eff */
[----:B------:R-:W-:Y:S02]  /*280d0*/  LEA.HI.X.SX32 R25, R12, R2, 0x1, P6 ;  /* 0x000000020c197211 */ /* 0x000fe400030f0eff */
[----:B------:R-:W4:Y:S04]  /*280e0*/  LDL.LU R12, [R1+0x2c] ;  /* 0x00002c00010c7983 */ /* 0x000f280000300800 */
[----:B------:R-:W-:Y:S04]  /*280f0*/  @P1 STG.E.U16 [R20.64], R10 ;  /* 0x0000000a14001986 */ /* 0x000fe8000c101508 */
[----:B------:R-:W-:Y:S04]  /*28100*/  @P4 STG.E.U16 [R22.64], R6 ;  /* 0x0000000616004986 */ /* 0x000fe8000c101508 */
[----:B------:R0:W-:Y:S01]  /*28110*/  @P3 STG.E.U16 [R24.64], R8 ;  /* 0x0000000818003986 */ /* 0x0001e2000c101508 */
[----:B------:R-:W-:-:S02]  /*28120*/  ISETP.LT.AND P4, PT, R13, c[0x0][0x17c], !P0 ;  /* 0x00005f000d007a0c */ /* 0x000fc40004781270 */
[C---:B------:R-:W-:Y:S01]  /*28130*/  ISETP.LT.AND P1, PT, R29.reuse, c[0x0][0x17c], !P0 ;  /* 0x00005f001d007a0c */ /* 0x040fe20004721270 */
[----:B0-----:R-:W-:Y:S02]  /*28140*/  IMAD R8, R29, c[0x0][0x198], RZ ;  /* 0x000066001d087a24 */ /* 0x001fe400078e02ff */
[----:B------:R-:W-:Y:S02]  /*28150*/  IMAD R6, R13, c[0x0][0x198], RZ ;  /* 0x000066000d067a24 */ /* 0x000fe400078e02ff */
[----:B------:R-:W5:Y:S01]  /*28160*/  LDL.LU R13, [R1+0xd04] ;  /* 0x000d0400010d7983 */ /* 0x000f620000300800 */
[----:B------:R-:W-:-:S03]  /*28170*/  LEA R20, P6, R8, R0, 0x1 ;  /* 0x0000000008147211 */ /* 0x000fc600078c08ff */
[----:B------:R-:W3:Y:S01]  /*28180*/  LDL.LU R29, [R1+0x34] ;  /* 0x00003400011d7983 */ /* 0x000ee20000300800 */
[----:B------:R-:W-:-:S03]  /*28190*/  LEA.HI.X.SX32 R21, R8, R2, 0x1, P6 ;  /* 0x0000000208157211 */ /* 0x000fc600030f0eff */
[----:B------:R-:W3:Y:S01]  /*281a0*/  LDL.LU R8, [R1+0x24] ;  /* 0x0000240001087983 */ /* 0x000ee20000300800 */
[C---:B------:R-:W-:Y:S01]  /*281b0*/  IMAD R4, R27.reuse, c[0x0][0x198], RZ ;  /* 0x000066001b047a24 */ /* 0x040fe200078e02ff */
[----:B------:R-:W-:-:S04]  /*281c0*/  ISETP.LT.AND P3, PT, R27, c[0x0][0x17c], !P0 ;  /* 0x00005f001b007a0c */ /* 0x000fc80004761270 */
[----:B------:R-:W-:Y:S02]  /*281d0*/  LEA R22, P5, R4, R0, 0x1 ;  /* 0x0000000004167211 */ /* 0x000fe400078a08ff */
[----:B------:R-:W-:Y:S02]  /*281e0*/  PRMT R18, R18, 0x7632, R18 ;  /* 0x0000763212127816 */ /* 0x000fe40000000012 */
[----:B------:R-:W-:Y:S02]  /*281f0*/  LEA.HI.X.SX32 R23, R4, R2, 0x1, P5 ;  /* 0x0000000204177211 */ /* 0x000fe400028f0eff */
[----:B------:R-:W-:Y:S01]  /*28200*/  PRMT R16, R16, 0x7632, R16 ;  /* 0x0000763210107816 */ /* 0x000fe20000000010 */
[----:B------:R-:W-:Y:S04]  /*28210*/  @P1 STG.E.U16 [R20.64], R18 ;  /* 0x0000001214001986 */ /* 0x000fe8000c101508 */
[----:B------:R0:W-:Y:S01]  /*28220*/  @P3 STG.E.U16 [R22.64], R16 ;  /* 0x0000001016003986 */ /* 0x0001e2000c101508 */
[C---:B--2---:R-:W-:Y:S01]  /*28230*/  IMAD R3, R26.reuse, c[0x0][0x198], RZ ;  /* 0x000066001a037a24 */ /* 0x044fe200078e02ff */
[----:B------:R-:W-:-:S04]  /*28240*/  ISETP.LT.AND P2, PT, R26, c[0x0][0x17c], !P0 ;  /* 0x00005f001a007a0c */ /* 0x000fc80004741270 */
[CC--:B------:R-:W-:Y:S02]  /*28250*/  LEA R24, P6, R3.reuse, R0.reuse, 0x1 ;  /* 0x0000000003187211 */ /* 0x0c0fe400078c08ff */
[C---:B------:R-:W-:Y:S02]  /*28260*/  LEA R26, P5, R6.reuse, R0, 0x1 ;  /* 0x00000000061a7211 */ /* 0x040fe400078a08ff */
[-C--:B------:R-:W-:Y:S02]  /*28270*/  LEA.HI.X.SX32 R25, R3, R2.reuse, 0x1, P6 ;  /* 0x0000000203197211 */ /* 0x080fe400030f0eff */
[----:B------:R-:W-:Y:S01]  /*28280*/  LEA.HI.X.SX32 R27, R6, R2, 0x1, P5 ;  /* 0x00000002061b7211 */ /* 0x000fe200028f0eff */
[C---:B------:R-:W-:Y:S01]  /*28290*/  IMAD R6, R14.reuse, c[0x0][0x198], RZ ;  /* 0x000066000e067a24 */ /* 0x040fe200078e02ff */
[----:B------:R-:W-:-:S04]  /*282a0*/  ISETP.LT.AND P3, PT, R14, c[0x0][0x17c], !P0 ;  /* 0x00005f000e007a0c */ /* 0x000fc80004761270 */
[----:B0-----:R-:W-:-:S04]  /*282b0*/  LEA R22, P5, R6, R0, 0x1 ;  /* 0x0000000006167211 */ /* 0x001fc800078a08ff */
[----:B------:R-:W-:Y:S01]  /*282c0*/  LEA.HI.X.SX32 R23, R6, R2, 0x1, P5 ;  /* 0x0000000206177211 */ /* 0x000fe200028f0eff */
[----:B----4-:R-:W-:Y:S01]  /*282d0*/  IMAD R4, R12, c[0x0][0x198], RZ ;  /* 0x000066000c047a24 */ /* 0x010fe200078e02ff */
[----:B-----5:R-:W-:Y:S01]  /*282e0*/  @P2 STG.E.U16 [R24.64], R13 ;  /* 0x0000000d18002986 */ /* 0x020fe2000c101508 */
[----:B---3--:R-:W-:-:S03]  /*282f0*/  IMAD R3, R8, c[0x0][0x198], RZ ;  /* 0x0000660008037a24 */ /* 0x008fc600078e02ff */
[----:B------:R0:W-:Y:S02]  /*28300*/  @P4 STG.E.U16 [R26.64], R15 ;  /* 0x0000000f1a004986 */ /* 0x0001e4000c101508 */
[C---:B------:R-:W-:Y:S02]  /*28310*/  LEA R20, P6, R3.reuse, R0, 0x1 ;  /* 0x0000000003147211 */ /* 0x040fe400078c08ff */
[----:B------:R-:W-:Y:S02]  /*28320*/  ISETP.LT.AND P2, PT, R12, c[0x0][0x17c], !P0 ;  /* 0x00005f000c007a0c */ /* 0x000fe40004741270 */
[----:B------:R-:W-:Y:S02]  /*28330*/  LEA.HI.X.SX32 R21, R3, R2, 0x1, P6 ;  /* 0x0000000203157211 */ /* 0x000fe400030f0eff */
[----:B------:R-:W-:Y:S01]  /*28340*/  LEA R12, P6, R4, R0, 0x1 ;  /* 0x00000000040c7211 */ /* 0x000fe200078c08ff */
[----:B0-----:R-:W2:Y:S01]  /*28350*/  LDL.LU R27, [R1+0x3c] ;  /* 0x00003c00011b7983 */ /* 0x001ea20000300800 */
[----:B------:R-:W-:-:S03]  /*28360*/  ISETP.LT.AND P1, PT, R8, c[0x0][0x17c], !P0 ;  /* 0x00005f0008007a0c */ /* 0x000fc60004721270 */
[----:B------:R-:W3:Y:S01]  /*28370*/  LDL.LU R14, [R1+0x40] ;  /* 0x00004000010e7983 */ /* 0x000ee20000300800 */
[C---:B------:R-:W-:Y:S01]  /*28380*/  ISETP.LT.AND P4, PT, R28.reuse, c[0x0][0x17c], !P0 ;  /* 0x00005f001c007a0c */ /* 0x040fe20004781270 */
[----:B------:R-:W-:Y:S02]  /*28390*/  IMAD R8, R28, c[0x0][0x198], RZ ;  /* 0x000066001c087a24 */ /* 0x000fe400078e02ff */
[----:B------:R-:W4:Y:S01]  /*283a0*/  LDL.LU R26, [R1+0x44] ;  /* 0x00004400011a7983 */ /* 0x000f220000300800 */
[----:B------:R-:W-:-:S03]  /*283b0*/  PRMT R3, R13, 0x7632, R3 ;  /* 0x000076320d037816 */ /* 0x000fc60000000003 */
[----:B------:R-:W5:Y:S01]  /*283c0*/  LDL.LU R16, [R1+0x50] ;  /* 0x0000500001107983 */ /* 0x000f620000300800 */
[----:B------:R-:W-:-:S03]  /*283d0*/  LEA.HI.X.SX32 R13, R4, R2, 0x1, P6 ;  /* 0x00000002040d7211 */ /* 0x000fc600030f0eff */
[----:B------:R-:W4:Y:S04]  /*283e0*/  LDL.LU R18, [R1+0x54] ;  /* 0x0000540001127983 */ /* 0x000f280000300800 */
[----:B------:R-:W4:Y:S04]  /*283f0*/  LDL.LU R28, [R1+0x1c] ;  /* 0x00001c00011c7983 */ /* 0x000f280000300800 */
[----:B------:R-:W4:Y:S04]  /*28400*/  LDL.LU R6, [R1+0x4c] ;  /* 0x00004c0001067983 */ /* 0x000f280000300800 */
[----:B------:R-:W4:Y:S01]  /*28410*/  LDL.LU R4, [R1+0x38] ;  /* 0x0000380001047983 */ /* 0x000f220000300800 */
[----:B------:R-:W-:-:S04]  /*28420*/  LEA R24, P5, R8, R0, 0x1 ;  /* 0x0000000008187211 */ /* 0x000fc800078a08ff */
[----:B------:R-:W-:Y:S02]  /*28430*/  LEA.HI.X.SX32 R25, R8, R2, 0x1, P5 ;  /* 0x0000000208197211 */ /* 0x000fe400028f0eff */
[----:B------:R-:W5:Y:S04]  /*28440*/  LDL.LU R8, [R1+0x48] ;  /* 0x0000480001087983 */ /* 0x000f680000300800 */
[----:B------:R-:W-:Y:S01]  /*28450*/  @P1 STG.E.U16 [R20.64], R5 ;  /* 0x0000000514001986 */ /* 0x000fe2000c101508 */
[C---:B------:R-:W-:Y:S01]  /*28460*/  ISETP.LT.AND P1, PT, R29.reuse, c[0x0][0x17c], !P0 ;  /* 0x00005f001d007a0c */ /* 0x040fe20004721270 */
[----:B------:R-:W-:Y:S02]  /*28470*/  IMAD R29, R29, c[0x0][0x198], RZ ;  /* 0x000066001d1d7a24 */ /* 0x000fe400078e02ff */
[----:B------:R-:W-:Y:S04]  /*28480*/  @P3 STG.E.U16 [R22.64], R11 ;  /* 0x0000000b16003986 */ /* 0x000fe8000c101508 */
[----:B------:R0:W-:Y:S04]  /*28490*/  @P2 STG.E.U16 [R12.64], R7 ;  /* 0x000000070c002986 */ /* 0x0001e8000c101508 */
[----:B------:R-:W-:Y:S01]  /*284a0*/  @P4 STG.E.U16 [R24.64], R9 ;  /* 0x0000000918004986 */ /* 0x000fe2000c101508 */
[----:B0-----:R-:W-:-:S04]  /*284b0*/  LEA R12, P6, R29, R0, 0x1 ;  /* 0x000000001d0c7211 */ /* 0x001fc800078c08ff */
[----:B------:R-:W-:Y:S02]  /*284c0*/  LEA.HI.X.SX32 R13, R29, R2, 0x1, P6 ;  /* 0x000000021d0d7211 */ /* 0x000fe400030f0eff */
[----:B------:R-:W-:-:S03]  /*284d0*/  PRMT R11, R15, 0x7632, R11 ;  /* 0x000076320f0b7816 */ /* 0x000fc6000000000b */
[----:B------:R0:W-:Y:S01]  /*284e0*/  @P1 STG.E.U16 [R12.64], R19 ;  /* 0x000000130c001986 */ /* 0x0001e2000c101508 */
[----:B------:R-:W-:-:S04]  /*284f0*/  PRMT R7, R11, 0x7632, R7 ;  /* 0x000076320b077816 */ /* 0x000fc80000000007 */
[----:B------:R-:W-:Y:S02]  /*28500*/  PRMT R10, R7, 0x7632, R10 ;  /* 0x00007632070a7816 */ /* 0x000fe4000000000a */
[----:B0-----:R-:W-:Y:S02]  /*28510*/  PRMT R19, R19, 0x7632, R19 ;  /* 0x0000763213137816 */ /* 0x001fe40000000013 */
[C---:B--2---:R-:W-:Y:S01]  /*28520*/  ISETP.LT.AND P2, PT, R27.reuse, c[0x0][0x17c], !P0 ;  /* 0x00005f001b007a0c */ /* 0x044fe20004741270 */
[----:B------:R-:W-:Y:S02]  /*28530*/  IMAD R27, R27, c[0x0][0x198], RZ ;  /* 0x000066001b1b7a24 */ /* 0x000fe400078e02ff */
[C---:B---3--:R-:W-:Y:S01]  /*28540*/  IMAD R23, R14.reuse, c[0x0][0x198], RZ ;  /* 0x000066000e177a24 */ /* 0x048fe200078e02ff */
[----:B------:R-:W-:Y:S02]  /*28550*/  ISETP.LT.AND P4, PT, R14, c[0x0][0x17c], !P0 ;  /* 0x00005f000e007a0c */ /* 0x000fe40004781270 */
[----:B------:R-:W-:-:S04]  /*28560*/  LEA R14, P6, R27, R0, 0x1 ;  /* 0x000000001b0e7211 */ /* 0x000fc800078c08ff */
[----:B------:R-:W-:Y:S02]  /*28570*/  LEA.HI.X.SX32 R15, R27, R2, 0x1, P6 ;  /* 0x000000021b0f7211 */ /* 0x000fe400030f0eff */
[C---:B----4-:R-:W-:Y:S01]  /*28580*/  ISETP.LT.AND P3, PT, R4.reuse, c[0x0][0x17c], !P0 ;  /* 0x00005f0004007a0c */ /* 0x050fe20004761270 */
[----:B------:R-:W-:-:S05]  /*28590*/  IMAD R4, R4, c[0x0][0x198], RZ ;  /* 0x0000660004047a24 */ /* 0x000fca00078e02ff */
[----:B------:R-:W-:-:S04]  /*285a0*/  LEA R20, P5, R4, R0, 0x1 ;  /* 0x0000000004147211 */ /* 0x000fc800078a08ff */
[----:B------:R-:W-:Y:S02]  /*285b0*/  LEA.HI.X.SX32 R21, R4, R2, 0x1, P5 ;  /* 0x0000000204157211 */ /* 0x000fe400028f0eff */
[----:B------:R-:W-:Y:S01]  /*285c0*/  LEA R22, P5, R23, R0, 0x1 ;  /* 0x0000000017167211 */ /* 0x000fe200078a08ff */
[----:B------:R-:W-:-:S03]  /*285d0*/  IMAD R27, R6, c[0x0][0x198], RZ ;  /* 0x00006600061b7a24 */ /* 0x000fc600078e02ff */
[----:B------:R-:W-:Y:S01]  /*285e0*/  LEA.HI.X.SX32 R23, R23, R2, 0x1, P5 ;  /* 0x0000000217177211 */ /* 0x000fe200028f0eff */
[----:B------:R-:W-:Y:S01]  /*285f0*/  @P3 STG.E.U16 [R20.64], R17 ;  /* 0x0000001114003986 */ /* 0x000fe2000c101508 */
[----:B-----5:R-:W-:-:S03]  /*28600*/  IMAD R25, R8, c[0x0][0x198], RZ ;  /* 0x0000660008197a24 */ /* 0x020fc600078e02ff */
[----:B------:R0:W-:Y:S01]  /*28610*/  @P2 STG.E.U16 [R14.64], R3 ;  /* 0x000000030e002986 */ /* 0x0001e2000c101508 */
[----:B------:R-:W-:-:S03]  /*28620*/  IMAD R29, R26, c[0x0][0x198], RZ ;  /* 0x000066001a1d7a24 */ /* 0x000fc600078e02ff */
[----:B------:R1:W-:Y:S01]  /*28630*/  @P4 STG.E.U16 [R22.64], R11 ;  /* 0x0000000b16004986 */ /* 0x0003e2000c101508 */
[----:B------:R-:W-:Y:S01]  /*28640*/  ISETP.LT.AND P4, PT, R6, c[0x0][0x17c], !P0 ;  /* 0x00005f0006007a0c */ /* 0x000fe20004781270 */
[----:B------:R-:W-:Y:S01]  /*28650*/  IMAD R6, R18, c[0x0][0x198], RZ ;  /* 0x0000660012067a24 */ /* 0x000fe200078e02ff */
[-C--:B------:R-:W-:Y:S02]  /*28660*/  LEA R12, P6, R25, R0.reuse, 0x1 ;  /* 0x00000000190c7211 */ /* 0x080fe400078c08ff */
[-C--:B0-----:R-:W-:Y:S02]  /*28670*/  LEA R14, P1, R27, R0.reuse, 0x1 ;  /* 0x000000001b0e7211 */ /* 0x081fe400078208ff */
[----:B------:R-:W-:Y:S02]  /*28680*/  LEA R20, P2, R29, R0, 0x1 ;  /* 0x000000001d147211 */ /* 0x000fe400078408ff */
[----:B------:R-:W-:Y:S02]  /*28690*/  LEA.HI.X.SX32 R15, R27, R2, 0x1, P1 ;  /* 0x000000021b0f7211 */ /* 0x000fe400008f0eff */
[----:B------:R-:W-:-:S02]  /*286a0*/  LEA R24, P1, R6, R0, 0x1 ;  /* 0x0000000006187211 */ /* 0x000fc400078208ff */
[----:B------:R-:W-:Y:S01]  /*286b0*/  ISETP.LT.AND P5, PT, R8, c[0x0][0x17c], !P0 ;  /* 0x00005f0008007a0c */ /* 0x000fe200047a1270 */
[----:B------:R-:W-:Y:S01]  /*286c0*/  IMAD R4, R16, c[0x0][0x198], RZ ;  /* 0x0000660010047a24 */ /* 0x000fe200078e02ff */
[----:B------:R-:W-:Y:S02]  /*286d0*/  ISETP.LT.AND P3, PT, R26, c[0x0][0x17c], !P0 ;  /* 0x00005f001a007a0c */ /* 0x000fe40004761270 */
[-C--:B------:R-:W-:Y:S02]  /*286e0*/  LEA.HI.X.SX32 R13, R25, R2.reuse, 0x1, P6 ;  /* 0x00000002190d7211 */ /* 0x080fe400030f0eff */
[-C--:B------:R-:W-:Y:S02]  /*286f0*/  LEA.HI.X.SX32 R21, R29, R2.reuse, 0x1, P2 ;  /* 0x000000021d157211 */ /* 0x080fe400010f0eff */
[----:B------:R-:W-:Y:S02]  /*28700*/  ISETP.LT.AND P2, PT, R16, c[0x0][0x17c], !P0 ;  /* 0x00005f0010007a0c */ /* 0x000fe40004741270 */
[----:B------:R-:W-:-:S02]  /*28710*/  LEA.HI.X.SX32 R25, R6, R2, 0x1, P1 ;  /* 0x0000000206197211 */ /* 0x000fc400008f0eff */
[----:B------:R-:W-:Y:S02]  /*28720*/  ISETP.LT.AND P1, PT, R18, c[0x0][0x17c], !P0 ;  /* 0x00005f0012007a0c */ /* 0x000fe40004721270 */
[----:B------:R-:W-:Y:S02]  /*28730*/  ISETP.LT.AND P0, PT, R28, c[0x0][0x17c], !P0 ;  /* 0x00005f001c007a0c */ /* 0x000fe40004701270 */
[----:B-1----:R-:W-:Y:S02]  /*28740*/  LEA R22, P6, R4, R0, 0x1 ;  /* 0x0000000004167211 */ /* 0x002fe400078c08ff */
[----:B------:R-:W-:Y:S01]  /*28750*/  PRMT R6, R5, 0x7632, R6 ;  /* 0x0000763205067816 */ /* 0x000fe20000000006 */
[----:B------:R-:W-:Y:S01]  /*28760*/  IMAD R3, R28, c[0x0][0x198], RZ ;  /* 0x000066001c037a24 */ /* 0x000fe200078e02ff */
[----:B------:R-:W-:Y:S02]  /*28770*/  LEA.HI.X.SX32 R23, R4, R2, 0x1, P6 ;  /* 0x0000000204177211 */ /* 0x000fe400030f0eff */
[----:B------:R-:W-:Y:S01]  /*28780*/  PRMT R11, R9, 0x7632, R11 ;  /* 0x00007632090b7816 */ /* 0x000fe2000000000b */
[----:B------:R0:W-:Y:S01]  /*28790*/  @P5 STG.E.U16 [R12.64], R6 ;  /* 0x000000060c005986 */ /* 0x0001e2000c101508 */
[----:B------:R-:W-:-:S03]  /*287a0*/  LEA R26, P6, R3, R0, 0x1 ;  /* 0x00000000031a7211 */ /* 0x000fc600078c08ff */
[----:B------:R0:W-:Y:S04]  /*287b0*/  @P4 STG.E.U16 [R14.64], R7 ;  /* 0x000000070e004986 */ /* 0x0001e8000c101508 */
[----:B------:R0:W-:Y:S04]  /*287c0*/  @P3 STG.E.U16 [R20.64], R10 ;  /* 0x0000000a14003986 */ /* 0x0001e8000c101508 */
[----:B------:R0:W-:Y:S01]  /*287d0*/  @P2 STG.E.U16 [R22.64], R11 ;  /* 0x0000000b16002986 */ /* 0x0001e2000c101508 */
[----:B------:R-:W-:-:S03]  /*287e0*/  LEA.HI.X.SX32 R27, R3, R2, 0x1, P6 ;  /* 0x00000002031b7211 */ /* 0x000fc600030f0eff */
[----:B------:R0:W-:Y:S01]  /*287f0*/  @P1 STG.E.U16 [R24.64], R19 ;  /* 0x0000001318001986 */ /* 0x0001e2000c101508 */
[----:B------:R-:W-:Y:S05]  /*28800*/  @!P0 EXIT ;  /* 0x000000000000894d */ /* 0x000fea0003800000 */
[----:B0-----:R-:W-:-:S05]  /*28810*/  PRMT R13, R17, 0x7632, R13 ;  /* 0x00007632110d7816 */ /* 0x001fca000000000d */
[----:B------:R-:W-:Y:S01]  /*28820*/  STG.E.U16 [R26.64], R13 ;  /* 0x0000000d1a007986 */ /* 0x000fe2000c101508 */
[----:B------:R-:W-:Y:S05]  /*28830*/  EXIT ;  /* 0x000000000000794d */ /* 0x000fea0003800000 */
.L_x_3:
[----:B------:R-:W-:-:S00]  /*28840*/  BRA `(.L_x_3) ;  /* 0xfffffff000007947 */ /* 0x000fc0000383ffff */
[----:B------:R-:W-:-:S00]  /*28850*/  NOP ;  /* 0x0000000000007918 */ /* 0x000fc00000000000 */
        /* <DEDUP_REMOVED lines=10> */
.L_x_4:


//--------------------- .nv.shared.matmul_kernel  --------------------------
	.section	.nv.shared.matmul_kernel,"aw",@nobits
	.sectionflags	@""
	.align	16
